def matmul_kernel(
    a_ptr,
    b_ptr,
    c_ptr,
    M,
    N,
    K,
    stride_am,
    stride_ak,
    stride_bk,
    stride_bn,
    stride_cm,
    stride_cn,
    BLOCK_M: tl.constexpr,
    BLOCK_N: tl.constexpr,
    BLOCK_K: tl.constexpr,
    GROUP_M: tl.constexpr,
):
    pid = tl.program_id(axis=0)
    num_pid_m = tl.cdiv(M, BLOCK_M)
    num_pid_n = tl.cdiv(N, BLOCK_N)
    num_pid_in_group = GROUP_M * num_pid_n
    group_id = pid // num_pid_in_group
    first_pid_m = group_id * GROUP_M
    group_size_m = min(num_pid_m - first_pid_m, GROUP_M)
    pid_m = first_pid_m + ((pid % num_pid_in_group) % group_size_m)
    pid_n = (pid % num_pid_in_group) // group_size_m

    offs_am = (pid_m * BLOCK_M + tl.arange(0, BLOCK_M)) % M
    offs_bn = (pid_n * BLOCK_N + tl.arange(0, BLOCK_N)) % N
    offs_k = tl.arange(0, BLOCK_K)
    a_ptrs = a_ptr + offs_am[:, None] * stride_am + offs_k[None, :] * stride_ak
    b_ptrs = b_ptr + offs_k[:, None] * stride_bk + offs_bn[None, :] * stride_bn

    acc = tl.zeros((BLOCK_M, BLOCK_N), dtype=tl.float32)
    for kk in range(0, tl.cdiv(K, BLOCK_K)):
        a = tl.load(a_ptrs, mask=offs_k[None, :] < K - kk * BLOCK_K, other=0.0)
        b = tl.load(b_ptrs, mask=offs_k[:, None] < K - kk * BLOCK_K, other=0.0)
        acc = tl.dot(a, b, acc)
        a_ptrs += BLOCK_K * stride_ak
        b_ptrs += BLOCK_K * stride_bk

    c = acc.to(c_ptr.dtype.element_ty)
    offs_cm = pid_m * BLOCK_M + tl.arange(0, BLOCK_M)
    offs_cn = pid_n * BLOCK_N + tl.arange(0, BLOCK_N)
    c_ptrs = c_ptr + offs_cm[:, None] * stride_cm + offs_cn[None, :] * stride_cn
    mask = (offs_cm[:, None] < M) & (offs_cn[None, :] < N)
    tl.store(c_ptrs, c, mask=mask)

# config = {"BLOCK_K": 64, "BLOCK_M": 64, "BLOCK_N": 512, "GROUP_M": 8, "arch": "sm_100", "dtype": "fp16", "num_ctas": 1, "num_stages": 3, "num_warps": 4}
# arch = sm_100


// ===== COMPILED SASS (sm_100a) =====

	.target	sm_100a

	.elftype	@"ET_EXEC"


//--------------------- .note.nv.tkinfo           --------------------------
	.section	.note.nv.tkinfo,"",@"SHT_NOTE"
	.sectionflags	@"SHF_NOTE_NV_TKINFO"
	.tkinfo
        /*0018*/ 	.word	0x00000081
        /*0030*/ 	.string	""
        /*0030*/ 	.string	"ptxas-blackwell"
        /*0030*/ 	.string	"Cuda compilation tools, release 12.9, V12.9.86"
        /*0030*/ 	.string	"Build cuda_12.9.r12.9/compiler.36037853_0"
        /*0030*/ 	.string	"-v  -suppress-debug-info  -lineinfo  -arch sm_100a "



//--------------------- .note.nv.cuver            --------------------------
	.section	.note.nv.cuver,"",@"SHT_NOTE"
	.sectionflags	@"SHF_NOTE_NV_CUVER"
        /*0018*/ 	.short	0x0001
        /*001a*/ 	.short	0x0064
        /*001c*/ 	.short	0x0001
        /*001e*/ 	.short	0x0000
        /*0020*/ 	.short	0x0001
        /*0022*/ 	.short	0x0000


//--------------------- .nv.info                  --------------------------
	.section	.nv.info,"",@"SHT_CUDA_INFO"
	.align	4


	//----- nvinfo : EIATTR_REGCOUNT
	.align		4
        /*0000*/ 	.byte	0x04, 0x2f
        /*0002*/ 	.short	(.L_4 - .L_3)
	.align		4
.L_3:
        /*0004*/ 	.word	index@(matmul_kernel)
        /*0008*/ 	.word	0x00000060


	//----- nvinfo : EIATTR_FRAME_SIZE
	.align		4
.L_4:
        /*000c*/ 	.byte	0x04, 0x11
        /*000e*/ 	.short	(.L_6 - .L_5)
	.align		4
.L_5:
        /*0010*/ 	.word	index@($__internal_2_$__cuda_sm10x_tcgen05_guardrail_trap_unallocated_columns_being_dealloced)
        /*0014*/ 	.word	0x00001040


	//----- nvinfo : EIATTR_FRAME_SIZE
	.align		4
.L_6:
        /*0018*/ 	.byte	0x04, 0x11
        /*001a*/ 	.short	(.L_8 - .L_7)
	.align		4
.L_7:
        /*001c*/ 	.word	index@($__internal_1_$__cuda_sm10x_tcgen05_guardrail_trap_phase_invalid_during_alloc)
        /*0020*/ 	.word	0x00001040


	//----- nvinfo : EIATTR_FRAME_SIZE
	.align		4
.L_8:
        /*0024*/ 	.byte	0x04, 0x11
        /*0026*/ 	.short	(.L_10 - .L_9)
	.align		4
.L_9:
        /*0028*/ 	.word	index@($__internal_0_$__cuda_sm10x_tcgen05_guardrail_trap_col_being_dealloced_not_returned_by_alloc)
        /*002c*/ 	.word	0x00001040


	//----- nvinfo : EIATTR_FRAME_SIZE
	.align		4
.L_10:
        /*0030*/ 	.byte	0x04, 0x11
        /*0032*/ 	.short	(.L_12 - .L_11)
	.align		4
.L_11:
        /*0034*/ 	.word	index@(matmul_kernel)
        /*0038*/ 	.word	0x00001040


	//----- nvinfo : EIATTR_MIN_STACK_SIZE
	.align		4
.L_12:
        /*003c*/ 	.byte	0x04, 0x12
        /*003e*/ 	.short	(.L_14 - .L_13)
	.align		4
.L_13:
        /*0040*/ 	.word	index@(matmul_kernel)
        /*0044*/ 	.word	0x00001040
.L_14:


//--------------------- .nv.info.matmul_kernel    --------------------------
	.section	.nv.info.matmul_kernel,"",@"SHT_CUDA_INFO"
	.sectionflags	@""
	.align	4


	//----- nvinfo : EIATTR_CUDA_API_VERSION
	.align		4
        /*0000*/ 	.byte	0x04, 0x37
        /*0002*/ 	.short	(.L_16 - .L_15)
.L_15:
        /*0004*/ 	.word	0x00000081


	//----- nvinfo : EIATTR_KPARAM_INFO
	.align		4
.L_16:
        /*0008*/ 	.byte	0x04, 0x17
        /*000a*/ 	.short	(.L_18 - .L_17)
.L_17:
        /*000c*/ 	.word	0x00000000
        /*0010*/ 	.short	0x000d
        /*0012*/ 	.short	0x0048
        /*0014*/ 	.byte	0x00, 0xf4, 0x21, 0x00


	//----- nvinfo : EIATTR_KPARAM_INFO
	.align		4
.L_18:
        /*0018*/ 	.byte	0x04, 0x17
        /*001a*/ 	.short	(.L_20 - .L_19)
.L_19:
        /*001c*/ 	.word	0x00000000
        /*0020*/ 	.short	0x000c
        /*0022*/ 	.short	0x0040
        /*0024*/ 	.byte	0x00, 0xf4, 0x21, 0x00


	//----- nvinfo : EIATTR_KPARAM_INFO
	.align		4
.L_20:
        /*0028*/ 	.byte	0x04, 0x17
        /*002a*/ 	.short	(.L_22 - .L_21)
.L_21:
        /*002c*/ 	.word	0x00000000
        /*0030*/ 	.short	0x000b
        /*0032*/ 	.short	0x0038
        /*0034*/ 	.byte	0x00, 0xf0, 0x11, 0x00


	//----- nvinfo : EIATTR_KPARAM_INFO
	.align		4
.L_22:
        /*0038*/ 	.byte	0x04, 0x17
        /*003a*/ 	.short	(.L_24 - .L_23)
.L_23:
        /*003c*/ 	.word	0x00000000
        /*0040*/ 	.short	0x000a
        /*0042*/ 	.short	0x0034
        /*0044*/ 	.byte	0x00, 0xf0, 0x11, 0x00


	//----- nvinfo : EIATTR_KPARAM_INFO
	.align		4
.L_24:
        /*0048*/ 	.byte	0x04, 0x17
        /*004a*/ 	.short	(.L_26 - .L_25)
.L_25:
        /*004c*/ 	.word	0x00000000
        /*0050*/ 	.short	0x0009
        /*0052*/ 	.short	0x0030
        /*0054*/ 	.byte	0x00, 0xf0, 0x11, 0x00


	//----- nvinfo : EIATTR_KPARAM_INFO
	.align		4
.L_26:
        /*0058*/ 	.byte	0x04, 0x17
        /*005a*/ 	.short	(.L_28 - .L_27)
.L_27:
        /*005c*/ 	.word	0x00000000
        /*0060*/ 	.short	0x0008
        /*0062*/ 	.short	0x002c
        /*0064*/ 	.byte	0x00, 0xf0, 0x11, 0x00


	//----- nvinfo : EIATTR_KPARAM_INFO
	.align		4
.L_28:
        /*0068*/ 	.byte	0x04, 0x17
        /*006a*/ 	.short	(.L_30 - .L_29)
.L_29:
        /*006c*/ 	.word	0x00000000
        /*0070*/ 	.short	0x0007
        /*0072*/ 	.short	0x0028
        /*0074*/ 	.byte	0x00, 0xf0, 0x11, 0x00


	//----- nvinfo : EIATTR_KPARAM_INFO
	.align		4
.L_30:
        /*0078*/ 	.byte	0x04, 0x17
        /*007a*/ 	.short	(.L_32 - .L_31)
.L_31:
        /*007c*/ 	.word	0x00000000
        /*0080*/ 	.short	0x0006
        /*0082*/ 	.short	0x0024
        /*0084*/ 	.byte	0x00, 0xf0, 0x11, 0x00


	//----- nvinfo : EIATTR_KPARAM_INFO
	.align		4
.L_32:
        /*0088*/ 	.byte	0x04, 0x17
        /*008a*/ 	.short	(.L_34 - .L_33)
.L_33:
        /*008c*/ 	.word	0x00000000
        /*0090*/ 	.short	0x0005
        /*0092*/ 	.short	0x0020
        /*0094*/ 	.byte	0x00, 0xf0, 0x11, 0x00


	//----- nvinfo : EIATTR_KPARAM_INFO
	.align		4
.L_34:
        /*0098*/ 	.byte	0x04, 0x17
        /*009a*/ 	.short	(.L_36 - .L_35)
.L_35:
        /*009c*/ 	.word	0x00000000
        /*00a0*/ 	.short	0x0004
        /*00a2*/ 	.short	0x001c
        /*00a4*/ 	.byte	0x00, 0xf0, 0x11, 0x00


	//----- nvinfo : EIATTR_KPARAM_INFO
	.align		4
.L_36:
        /*00a8*/ 	.byte	0x04, 0x17
        /*00aa*/ 	.short	(.L_38 - .L_37)
.L_37:
        /*00ac*/ 	.word	0x00000000
        /*00b0*/ 	.short	0x0003
        /*00b2*/ 	.short	0x0018
        /*00b4*/ 	.byte	0x00, 0xf0, 0x11, 0x00


	//----- nvinfo : EIATTR_KPARAM_INFO
	.align		4
.L_38:
        /*00b8*/ 	.byte	0x04, 0x17
        /*00ba*/ 	.short	(.L_40 - .L_39)
.L_39:
        /*00bc*/ 	.word	0x00000000
        /*00c0*/ 	.short	0x0002
        /*00c2*/ 	.short	0x0010
        /*00c4*/ 	.byte	0x00, 0xf4, 0x21, 0x00


	//----- nvinfo : EIATTR_KPARAM_INFO
	.align		4
.L_40:
        /*00c8*/ 	.byte	0x04, 0x17
        /*00ca*/ 	.short	(.L_42 - .L_41)
.L_41:
        /*00cc*/ 	.word	0x00000000
        /*00d0*/ 	.short	0x0001
        /*00d2*/ 	.short	0x0008
        /*00d4*/ 	.byte	0x00, 0xf4, 0x21, 0x00


	//----- nvinfo : EIATTR_KPARAM_INFO
	.align		4
.L_42:
        /*00d8*/ 	.byte	0x04, 0x17
        /*00da*/ 	.short	(.L_44 - .L_43)
.L_43:
        /*00dc*/ 	.word	0x00000000
        /*00e0*/ 	.short	0x0000
        /*00e2*/ 	.short	0x0000
        /*00e4*/ 	.byte	0x00, 0xf4, 0x21, 0x00


	//----- nvinfo : EIATTR_AT_ENTRY_FRAGMENTS
	.align		4
.L_44:
        /*00e8*/ 	.byte	0x04, 0x4f
        /*00ea*/ 	.short	(.L_46 - .L_45)


	//   ....[0]....
.L_45:
        /*00ec*/ 	.word	0x00000004


	//----- nvinfo : EIATTR_RESERVED_SMEM_USED
	.align		4
.L_46:
        /*00f0*/ 	.byte	0x01, 0x41
	.zero		2


	//----- nvinfo : EIATTR_SPARSE_MMA_MASK
	.align		4
        /*00f4*/ 	.byte	0x03, 0x50
        /*00f6*/ 	.short	0x0000


	//----- nvinfo : EIATTR_TCGEN05_1CTA_USED
	.align		4
        /*00f8*/ 	.byte	0x01, 0x51
	.zero		2


	//----- nvinfo : EIATTR_MAXREG_COUNT
	.align		4
        /*00fc*/ 	.byte	0x03, 0x1b
        /*00fe*/ 	.short	0x00ff


	//----- nvinfo : EIATTR_NUM_BARRIERS
	.align		4
        /*0100*/ 	.byte	0x02, 0x4c
        /*0102*/ 	.byte	0x01
	.zero		1


	//----- nvinfo : EIATTR_ANNOTATIONS
	.align		4
        /*0104*/ 	.byte	0x04, 0x55
        /*0106*/ 	.short	(.L_48 - .L_47)


	//   ....[0]....
.L_47:
        /*0108*/ 	.word	0x00000001
        /*010c*/ 	.byte	0xc0, 0x0a, 0x00, 0x00, 0x01, 0x00, 0x00, 0x00, 0x00, 0x0b, 0x00, 0x00, 0x01, 0x00, 0x00, 0x00
        /* <DEDUP_REMOVED lines=2306> */
        /*913c*/ 	.byte	0x90, 0x9a, 0x03, 0x00, 0x01, 0x00, 0x00, 0x00, 0xa0, 0x9a, 0x03, 0x00


	//----- nvinfo : EIATTR_INT_WARP_WIDE_INSTR_OFFSETS
	.align		4
.L_48:
        /*9148*/ 	.byte	0x04, 0x31
        /*914a*/ 	.short	(.L_50 - .L_49)


	//   ....[0]....
.L_49:
        /*914c*/ 	.word	0x00009430


	//   ....[1]....
        /*9150*/ 	.word	0x00009440


	//   ....[2]....
        /*9154*/ 	.word	0x00016530


	//   ....[3]....
        /*9158*/ 	.word	0x0003a100


	//   ....[4]....
        /*915c*/ 	.word	0x0003a150


	//----- nvinfo : EIATTR_COOP_GROUP_MASK_REGIDS
	.align		4
.L_50:
        /*9160*/ 	.byte	0x04, 0x29
        /*9162*/ 	.short	(.L_52 - .L_51)


	//   ....[0]....
.L_51:
        /*9164*/ 	.word	0xffffffff


	//   ....[1]....
        /*9168*/ 	.word	0xffffffff


	//   ....[2]....
        /*916c*/ 	.word	0xffffffff


	//   ....[3]....
        /*9170*/ 	.word	0xffffffff


	//----- nvinfo : EIATTR_COOP_GROUP_INSTR_OFFSETS
	.align		4
.L_52:
        /*9174*/ 	.byte	0x04, 0x28
        /*9176*/ 	.short	(.L_54 - .L_53)


	//   ....[0]....
.L_53:
        /*9178*/ 	.word	0x00000070


	//   ....[1]....
        /*917c*/ 	.word	0x00000330


	//   ....[2]....
        /*9180*/ 	.word	0x00039f90


	//   ....[3]....
        /*9184*/ 	.word	0x0003a200


	//----- nvinfo : EIATTR_VRC_CTA_INIT_COUNT
	.align		4
.L_54:
        /*9188*/ 	.byte	0x02, 0x4a
        /*918a*/ 	.byte	0x80
	.zero		1


	//----- nvinfo : EIATTR_MBARRIER_INSTR_OFFSETS
	.align		4
        /*918c*/ 	.byte	0x04, 0x39
        /*918e*/ 	.short	(.L_56 - .L_55)


	//   ....[0]....
.L_55:
        /*9190*/ 	.word	0x00009910
        /*9194*/ 	.word	0x000000ff
        /*9198*/ 	.word	0x00000000
        /*919c*/ 	.short	0x0100
        /*919e*/ 	.byte	0x0e
	.zero		1


	//   ....[1]....
        /*91a0*/ 	.word	0x000165e0
        /*91a4*/ 	.word	0x000000ff
        /*91a8*/ 	.word	0x00024008
        /*91ac*/ 	.short	0x0100
        /*91ae*/ 	.byte	0x0a
	.zero		1


	//   ....[2]....
        /*91b0*/ 	.word	0x00025c60
        /*91b4*/ 	.word	0x000000ff
        /*91b8*/ 	.word	0x00000000
        /*91bc*/ 	.short	0x010a
        /*91be*/ 	.byte	0x0e
	.zero		1


	//   ....[3]....
        /*91c0*/ 	.word	0x0002f7f0
        /*91c4*/ 	.word	0x000000ff
        /*91c8*/ 	.word	0x00000000
        /*91cc*/ 	.short	0x010a
        /*91ce*/ 	.byte	0x0e
	.zero		1


	//   ....[4]....
        /*91d0*/ 	.word	0x0002f8b0
        /*91d4*/ 	.word	0x000000ff
        /*91d8*/ 	.word	0x00024000
        /*91dc*/ 	.short	0x0108
        /*91de*/ 	.byte	0x0a
	.zero		1


	//   ....[5]....
        /*91e0*/ 	.word	0x0002f920
        /*91e4*/ 	.word	0x000000ff
        /*91e8*/ 	.word	0x00024008
        /*91ec*/ 	.short	0x0108
        /*91ee*/ 	.byte	0x0a
	.zero		1


	//   ....[6]....
        /*91f0*/ 	.word	0x0003a220
        /*91f4*/ 	.word	0x000000ff
        /*91f8*/ 	.word	0x00000000
        /*91fc*/ 	.short	0x010a
        /*91fe*/ 	.byte	0x0e
	.zero		1


	//   ....[7]....
        /*9200*/ 	.word	0x0003a250
        /*9204*/ 	.word	0x000000ff
        /*9208*/ 	.word	0x00000000
        /*920c*/ 	.short	0x010a
        /*920e*/ 	.byte	0x0e
	.zero		1


	//----- nvinfo : EIATTR_NUM_MBARRIERS
	.align		4
.L_56:
        /*9210*/ 	.byte	0x03, 0x38
        /*9212*/ 	.short	0x0002


	//----- nvinfo : EIATTR_EXIT_INSTR_OFFSETS
	.align		4
        /*9214*/ 	.byte	0x04, 0x1c
        /*9216*/ 	.short	(.L_58 - .L_57)


	//   ....[0]....
.L_57:
        /*9218*/ 	.word	0x0003a210


	//----- nvinfo : EIATTR_REQNTID
	.align		4
.L_58:
        /*921c*/ 	.byte	0x04, 0x10
        /*921e*/ 	.short	(.L_60 - .L_59)
.L_59:
        /*9220*/ 	.word	0x00000080
        /*9224*/ 	.word	0x00000001
        /*9228*/ 	.word	0x00000001


	//----- nvinfo : EIATTR_CRS_STACK_SIZE
	.align		4
.L_60:
        /*922c*/ 	.byte	0x04, 0x1e
        /*922e*/ 	.short	(.L_62 - .L_61)
.L_61:
        /*9230*/ 	.word	0x00000000


	//----- nvinfo : EIATTR_CBANK_PARAM_SIZE
	.align		4
.L_62:
        /*9234*/ 	.byte	0x03, 0x19
        /*9236*/ 	.short	0x0050


	//----- nvinfo : EIATTR_PARAM_CBANK
	.align		4
        /*9238*/ 	.byte	0x04, 0x0a
        /*923a*/ 	.short	(.L_64 - .L_63)
	.align		4
.L_63:
        /*923c*/ 	.word	index@(.nv.constant0.matmul_kernel)
        /*9240*/ 	.short	0x0380
        /*9242*/ 	.short	0x0050


	//----- nvinfo : EIATTR_SW_WAR
	.align		4
.L_64:
        /*9244*/ 	.byte	0x04, 0x36
        /*9246*/ 	.short	(.L_66 - .L_65)
.L_65:
        /*9248*/ 	.word	0x00000008
.L_66:


//--------------------- .nv.compat                --------------------------
	.section	.nv.compat,"",@"SHT_CUDA_COMPAT_INFO"
	.align	4
        /*0000*/ 	.byte	0x02, 0x02, 0x02, 0x00, 0x02, 0x05, 0x05, 0x00, 0x02, 0x03, 0x00, 0x00, 0x02, 0x06, 0x01, 0x00


//--------------------- .nv.callgraph             --------------------------
	.section	.nv.callgraph,"",@"SHT_CUDA_CALLGRAPH"
	.align	4
	.sectionentsize	8
	.align		4
        /*0000*/ 	.word	0x00000000
	.align		4
        /*0004*/ 	.word	0xffffffff
	.align		4
        /*0008*/ 	.word	0x00000000
	.align		4
        /*000c*/ 	.word	0xfffffffe
	.align		4
        /*0010*/ 	.word	0x00000000
	.align		4
        /*0014*/ 	.word	0xfffffffd
	.align		4
        /*0018*/ 	.word	0x00000000
	.align		4
        /*001c*/ 	.word	0xfffffffc


//--------------------- .text.matmul_kernel       --------------------------
	.section	.text.matmul_kernel,"ax",@progbits
	.align	128
        .global         matmul_kernel
        .type           matmul_kernel,@function
        .size           matmul_kernel,(.L_x_20 - matmul_kernel)
        .other          matmul_kernel,@"STO_CUDA_ENTRY STV_DEFAULT"
matmul_kernel:
.text.matmul_kernel:
[----:B------:R-:W0:Y:S01]  /*0000*/  LDC R1, c[0x0][0x37c] ;  /* 0x0000df00ff017b82 */ /* 0x000e220000000800 */
[----:B------:R-:W1:Y:S01]  /*0010*/  S2R R0, SR_TID.X ;  /* 0x0000000000007919 */ /* 0x000e620000002100 */
[----:B0-----:R-:W-:Y:S01]  /*0020*/  VIADD R1, R1, 0xffffefc0 ;  /* 0xffffefc001017836 */ /* 0x001fe20000000000 */
[----:B-1----:R-:W-:-:S13]  /*0030*/  ISETP.GE.U32.AND P0, PT, R0, 0x20, PT ;  /* 0x000000200000780c */ /* 0x002fda0003f06070 */
[----:B------:R-:W-:Y:S02]  /*0040*/  VOTEU.ANY UP0, P0 ;  /* 0x0000000000ff7886 */ /* 0x000fe40000000100 */
[----:B------:R-:W-:Y:S05]  /*0050*/  BRA.U UP0, `(.L_x_0) ;  /* 0x0000000100b87547 */ /* 0x000fea000b800000 */
[----:B------:R-:W0:Y:S01]  /*0060*/  S2UR UR6, SR_CgaCtaId ;  /* 0x00000000000679c3 */ /* 0x000e220000008800 */
[----:B------:R-:W-:Y:S01]  /*0070*/  NOP ;  /* 0x0000000000007918 */ /* 0x000fe20000000000 */
[----:B------:R-:W-:Y:S02]  /*0080*/  UMOV UR4, 0x40 ;  /* 0x0000004000047882 */ /* 0x000fe40000000000 */
[----:B0-----:R-:W-:-:S09]  /*0090*/  ULEA UR4, UR6, UR4, 0x18 ;  /* 0x0000000406047291 */ /* 0x001fd2000f8ec0ff */
[----:B------:R-:W0:Y:S01]  /*00a0*/  LDS.U8 R0, [UR4] ;  /* 0x00000004ff007984 */ /* 0x000e220008000000 */
[----:B------:R-:W-:Y:S02]  /*00b0*/  UMOV UR4, 0x400 ;  /* 0x0000040000047882 */ /* 0x000fe40000000000 */
[----:B------:R-:W-:Y:S01]  /*00c0*/  ULEA UR4, UR6, UR4, 0x18 ;  /* 0x0000000406047291 */ /* 0x000fe2000f8ec0ff */
[----:B0-----:R-:W-:-:S13]  /*00d0*/  ISETP.NE.AND P0, PT, R0, RZ, PT ;  /* 0x000000ff0000720c */ /* 0x001fda0003f05270 */
[----:B------:R-:W-:Y:S05]  /*00e0*/  @P0 BRA `(.L_x_1) ;  /* 0x00000000007c0947 */ /* 0x000fea0003800000 */
[----:B------:R-:W-:-:S13]  /*00f0*/  ELECT P0, URZ, PT ;  /* 0x0000000000ff782f */ /* 0x000fda0003800000 */
[----:B------:R-:W-:Y:S05]  /*0100*/  @!P0 BRA `(.L_x_2) ;  /* 0x0000000000848947 */ /* 0x000fea0003800000 */
[----:B------:R-:W-:Y:S01]  /*0110*/  UMOV UR5, 0x8 ;  /* 0x0000000800057882 */ /* 0x000fe20000000000 */
[----:B------:R-:W-:Y:S02]  /*0120*/  IMAD.MOV.U32 R4, RZ, RZ, 0x1 ;  /* 0x00000001ff047424 */ /* 0x000fe400078e00ff */
[----:B------:R-:W-:Y:S02]  /*0130*/  IMAD.MOV.U32 R5, RZ, RZ, 0xff ;  /* 0x000000ffff057424 */ /* 0x000fe400078e00ff */
[----:B------:R-:W-:Y:S04]  /*0140*/  DEPBAR.LE SB0, 0x36 ;  /* 0x00008d800000791a */ /* 0x000fe80000000000 */
[----:B------:R-:W0:Y:S02]  /*0150*/  UTCATOMSWS.FIND_AND_SET.ALIGN UP1, UR5, UR5 ;  /* 0x00000005000575e3 */ /* 0x000e240008020800 */
[----:B0-----:R-:W-:-:S04]  /*0160*/  PLOP3.LUT P0, PT, PT, PT, UP1, 0x80, 0x8 ;  /* 0x000000000008781c */ /* 0x001fc80003f0f018 */
[----:B------:R-:W-:-:S04]  /*0170*/  SEL R0, RZ, 0xffffffff, !P0 ;  /* 0xffffffffff007807 */ /* 0x000fc80004000000 */
[----:B------:R-:W-:Y:S01]  /*0180*/  ISETP.NE.AND P0, PT, R0, RZ, PT ;  /* 0x000000ff0000720c */ /* 0x000fe20003f05270 */
[----:B------:R-:W-:-:S12]  /*0190*/  IMAD.U32 R0, RZ, RZ, UR5 ;  /* 0x00000005ff007e24 */ /* 0x000fd8000f8e00ff */
[----:B------:R-:W-:Y:S05]  /*01a0*/  @P0 BRA `(.L_x_3) ;  /* 0x0000000000240947 */ /* 0x000fea0003800000 */
.L_x_4:
[----:B------:R-:W-:Y:S05]  /*01b0*/  NANOSLEEP 0x64 ;  /* 0x000000640000795d */ /* 0x000fea0003800000 */
[----:B------:R-:W-:-:S05]  /*01c0*/  UMOV UR5, 0x8 ;  /* 0x0000000800057882 */ /* 0x000fca0000000000 */
[----:B------:R-:W-:Y:S04]  /*01d0*/  DEPBAR.LE SB0, 0x36 ;  /* 0x00008d800000791a */ /* 0x000fe80000000000 */
[----:B------:R-:W0:Y:S02]  /*01e0*/  UTCATOMSWS.FIND_AND_SET.ALIGN UP1, UR5, UR5 ;  /* 0x00000005000575e3 */ /* 0x000e240008020800 */
[----:B0-----:R-:W-:-:S04]  /*01f0*/  PLOP3.LUT P0, PT, PT, PT, UP1, 0x80, 0x8 ;  /* 0x000000000008781c */ /* 0x001fc80003f0f018 */
[----:B------:R-:W-:-:S04]  /*0200*/  SEL R0, RZ, 0xffffffff, !P0 ;  /* 0xffffffffff007807 */ /* 0x000fc80004000000 */
[----:B------:R-:W-:Y:S01]  /*0210*/  ISETP.NE.AND P0, PT, R0, RZ, PT ;  /* 0x000000ff0000720c */ /* 0x000fe20003f05270 */
[----:B------:R-:W-:-:S12]  /*0220*/  IMAD.U32 R0, RZ, RZ, UR5 ;  /* 0x00000005ff007e24 */ /* 0x000fd8000f8e00ff */
[----:B------:R-:W-:Y:S05]  /*0230*/  @!P0 BRA `(.L_x_4) ;  /* 0xfffffffc00dc8947 */ /* 0x000fea000383ffff */
.L_x_3:
[C---:B------:R-:W-:Y:S01]  /*0240*/  VIADD R3, R0.reuse, 0x10 ;  /* 0x0000001000037836 */ /* 0x040fe20000000000 */
[----:B------:R-:W-:Y:S01]  /*0250*/  UMOV UR5, 0x50 ;  /* 0x0000005000057882 */ /* 0x000fe20000000000 */
[----:B------:R-:W-:Y:S01]  /*0260*/  SHF.L.U32 R2, R5, R0, RZ ;  /* 0x0000000005027219 */ /* 0x000fe200000006ff */
[----:B------:R-:W-:Y:S01]  /*0270*/  ULEA UR5, UR6, UR5, 0x18 ;  /* 0x0000000506057291 */ /* 0x000fe2000f8ec0ff */
[----:B------:R-:W-:Y:S01]  /*0280*/  IMAD.SHL.U32 R0, R0, 0x20, RZ ;  /* 0x0000002000007824 */ /* 0x000fe200078e00ff */
[----:B------:R-:W-:-:S04]  /*0290*/  SHF.L.U32 R3, R4, R3, RZ ;  /* 0x0000000304037219 */ /* 0x000fc800000006ff */
[----:B------:R-:W-:-:S05]  /*02a0*/  LOP3.LUT R2, R3, R2, RZ, 0xfc, !PT ;  /* 0x0000000203027212 */ /* 0x000fca00078efcff */
[----:B------:R0:W-:Y:S04]  /*02b0*/  ATOMS.OR RZ, [UR5], R2 ;  /* 0x00000002ffff798c */ /* 0x0001e8000b000005 */
[----:B------:R0:W-:Y:S01]  /*02c0*/  STS [UR4], R0 ;  /* 0x00000000ff007988 */ /* 0x0001e20008000804 */
[----:B------:R-:W-:Y:S05]  /*02d0*/  BRA `(.L_x_2) ;  /* 0x0000000000107947 */ /* 0x000fea0003800000 */
.L_x_1:
[----:B------:R-:W-:Y:S01]  /*02e0*/  IMAD.MOV.U32 R0, RZ, RZ, -0x1 ;  /* 0xffffffffff007424 */ /* 0x000fe200078e00ff */
[----:B------:R-:W-:-:S04]  /*02f0*/  MOV R2, 0x320 ;  /* 0x0000032000027802 */ /* 0x000fc80000000f00 */
[----:B------:R0:W-:Y:S03]  /*0300*/  STS [UR4], R0 ;  /* 0x00000000ff007988 */ /* 0x0001e60008000804 */
[----:B0-----:R-:W-:Y:S05]  /*0310*/  CALL.REL.NOINC `($__internal_1_$__cuda_sm10x_tcgen05_guardrail_trap_phase_invalid_during_alloc) ;  /* 0x0000039c00e47944 */ /* 0x001fea0003c00000 */
.L_x_2:
[----:B------:R-:W-:Y:S05]  /*0320*/  WARPSYNC.ALL ;  /* 0x0000000000007948 */ /* 0x000fea0003800000 */
[----:B------:R-:W-:Y:S01]  /*0330*/  NOP ;  /* 0x0000000000007918 */ /* 0x000fe20000000000 */
.L_x_0:
[----:B------:R-:W1:Y:S01]  /*0340*/  LDC.64 R4, c[0x0][0x398] ;  /* 0x0000e600ff047b82 */ /* 0x000e620000000a00 */
[----:B------:R-:W2:Y:S01]  /*0350*/  S2R R7, SR_CTAID.X ;  /* 0x0000000000077919 */ /* 0x000ea20000002500 */
[----:B------:R-:W3:Y:S01]  /*0360*/  LDCU UR15, c[0x0][0x3a0] ;  /* 0x00007400ff0f77ac */ /* 0x000ee20008000800 */
[----:B------:R-:W4:Y:S01]  /*0370*/  S2R R15, SR_TID.X ;  /* 0x00000000000f7919 */ /* 0x000f220000002100 */
[----:B------:R-:W-:Y:S01]  /*0380*/  UMOV UR10, 0x400 ;  /* 0x00000400000a7882 */ /* 0x000fe20000000000 */
[----:B------:R-:W0:Y:S03]  /*0390*/  LDCU.64 UR6, c[0x0][0x3a8] ;  /* 0x00007500ff0677ac */ /* 0x000e260008000a00 */
[----:B------:R-:W0:Y:S01]  /*03a0*/  S2UR UR5, SR_CgaCtaId ;  /* 0x00000000000579c3 */ /* 0x000e220000008800 */
[----:B------:R-:W0:Y:S01]  /*03b0*/  LDCU.128 UR16, c[0x0][0x380] ;  /* 0x00007000ff1077ac */ /* 0x000e220008000c00 */
[----:B------:R-:W0:Y:S01]  /*03c0*/  LDCU UR4, c[0x0][0x3a4] ;  /* 0x00007480ff0477ac */ /* 0x000e220008000800 */
[----:B------:R-:W0:Y:S01]  /*03d0*/  LDCU UR13, c[0x0][0x3b0] ;  /* 0x00007600ff0d77ac */ /* 0x000e220008000800 */
[----:B---3--:R-:W-:Y:S01]  /*03e0*/  UIADD3 UR28, UPT, UPT, UR15, 0x3f, URZ ;  /* 0x0000003f0f1c7890 */ /* 0x008fe2000fffe0ff */
[----:B01----:R-:W-:Y:S01]  /*03f0*/  VIADD R0, R5, 0x1ff ;  /* 0x000001ff05007836 */ /* 0x003fe20000000000 */
[----:B------:R-:W-:-:S02]  /*0400*/  IABS R78, R4 ;  /* 0x00000004004e7213 */ /* 0x000fc40000000000 */
[----:B------:R-:W-:Y:S01]  /*0410*/  IABS R5, R5 ;  /* 0x0000000500057213 */ /* 0x000fe20000000000 */
[----:B------:R-:W-:Y:S01]  /*0420*/  UISETP.GT.AND UP1, UPT, UR28, 0x3f, UPT ;  /* 0x0000003f1c00788c */ /* 0x000fe2000bf24270 */
[----:B------:R-:W-:Y:S01]  /*0430*/  SHF.R.S32.HI R3, RZ, 0x1f, R0 ;  /* 0x0000001fff037819 */ /* 0x000fe20000011400 */
[----:B------:R-:W-:-:S03]  /*0440*/  ULEA UR10, UR5, UR10, 0x18 ;  /* 0x0000000a050a7291 */ /* 0x000fc6000f8ec0ff */
[----:B------:R-:W-:Y:S02]  /*0450*/  LEA.HI R3, R3, R0, RZ, 0x9 ;  /* 0x0000000003037211 */ /* 0x000fe400078f48ff */
[----:B--2---:R-:W-:Y:S02]  /*0460*/  IABS R10, R7 ;  /* 0x00000007000a7213 */ /* 0x004fe40000000000 */
[----:B------:R-:W-:-:S05]  /*0470*/  SHF.R.S32.HI R3, RZ, 0x9, R3 ;  /* 0x00000009ff037819 */ /* 0x000fca0000011403 */
[----:B------:R-:W-:-:S05]  /*0480*/  IMAD.SHL.U32 R6, R3, 0x8, RZ ;  /* 0x0000000803067824 */ /* 0x000fca00078e00ff */
[-C--:B------:R-:W-:Y:S02]  /*0490*/  IABS R9, R6.reuse ;  /* 0x0000000600097213 */ /* 0x080fe40000000000 */
[----:B------:R-:W-:Y:S02]  /*04a0*/  IABS R12, R6 ;  /* 0x00000006000c7213 */ /* 0x000fe40000000000 */
[----:B------:R-:W0:Y:S08]  /*04b0*/  I2F.RP R0, R9 ;  /* 0x0000000900007306 */ /* 0x000e300000209400 */
[----:B0-----:R-:W0:Y:S02]  /*04c0*/  MUFU.RCP R0, R0 ;  /* 0x0000000000007308 */ /* 0x001e240000001000 */
[----:B0-----:R-:W-:-:S02]  /*04d0*/  VIADD R2, R0, 0xffffffe ;  /* 0x0ffffffe00027836 */ /* 0x001fc40000000000 */
[----:B------:R-:W-:-:S04]  /*04e0*/  IMAD.MOV R0, RZ, RZ, -R12 ;  /* 0x000000ffff007224 */ /* 0x000fc800078e0a0c */
[----:B------:R0:W1:Y:S02]  /*04f0*/  F2I.FTZ.U32.TRUNC.NTZ R3, R2 ;  /* 0x0000000200037305 */ /* 0x000064000021f000 */
[----:B0-----:R-:W-:Y:S02]  /*0500*/  IMAD.MOV.U32 R2, RZ, RZ, RZ ;  /* 0x000000ffff027224 */ /* 0x001fe400078e00ff */
[----:B-1----:R-:W-:-:S04]  /*0510*/  IMAD.MOV R8, RZ, RZ, -R3 ;  /* 0x000000ffff087224 */ /* 0x002fc800078e0a03 */
[----:B------:R-:W-:Y:S02]  /*0520*/  IMAD R11, R8, R9, RZ ;  /* 0x00000009080b7224 */ /* 0x000fe400078e02ff */
[----:B------:R-:W-:Y:S02]  /*0530*/  IMAD.MOV.U32 R8, RZ, RZ, R10 ;  /* 0x000000ffff087224 */ /* 0x000fe400078e000a */
[----:B------:R-:W-:Y:S01]  /*0540*/  IMAD.HI.U32 R3, R3, R11, R2 ;  /* 0x0000000b03037227 */ /* 0x000fe200078e0002 */
[----:B----4-:R-:W-:-:S05]  /*0550*/  SHF.R.U32.HI R11, RZ, 0x6, R15 ;  /* 0x00000006ff0b7819 */ /* 0x010fca000001160f */
[----:B------:R-:W-:-:S04]  /*0560*/  IMAD.HI.U32 R3, R3, R8, RZ ;  /* 0x0000000803037227 */ /* 0x000fc800078e00ff */
[----:B------:R-:W-:Y:S02]  /*0570*/  IMAD R0, R3, R0, R8 ;  /* 0x0000000003007224 */ /* 0x000fe400078e0208 */
[----:B------:R-:W0:Y:S01]  /*0580*/  I2F.RP R8, R78 ;  /* 0x0000004e00087306 */ /* 0x000e220000209400 */
[----:B------:R-:W-:Y:S02]  /*0590*/  BAR.SYNC.DEFER_BLOCKING 0x0 ;  /* 0x0000000000007b1d */ /* 0x000fe40000010000 */
[----:B------:R-:W-:-:S05]  /*05a0*/  ISETP.GT.U32.AND P1, PT, R9, R0, PT ;  /* 0x000000000900720c */ /* 0x000fca0003f24070 */
[----:B0-----:R-:W-:Y:S08]  /*05b0*/  MUFU.RCP R8, R8 ;  /* 0x0000000800087308 */ /* 0x001ff00000001000 */
[----:B------:R-:W-:Y:S02]  /*05c0*/  @!P1 IMAD.IADD R0, R0, 0x1, -R9 ;  /* 0x0000000100009824 */ /* 0x000fe400078e0a09 */
[----:B------:R-:W-:Y:S01]  /*05d0*/  @!P1 VIADD R3, R3, 0x1 ;  /* 0x0000000103039836 */ /* 0x000fe20000000000 */
[----:B------:R-:W-:-:S02]  /*05e0*/  ISETP.NE.AND P1, PT, R6, RZ, PT ;  /* 0x000000ff0600720c */ /* 0x000fc40003f25270 */
[----:B------:R-:W-:Y:S02]  /*05f0*/  ISETP.GE.U32.AND P0, PT, R0, R9, PT ;  /* 0x000000090000720c */ /* 0x000fe40003f06070 */
[----:B------:R-:W-:-:S04]  /*0600*/  LOP3.LUT R0, R7, R6, RZ, 0x3c, !PT ;  /* 0x0000000607007212 */ /* 0x000fc800078e3cff */
[----:B------:R-:W-:Y:S01]  /*0610*/  ISETP.GE.AND P2, PT, R0, RZ, PT ;  /* 0x000000ff0000720c */ /* 0x000fe20003f46270 */
[----:B------:R-:W-:-:S06]  /*0620*/  VIADD R0, R4, 0x3f ;  /* 0x0000003f04007836 */ /* 0x000fcc0000000000 */
[----:B------:R-:W-:-:S04]  /*0630*/  @P0 VIADD R3, R3, 0x1 ;  /* 0x0000000103030836 */ /* 0x000fc80000000000 */
[----:B------:R-:W-:Y:S01]  /*0640*/  IMAD.MOV.U32 R2, RZ, RZ, R3 ;  /* 0x000000ffff027224 */ /* 0x000fe200078e0003 */
[----:B------:R-:W-:-:S03]  /*0650*/  SHF.R.S32.HI R3, RZ, 0x1f, R0 ;  /* 0x0000001fff037819 */ /* 0x000fc60000011400 */
[----:B------:R-:W-:Y:S01]  /*0660*/  @!P2 IMAD.MOV R2, RZ, RZ, -R2 ;  /* 0x000000ffff02a224 */ /* 0x000fe200078e0a02 */
[----:B------:R-:W-:Y:S02]  /*0670*/  @!P1 LOP3.LUT R2, RZ, R6, RZ, 0x33, !PT ;  /* 0x00000006ff029212 */ /* 0x000fe400078e33ff */
[----:B------:R-:W-:Y:S02]  /*0680*/  LEA.HI R3, R3, R0, RZ, 0x6 ;  /* 0x0000000003037211 */ /* 0x000fe400078f30ff */
[----:B------:R-:W-:Y:S01]  /*0690*/  PLOP3.LUT P2, PT, PT, PT, UP1, 0x80, 0x8 ;  /* 0x000000000008781c */ /* 0x000fe20003f4f018 */
[----:B------:R-:W-:Y:S02]  /*06a0*/  IMAD.SHL.U32 R14, R2, 0x8, RZ ;  /* 0x00000008020e7824 */ /* 0x000fe400078e00ff */
[----:B------:R-:W-:-:S03]  /*06b0*/  IMAD.MOV R2, RZ, RZ, -R2 ;  /* 0x000000ffff027224 */ /* 0x000fc600078e0a02 */
[----:B------:R-:W-:Y:S01]  /*06c0*/  LEA.HI.SX32 R3, R3, -R14, 0x1a ;  /* 0x8000000e03037211 */ /* 0x000fe200078fd2ff */
[----:B------:R-:W-:Y:S02]  /*06d0*/  IMAD R13, R6, R2, R7 ;  /* 0x00000002060d7224 */ /* 0x000fe400078e0207 */
[----:B------:R-:W-:Y:S01]  /*06e0*/  IMAD.MOV.U32 R2, RZ, RZ, RZ ;  /* 0x000000ffff027224 */ /* 0x000fe200078e00ff */
[----:B------:R-:W-:-:S04]  /*06f0*/  VIMNMX R10, PT, PT, R3, 0x8, PT ;  /* 0x00000008030a7848 */ /* 0x000fc80003fe0100 */
[-C--:B------:R-:W-:Y:S02]  /*0700*/  IABS R9, R10.reuse ;  /* 0x0000000a00097213 */ /* 0x080fe40000000000 */
[----:B------:R-:W-:Y:S02]  /*0710*/  IABS R6, R10 ;  /* 0x0000000a00067213 */ /* 0x000fe40000000000 */
[----:B------:R-:W0:Y:S08]  /*0720*/  I2F.RP R0, R9 ;  /* 0x0000000900007306 */ /* 0x000e300000209400 */
[----:B0-----:R-:W0:Y:S02]  /*0730*/  MUFU.RCP R0, R0 ;  /* 0x0000000000007308 */ /* 0x001e240000001000 */
[----:B0-----:R-:W-:Y:S01]  /*0740*/  VIADD R3, R0, 0xffffffe ;  /* 0x0ffffffe00037836 */ /* 0x001fe20000000000 */
[----:B------:R-:W-:-:S05]  /*0750*/  IABS R0, R13 ;  /* 0x0000000d00007213 */ /* 0x000fca0000000000 */
[----:B------:R-:W0:Y:S02]  /*0760*/  F2I.FTZ.U32.TRUNC.NTZ R3, R3 ;  /* 0x0000000300037305 */ /* 0x000e24000021f000 */
[----:B0-----:R-:W-:-:S04]  /*0770*/  IMAD.MOV R12, RZ, RZ, -R3 ;  /* 0x000000ffff0c7224 */ /* 0x001fc800078e0a03 */
[----:B------:R-:W-:Y:S02]  /*0780*/  IMAD R7, R12, R9, RZ ;  /* 0x000000090c077224 */ /* 0x000fe400078e02ff */
[----:B------:R-:W0:Y:S02]  /*0790*/  LDS R12, [UR10] ;  /* 0x0000000aff0c7984 */ /* 0x000e240008000800 */
[----:B------:R-:W-:Y:S02]  /*07a0*/  IMAD.HI.U32 R2, R3, R7, R2 ;  /* 0x0000000703027227 */ /* 0x000fe400078e0002 */
[----:B------:R-:W1:Y:S02]  /*07b0*/  I2F.RP R3, R5 ;  /* 0x0000000500037306 */ /* 0x000e640000209400 */
[----:B------:R-:W-:Y:S02]  /*07c0*/  IMAD.MOV.U32 R7, RZ, RZ, R0 ;  /* 0x000000ffff077224 */ /* 0x000fe400078e0000 */
[----:B------:R-:W-:-:S02]  /*07d0*/  IMAD.MOV R0, RZ, RZ, -R6 ;  /* 0x000000ffff007224 */ /* 0x000fc400078e0a06 */
[----:B------:R-:W-:-:S04]  /*07e0*/  IMAD.HI.U32 R2, R2, R7, RZ ;  /* 0x0000000702027227 */ /* 0x000fc800078e00ff */
[----:B------:R-:W-:Y:S02]  /*07f0*/  IMAD R0, R2, R0, R7 ;  /* 0x0000000002007224 */ /* 0x000fe400078e0207 */
[----:B------:R-:W-:Y:S01]  /*0800*/  VIADD R6, R8, 0xffffffe ;  /* 0x0ffffffe08067836 */ /* 0x000fe20000000000 */
[----:B------:R-:W-:Y:S02]  /*0810*/  BAR.SYNC.DEFER_BLOCKING 0x0 ;  /* 0x0000000000007b1d */ /* 0x000fe40000010000 */
[----:B------:R-:W-:-:S04]  /*0820*/  ISETP.GT.U32.AND P1, PT, R9, R0, PT ;  /* 0x000000000900720c */ /* 0x000fc80003f24070 */
[----:B-1----:R-:W1:Y:S08]  /*0830*/  MUFU.RCP R3, R3 ;  /* 0x0000000300037308 */ /* 0x002e700000001000 */
[----:B------:R2:W3:Y:S01]  /*0840*/  F2I.FTZ.U32.TRUNC.NTZ R7, R6 ;  /* 0x0000000600077305 */ /* 0x0004e2000021f000 */
[----:B------:R-:W-:Y:S02]  /*0850*/  @!P1 IMAD.IADD R0, R0, 0x1, -R9 ;  /* 0x0000000100009824 */ /* 0x000fe400078e0a09 */
[----:B------:R-:W-:Y:S01]  /*0860*/  @!P1 VIADD R2, R2, 0x1 ;  /* 0x0000000102029836 */ /* 0x000fe20000000000 */
[----:B------:R-:W-:-:S02]  /*0870*/  ISETP.NE.AND P1, PT, R10, RZ, PT ;  /* 0x000000ff0a00720c */ /* 0x000fc40003f25270 */
[----:B------:R-:W-:Y:S02]  /*0880*/  ISETP.GE.U32.AND P0, PT, R0, R9, PT ;  /* 0x000000090000720c */ /* 0x000fe40003f06070 */
[----:B------:R-:W-:Y:S01]  /*0890*/  LOP3.LUT R0, R13, R10, RZ, 0x3c, !PT ;  /* 0x0000000a0d007212 */ /* 0x000fe200078e3cff */
[----:B-1----:R-:W-:Y:S01]  /*08a0*/  VIADD R8, R3, 0xffffffe ;  /* 0x0ffffffe03087836 */ /* 0x002fe20000000000 */
[----:B------:R-:W-:Y:S01]  /*08b0*/  SHF.R.U32.HI R3, RZ, 0x5, R15 ;  /* 0x00000005ff037819 */ /* 0x000fe2000001160f */
[----:B--2---:R-:W-:Y:S01]  /*08c0*/  IMAD.MOV.U32 R6, RZ, RZ, RZ ;  /* 0x000000ffff067224 */ /* 0x004fe200078e00ff */
[----:B------:R-:W-:Y:S01]  /*08d0*/  ISETP.GE.AND P3, PT, R0, RZ, PT ;  /* 0x000000ff0000720c */ /* 0x000fe20003f66270 */
[----:B------:R1:W2:Y:S01]  /*08e0*/  F2I.FTZ.U32.TRUNC.NTZ R9, R8 ;  /* 0x0000000800097305 */ /* 0x0002a2000021f000 */
[----:B------:R-:W-:Y:S02]  /*08f0*/  SGXT.U32 R0, R11, 0x1 ;  /* 0x000000010b00781a */ /* 0x000fe40000000000 */
[----:B------:R-:W-:Y:S01]  /*0900*/  R2UR UR12, R3 ;  /* 0x00000000030c72ca */ /* 0x000fe200000e0000 */
[----:B---3--:R-:W-:Y:S01]  /*0910*/  IMAD.MOV R3, RZ, RZ, -R7 ;  /* 0x000000ffff037224 */ /* 0x008fe200078e0a07 */
[----:B------:R-:W-:Y:S01]  /*0920*/  ISETP.LT.AND P2, PT, R0, UR15, P2 ;  /* 0x0000000f00007c0c */ /* 0x000fe20009741270 */
[----:B------:R-:W-:Y:S01]  /*0930*/  @P0 VIADD R2, R2, 0x1 ;  /* 0x0000000102020836 */ /* 0x000fe20000000000 */
[----:B------:R-:W-:Y:S01]  /*0940*/  SHF.R.U32.HI R0, RZ, 0x6, R15 ;  /* 0x00000006ff007819 */ /* 0x000fe2000001160f */
[----:B------:R-:W-:Y:S01]  /*0950*/  IMAD R3, R3, R78, RZ ;  /* 0x0000004e03037224 */ /* 0x000fe200078e02ff */
[----:B0-----:R-:W-:Y:S01]  /*0960*/  R2UR UR9, R12 ;  /* 0x000000000c0972ca */ /* 0x001fe200000e0000 */
[----:B------:R-:W-:Y:S01]  /*0970*/  IMAD.MOV.U32 R93, RZ, RZ, R2 ;  /* 0x000000ffff5d7224 */ /* 0x000fe200078e0002 */
[----:B------:R-:W-:Y:S01]  /*0980*/  SGXT.U32 R90, R0, 0x1 ;  /* 0x00000001005a781a */ /* 0x000fe20000000000 */
[----:B-1----:R-:W-:-:S02]  /*0990*/  IMAD.MOV.U32 R8, RZ, RZ, RZ ;  /* 0x000000ffff087224 */ /* 0x002fc400078e00ff */
[----:B------:R-:W-:Y:S01]  /*09a0*/  @!P3 IMAD.MOV R93, RZ, RZ, -R93 ;  /* 0x000000ffff5db224 */ /* 0x000fe200078e0a5d */
[----:B------:R-:W-:Y:S01]  /*09b0*/  @!P1 LOP3.LUT R93, RZ, R10, RZ, 0x33, !PT ;  /* 0x0000000aff5d9212 */ /* 0x000fe200078e33ff */
[----:B--2---:R-:W-:Y:S02]  /*09c0*/  IMAD.MOV R2, RZ, RZ, -R9 ;  /* 0x000000ffff027224 */ /* 0x004fe400078e0a09 */
[----:B------:R-:W-:-:S04]  /*09d0*/  IMAD.HI.U32 R88, R7, R3, R6 ;  /* 0x0000000307587227 */ /* 0x000fc800078e0006 */
[----:B------:R-:W-:Y:S02]  /*09e0*/  IMAD R11, R2, R5, RZ ;  /* 0x00000005020b7224 */ /* 0x000fe400078e02ff */
[----:B------:R-:W-:Y:S02]  /*09f0*/  IMAD.SHL.U32 R2, R93, 0x200, RZ ;  /* 0x000002005d027824 */ /* 0x000fe400078e00ff */
[----:B------:R-:W-:-:S03]  /*0a00*/  IMAD.HI.U32 R6, R9, R11, R8 ;  /* 0x0000000b09067227 */ /* 0x000fc600078e0008 */
[C-C-:B------:R-:W-:Y:S01]  /*0a10*/  LOP3.LUT R16, R2.reuse, 0x4, R90.reuse, 0xfe, !PT ;  /* 0x0000000402107812 */ /* 0x140fe200078efe5a */
[----:B------:R-:W-:Y:S01]  /*0a20*/  IMAD.MOV R93, RZ, RZ, -R93 ;  /* 0x000000ffff5d7224 */ /* 0x000fe200078e0a5d */
[C-C-:B------:R-:W-:Y:S02]  /*0a30*/  LOP3.LUT R15, R2.reuse, 0x6, R90.reuse, 0xfe, !PT ;  /* 0x00000006020f7812 */ /* 0x140fe400078efe5a */
[----:B------:R-:W-:Y:S01]  /*0a40*/  LOP3.LUT R0, R2, R90, RZ, 0xfc, !PT ;  /* 0x0000005a02007212 */ /* 0x000fe200078efcff */
[----:B------:R-:W-:Y:S01]  /*0a50*/  IMAD R93, R10, R93, R13 ;  /* 0x0000005d0a5d7224 */ /* 0x000fe200078e020d */
[----:B------:R-:W-:Y:S02]  /*0a60*/  IABS R75, R16 ;  /* 0x00000010004b7213 */ /* 0x000fe40000000000 */
[--C-:B------:R-:W-:Y:S01]  /*0a70*/  LOP3.LUT R17, R2, 0x2, R90.reuse, 0xfe, !PT ;  /* 0x0000000202117812 */ /* 0x100fe200078efe5a */
[----:B------:R-:W-:Y:S01]  /*0a80*/  IMAD.IADD R93, R14, 0x1, R93 ;  /* 0x000000010e5d7824 */ /* 0x000fe200078e025d */
[----:B------:R-:W-:Y:S01]  /*0a90*/  IABS R11, R15 ;  /* 0x0000000f000b7213 */ /* 0x000fe20000000000 */
[C---:B------:R-:W-:Y:S01]  /*0aa0*/  IMAD.HI.U32 R8, R6.reuse, R75, RZ ;  /* 0x0000004b06087227 */ /* 0x040fe200078e00ff */
[----:B------:R-:W-:Y:S01]  /*0ab0*/  IABS R77, R0 ;  /* 0x00000000004d7213 */ /* 0x000fe20000000000 */
[----:B------:R-:W-:Y:S01]  /*0ac0*/  STL [R1+0xac0], R17 ;  /* 0x000ac01101007387 */ /* 0x000fe20000100800 */
[----:B------:R-:W-:Y:S01]  /*0ad0*/  IABS R76, R17 ;  /* 0x00000011004c7213 */ /* 0x000fe20000000000 */
[----:B------:R-:W-:Y:S01]  /*0ae0*/  IMAD.HI.U32 R9, R6, R11, RZ ;  /* 0x0000000b06097227 */ /* 0x000fe200078e00ff */
[----:B------:R-:W-:Y:S01]  /*0af0*/  LOP3.LUT R13, R2, 0x1e, R90, 0xfe, !PT ;  /* 0x0000001e020d7812 */ /* 0x000fe200078efe5a */
[----:B------:R-:W-:Y:S02]  /*0b00*/  STL [R1+0xac4], R16 ;  /* 0x000ac41001007387 */ /* 0x000fe40000100800 */
[----:B------:R-:W-:-:S02]  /*0b10*/  IMAD.HI.U32 R3, R6, R77, RZ ;  /* 0x0000004d06037227 */ /* 0x000fc400078e00ff */
[----:B------:R0:W-:Y:S02]  /*0b20*/  STL [R1+0xac8], R15 ;  /* 0x000ac80f01007387 */ /* 0x0001e40000100800 */
[----:B------:R-:W-:Y:S02]  /*0b30*/  IMAD.MOV R8, RZ, RZ, -R8 ;  /* 0x000000ffff087224 */ /* 0x000fe400078e0a08 */
[----:B------:R-:W-:-:S04]  /*0b40*/  IMAD.HI.U32 R7, R6, R76, RZ ;  /* 0x0000004c06077227 */ /* 0x000fc800078e00ff */
[----:B------:R-:W-:Y:S01]  /*0b50*/  IMAD.MOV R12, RZ, RZ, -R9 ;  /* 0x000000ffff0c7224 */ /* 0x000fe200078e0a09 */
[C-C-:B------:R-:W-:Y:S01]  /*0b60*/  LOP3.LUT R9, R2.reuse, 0xa, R90.reuse, 0xfe, !PT ;  /* 0x0000000a02097812 */ /* 0x140fe200078efe5a */
[----:B------:R-:W-:Y:S01]  /*0b70*/  IMAD.MOV R10, RZ, RZ, -R3 ;  /* 0x000000ffff0a7224 */ /* 0x000fe200078e0a03 */
[C-C-:B0-----:R-:W-:Y:S01]  /*0b80*/  LOP3.LUT R15, R2.reuse, 0x26, R90.reuse, 0xfe, !PT ;  /* 0x00000026020f7812 */ /* 0x141fe200078efe5a */
[C---:B------:R-:W-:Y:S01]  /*0b90*/  IMAD R75, R5.reuse, R8, R75 ;  /* 0x00000008054b7224 */ /* 0x040fe200078e024b */
[C-C-:B------:R-:W-:Y:S01]  /*0ba0*/  LOP3.LUT R8, R2.reuse, 0xc, R90.reuse, 0xfe, !PT ;  /* 0x0000000c02087812 */ /* 0x140fe200078efe5a */
[----:B------:R-:W-:Y:S01]  /*0bb0*/  IMAD.MOV R7, RZ, RZ, -R7 ;  /* 0x000000ffff077224 */ /* 0x000fe200078e0a07 */
[----:B------:R-:W-:Y:S01]  /*0bc0*/  IABS R73, R9 ;  /* 0x0000000900497213 */ /* 0x000fe20000000000 */
[C---:B------:R-:W-:Y:S01]  /*0bd0*/  IMAD R3, R5.reuse, R12, R11 ;  /* 0x0000000c05037224 */ /* 0x040fe200078e020b */
[----:B------:R0:W-:Y:S01]  /*0be0*/  STL [R1+0xe4c], R75 ;  /* 0x000e4c4b01007387 */ /* 0x0001e20000100800 */
[C---:B------:R-:W-:Y:S01]  /*0bf0*/  IMAD R77, R5.reuse, R10, R77 ;  /* 0x0000000a054d7224 */ /* 0x040fe200078e024d */
[C---:B------:R-:W-:Y:S01]  /*0c00*/  LOP3.LUT R10, R2.reuse, 0x8, R90, 0xfe, !PT ;  /* 0x00000008020a7812 */ /* 0x040fe200078efe5a */
[----:B------:R-:W-:Y:S01]  /*0c10*/  IMAD R76, R5, R7, R76 ;  /* 0x00000007054c7224 */ /* 0x000fe200078e024c */
[----:B------:R1:W-:Y:S01]  /*0c20*/  STL [R1+0x3a8], R3 ;  /* 0x0003a80301007387 */ /* 0x0003e20000100800 */
[----:B------:R-:W-:-:S02]  /*0c30*/  LOP3.LUT R7, R2, 0xe, R90, 0xfe, !PT ;  /* 0x0000000e02077812 */ /* 0x000fc400078efe5a */
[----:B------:R-:W-:Y:S01]  /*0c40*/  IABS R74, R10 ;  /* 0x0000000a004a7213 */ /* 0x000fe20000000000 */
[----:B------:R-:W-:Y:S01]  /*0c50*/  STL [R1+0xacc], R10 ;  /* 0x000acc0a01007387 */ /* 0x000fe20000100800 */
[----:B------:R-:W-:Y:S01]  /*0c60*/  IABS R72, R8 ;  /* 0x0000000800487213 */ /* 0x000fe20000000000 */
[----:B0-----:R-:W-:Y:S01]  /*0c70*/  IMAD.MOV.U32 R75, RZ, RZ, R88 ;  /* 0x000000ffff4b7224 */ /* 0x001fe200078e0058 */
[----:B------:R-:W-:Y:S01]  /*0c80*/  IABS R11, R7 ;  /* 0x00000007000b7213 */ /* 0x000fe20000000000 */
[----:B------:R0:W-:Y:S01]  /*0c90*/  STL [R1+0xad0], R9 ;  /* 0x000ad00901007387 */ /* 0x0001e20000100800 */
[----:B-1----:R-:W-:-:S03]  /*0ca0*/  LOP3.LUT R3, R2, 0x10, R90, 0xfe, !PT ;  /* 0x0000001002037812 */ /* 0x002fc600078efe5a */
[----:B------:R1:W-:Y:S01]  /*0cb0*/  STL [R1+0xad4], R8 ;  /* 0x000ad40801007387 */ /* 0x0003e20000100800 */
[----:B------:R-:W-:-:S03]  /*0cc0*/  IABS R71, R3 ;  /* 0x0000000300477213 */ /* 0x000fc60000000000 */
[----:B------:R2:W-:Y:S01]  /*0cd0*/  STL [R1+0xad8], R7 ;  /* 0x000ad80701007387 */ /* 0x0005e20000100800 */
[----:B0-----:R-:W-:-:S03]  /*0ce0*/  IMAD.HI.U32 R9, R6, R11, RZ ;  /* 0x0000000b06097227 */ /* 0x001fc600078e00ff */
[----:B------:R0:W-:Y:S01]  /*0cf0*/  STL [R1+0xadc], R3 ;  /* 0x000adc0301007387 */ /* 0x0001e20000100800 */
[----:B-1----:R-:W-:-:S04]  /*0d00*/  IMAD.HI.U32 R8, R6, R72, RZ ;  /* 0x0000004806087227 */ /* 0x002fc800078e00ff */
[----:B--2---:R-:W-:-:S04]  /*0d10*/  IMAD.HI.U32 R7, R6, R73, RZ ;  /* 0x0000004906077227 */ /* 0x004fc800078e00ff */
[----:B0-----:R-:W-:-:S04]  /*0d20*/  IMAD.HI.U32 R3, R6, R74, RZ ;  /* 0x0000004a06037227 */ /* 0x001fc800078e00ff */
[----:B------:R-:W-:-:S04]  /*0d30*/  IMAD.HI.U32 R10, R6, R71, RZ ;  /* 0x00000047060a7227 */ /* 0x000fc800078e00ff */
[----:B------:R-:W-:Y:S02]  /*0d40*/  IMAD.MOV R3, RZ, RZ, -R3 ;  /* 0x000000ffff037224 */ /* 0x000fe400078e0a03 */
[----:B------:R-:W-:Y:S01]  /*0d50*/  IMAD.MOV R12, RZ, RZ, -R7 ;  /* 0x000000ffff0c7224 */ /* 0x000fe200078e0a07 */
[C---:B------:R-:W-:Y:S01]  /*0d60*/  LOP3.LUT R7, R2.reuse, 0x18, R90, 0xfe, !PT ;  /* 0x0000001802077812 */ /* 0x040fe200078efe5a */
[----:B------:R-:W-:Y:S02]  /*0d70*/  IMAD.MOV R8, RZ, RZ, -R8 ;  /* 0x000000ffff087224 */ /* 0x000fe400078e0a08 */
[----:B------:R-:W-:Y:S01]  /*0d80*/  IMAD.MOV R10, RZ, RZ, -R10 ;  /* 0x000000ffff0a7224 */ /* 0x000fe200078e0a0a */
[----:B------:R-:W-:Y:S01]  /*0d90*/  IABS R68, R7 ;  /* 0x0000000700447213 */ /* 0x000fe20000000000 */
[----:B------:R-:W-:Y:S01]  /*0da0*/  IMAD.MOV R14, RZ, RZ, -R9 ;  /* 0x000000ffff0e7224 */ /* 0x000fe200078e0a09 */
[----:B------:R-:W-:Y:S01]  /*0db0*/  LOP3.LUT R9, R2, 0x14, R90, 0xfe, !PT ;  /* 0x0000001402097812 */ /* 0x000fe200078efe5a */
[----:B------:R-:W-:-:S02]  /*0dc0*/  IMAD R74, R5, R3, R74 ;  /* 0x00000003054a7224 */ /* 0x000fc400078e024a */
[C---:B------:R-:W-:Y:S01]  /*0dd0*/  IMAD R73, R5.reuse, R12, R73 ;  /* 0x0000000c05497224 */ /* 0x040fe200078e0249 */
[C---:B------:R-:W-:Y:S01]  /*0de0*/  LOP3.LUT R12, R2.reuse, 0x12, R90, 0xfe, !PT ;  /* 0x00000012020c7812 */ /* 0x040fe200078efe5a */
[C---:B------:R-:W-:Y:S01]  /*0df0*/  IMAD R72, R5.reuse, R8, R72 ;  /* 0x0000000805487224 */ /* 0x040fe200078e0248 */
[----:B------:R-:W-:Y:S01]  /*0e00*/  STL [R1+0xe50], R74 ;  /* 0x000e504a01007387 */ /* 0x000fe20000100800 */
[C---:B------:R-:W-:Y:S01]  /*0e10*/  IMAD R71, R5.reuse, R10, R71 ;  /* 0x0000000a05477224 */ /* 0x040fe200078e0247 */
[----:B------:R-:W-:Y:S01]  /*0e20*/  LOP3.LUT R8, R2, 0x16, R90, 0xfe, !PT ;  /* 0x0000001602087812 */ /* 0x000fe200078efe5a */
[----:B------:R-:W-:Y:S01]  /*0e30*/  IMAD R3, R5, R14, R11 ;  /* 0x0000000e05037224 */ /* 0x000fe200078e020b */
[----:B------:R-:W-:Y:S01]  /*0e40*/  STL [R1+0xe54], R73 ;  /* 0x000e544901007387 */ /* 0x000fe20000100800 */
[----:B------:R-:W-:Y:S02]  /*0e50*/  IABS R70, R12 ;  /* 0x0000000c00467213 */ /* 0x000fe40000000000 */
[----:B------:R-:W-:Y:S01]  /*0e60*/  IABS R69, R9 ;  /* 0x0000000900457213 */ /* 0x000fe20000000000 */
[----:B------:R-:W-:Y:S01]  /*0e70*/  STL [R1+0xe58], R72 ;  /* 0x000e584801007387 */ /* 0x000fe20000100800 */
[----:B------:R-:W-:-:S02]  /*0e80*/  IABS R11, R8 ;  /* 0x00000008000b7213 */ /* 0x000fc40000000000 */
[----:B------:R-:W-:Y:S01]  /*0e90*/  LOP3.LUT R14, R2, 0x1c, R90, 0xfe, !PT ;  /* 0x0000001c020e7812 */ /* 0x000fe200078efe5a */
[----:B------:R0:W-:Y:S03]  /*0ea0*/  STL [R1+0xe5c], R71 ;  /* 0x000e5c4701007387 */ /* 0x0001e60000100800 */
[----:B------:R-:W-:Y:S01]  /*0eb0*/  IABS R66, R14 ;  /* 0x0000000e00427213 */ /* 0x000fe20000000000 */
[----:B------:R1:W-:Y:S04]  /*0ec0*/  STL [R1+0x3ac], R3 ;  /* 0x0003ac0301007387 */ /* 0x0003e80000100800 */
[----:B------:R-:W-:Y:S01]  /*0ed0*/  STL [R1+0xae0], R12 ;  /* 0x000ae00c01007387 */ /* 0x000fe20000100800 */
[----:B0-----:R-:W-:-:S03]  /*0ee0*/  LOP3.LUT R71, R0, 0x198, RZ, 0xfc, !PT ;  /* 0x0000019800477812 */ /* 0x001fc600078efcff */
[----:B------:R0:W-:Y:S01]  /*0ef0*/  STL [R1+0xae4], R9 ;  /* 0x000ae40901007387 */ /* 0x0001e20000100800 */
[----:B-1----:R-:W-:-:S03]  /*0f00*/  LOP3.LUT R3, R2, 0x1a, R90, 0xfe, !PT ;  /* 0x0000001a02037812 */ /* 0x002fc600078efe5a */
[----:B------:R1:W-:Y:S01]  /*0f10*/  STL [R1+0xae8], R8 ;  /* 0x000ae80801007387 */ /* 0x0003e20000100800 */
[----:B------:R-:W-:-:S03]  /*0f20*/  IABS R67, R3 ;  /* 0x0000000300437213 */ /* 0x000fc60000000000 */
[----:B------:R2:W-:Y:S01]  /*0f30*/  STL [R1+0xaec], R7 ;  /* 0x000aec0701007387 */ /* 0x0005e20000100800 */
[----:B0-----:R-:W-:-:S03]  /*0f40*/  IMAD.HI.U32 R9, R6, R68, RZ ;  /* 0x0000004406097227 */ /* 0x001fc600078e00ff */
[----:B------:R0:W-:Y:S01]  /*0f50*/  STL [R1+0xaf0], R3 ;  /* 0x000af00301007387 */ /* 0x0001e20000100800 */
[C---:B-1----:R-:W-:Y:S01]  /*0f60*/  IMAD.HI.U32 R8, R6.reuse, R11, RZ ;  /* 0x0000000b06087227 */ /* 0x042fe200078e00ff */
[----:B------:R-:W1:Y:S03]  /*0f70*/  S2R R74, SR_TID.X ;  /* 0x00000000004a7919 */ /* 0x000e660000002100 */
[----:B--2---:R-:W-:-:S04]  /*0f80*/  IMAD.HI.U32 R7, R6, R69, RZ ;  /* 0x0000004506077227 */ /* 0x004fc800078e00ff */
[----:B0-----:R-:W-:-:S04]  /*0f90*/  IMAD.HI.U32 R3, R6, R70, RZ ;  /* 0x0000004606037227 */ /* 0x001fc800078e00ff */
[----:B------:R-:W-:-:S04]  /*0fa0*/  IMAD.HI.U32 R10, R6, R67, RZ ;  /* 0x00000043060a7227 */ /* 0x000fc800078e00ff */
[----:B------:R-:W-:Y:S02]  /*0fb0*/  IMAD.MOV R3, RZ, RZ, -R3 ;  /* 0x000000ffff037224 */ /* 0x000fe400078e0a03 */
[----:B------:R-:W-:Y:S01]  /*0fc0*/  IMAD.MOV R12, RZ, RZ, -R7 ;  /* 0x000000ffff0c7224 */ /* 0x000fe200078e0a07 */
[----:B------:R-:W-:Y:S01]  /*0fd0*/  LOP3.LUT R7, R2, 0x22, R90, 0xfe, !PT ;  /* 0x0000002202077812 */ /* 0x000fe200078efe5a */
[----:B------:R-:W-:Y:S02]  /*0fe0*/  IMAD.MOV R9, RZ, RZ, -R9 ;  /* 0x000000ffff097224 */ /* 0x000fe400078e0a09 */
[----:B------:R-:W-:Y:S01]  /*0ff0*/  IMAD.MOV R8, RZ, RZ, -R8 ;  /* 0x000000ffff087224 */ /* 0x000fe200078e0a08 */
[----:B------:R-:W-:Y:S01]  /*1000*/  IABS R64, R7 ;  /* 0x0000000700407213 */ /* 0x000fe20000000000 */
[----:B------:R-:W-:Y:S02]  /*1010*/  IMAD.MOV R10, RZ, RZ, -R10 ;  /* 0x000000ffff0a7224 */ /* 0x000fe400078e0a0a */
[----:B------:R-:W-:-:S02]  /*1020*/  IMAD R70, R5, R3, R70 ;  /* 0x0000000305467224 */ /* 0x000fc400078e0246 */
[C---:B------:R-:W-:Y:S01]  /*1030*/  IMAD R69, R5.reuse, R12, R69 ;  /* 0x0000000c05457224 */ /* 0x040fe200078e0245 */
[----:B------:R-:W-:Y:S01]  /*1040*/  LOP3.LUT R12, R2, 0x20, R90, 0xfe, !PT ;  /* 0x00000020020c7812 */ /* 0x000fe200078efe5a */
[C---:B------:R-:W-:Y:S01]  /*1050*/  IMAD R68, R5.reuse, R9, R68 ;  /* 0x0000000905447224 */ /* 0x040fe200078e0244 */
[----:B------:R-:W-:Y:S01]  /*1060*/  STL [R1+0xe60], R70 ;  /* 0x000e604601007387 */ /* 0x000fe20000100800 */
[C---:B------:R-:W-:Y:S01]  /*1070*/  IMAD R3, R5.reuse, R8, R11 ;  /* 0x0000000805037224 */ /* 0x040fe200078e020b */
[----:B------:R-:W-:Y:S01]  /*1080*/  IABS R11, R13 ;  /* 0x0000000d000b7213 */ /* 0x000fe20000000000 */
[----:B------:R-:W-:Y:S01]  /*1090*/  IMAD R67, R5, R10, R67 ;  /* 0x0000000a05437224 */ /* 0x000fe200078e0243 */
[----:B------:R-:W-:Y:S01]  /*10a0*/  STL [R1+0xe64], R69 ;  /* 0x000e644501007387 */ /* 0x000fe20000100800 */
[----:B------:R-:W-:Y:S01]  /*10b0*/  IABS R65, R12 ;  /* 0x0000000c00417213 */ /* 0x000fe20000000000 */
[C---:B------:R-:W-:Y:S02]  /*10c0*/  IMAD.HI.U32 R9, R6.reuse, R64, RZ ;  /* 0x0000004006097227 */ /* 0x040fe400078e00ff */
[----:B------:R-:W-:Y:S02]  /*10d0*/  STL [R1+0xe68], R68 ;  /* 0x000e684401007387 */ /* 0x000fe40000100800 */
[----:B------:R-:W-:-:S02]  /*10e0*/  IMAD.HI.U32 R8, R6, R65, RZ ;  /* 0x0000004106087227 */ /* 0x000fc400078e00ff */
[----:B------:R0:W-:Y:S02]  /*10f0*/  STL [R1+0x3c0], R3 ;  /* 0x0003c00301007387 */ /* 0x0001e40000100800 */
[----:B------:R-:W-:Y:S02]  /*1100*/  IMAD.MOV R9, RZ, RZ, -R9 ;  /* 0x000000ffff097224 */ /* 0x000fe400078e0a09 */
[----:B------:R-:W-:Y:S01]  /*1110*/  STL [R1+0xe6c], R67 ;  /* 0x000e6c4301007387 */ /* 0x000fe20000100800 */
[----:B------:R-:W-:Y:S02]  /*1120*/  IMAD.MOV R8, RZ, RZ, -R8 ;  /* 0x000000ffff087224 */ /* 0x000fe400078e0a08 */
[C---:B------:R-:W-:Y:S01]  /*1130*/  IMAD R64, R5.reuse, R9, R64 ;  /* 0x0000000905407224 */ /* 0x040fe200078e0240 */
[----:B------:R2:W-:Y:S01]  /*1140*/  STL [R1+0xaf4], R14 ;  /* 0x000af40e01007387 */ /* 0x0005e20000100800 */
[----:B------:R-:W-:Y:S01]  /*1150*/  IMAD R65, R5, R8, R65 ;  /* 0x0000000805417224 */ /* 0x000fe200078e0241 */
[----:B0-----:R-:W-:-:S02]  /*1160*/  LOP3.LUT R3, R2, 0x24, R90, 0xfe, !PT ;  /* 0x0000002402037812 */ /* 0x001fc400078efe5a */
[----:B------:R0:W-:Y:S02]  /*1170*/  STL [R1+0xaf8], R13 ;  /* 0x000af80d01007387 */ /* 0x0001e40000100800 */
[----:B------:R-:W-:Y:S02]  /*1180*/  IABS R63, R3 ;  /* 0x00000003003f7213 */ /* 0x000fe40000000000 */
[----:B------:R-:W-:Y:S01]  /*1190*/  STL [R1+0xafc], R12 ;  /* 0x000afc0c01007387 */ /* 0x000fe20000100800 */
[--C-:B--2---:R-:W-:Y:S02]  /*11a0*/  LOP3.LUT R14, R2, 0x28, R90.reuse, 0xfe, !PT ;  /* 0x00000028020e7812 */ /* 0x104fe400078efe5a */
[----:B------:R-:W-:Y:S01]  /*11b0*/  IMAD.HI.U32 R10, R6, R63, RZ ;  /* 0x0000003f060a7227 */ /* 0x000fe200078e00ff */
[----:B------:R2:W-:Y:S01]  /*11c0*/  STL [R1+0xb00], R7 ;  /* 0x000b000701007387 */ /* 0x0005e20000100800 */
[----:B0-----:R-:W-:Y:S02]  /*11d0*/  LOP3.LUT R13, R2, 0x2a, R90, 0xfe, !PT ;  /* 0x0000002a020d7812 */ /* 0x001fe400078efe5a */
[----:B------:R-:W-:Y:S01]  /*11e0*/  IMAD.MOV R10, RZ, RZ, -R10 ;  /* 0x000000ffff0a7224 */ /* 0x000fe200078e0a0a */
[----:B------:R0:W-:Y:S01]  /*11f0*/  STL [R1+0xb04], R3 ;  /* 0x000b040301007387 */ /* 0x0001e20000100800 */
[----:B------:R-:W-:-:S02]  /*1200*/  IABS R62, R14 ;  /* 0x0000000e003e7213 */ /* 0x000fc40000000000 */
[----:B------:R-:W-:Y:S01]  /*1210*/  IABS R61, R13 ;  /* 0x0000000d003d7213 */ /* 0x000fe20000000000 */
[----:B------:R-:W-:Y:S02]  /*1220*/  IMAD R63, R5, R10, R63 ;  /* 0x0000000a053f7224 */ /* 0x000fe400078e023f */
[----:B--2---:R-:W-:-:S04]  /*1230*/  IMAD.HI.U32 R7, R6, R11, RZ ;  /* 0x0000000b06077227 */ /* 0x004fc800078e00ff */
[----:B0-----:R-:W-:-:S04]  /*1240*/  IMAD.HI.U32 R3, R6, R66, RZ ;  /* 0x0000004206037227 */ /* 0x001fc800078e00ff */
[----:B------:R-:W-:Y:S02]  /*1250*/  IMAD.MOV R3, RZ, RZ, -R3 ;  /* 0x000000ffff037224 */ /* 0x000fe400078e0a03 */
[----:B------:R-:W-:Y:S01]  /*1260*/  IMAD.MOV R12, RZ, RZ, -R7 ;  /* 0x000000ffff0c7224 */ /* 0x000fe200078e0a07 */
[----:B------:R-:W-:Y:S01]  /*1270*/  LOP3.LUT R7, R2, 0x2c, R90, 0xfe, !PT ;  /* 0x0000002c02077812 */ /* 0x000fe200078efe5a */
[C---:B------:R-:W-:Y:S02]  /*1280*/  IMAD R66, R5.reuse, R3, R66 ;  /* 0x0000000305427224 */ /* 0x040fe400078e0242 */
[----:B------:R-:W-:Y:S01]  /*1290*/  IMAD R3, R5, R12, R11 ;  /* 0x0000000c05037224 */ /* 0x000fe200078e020b */
[----:B------:R-:W-:Y:S01]  /*12a0*/  IABS R11, R15 ;  /* 0x0000000f000b7213 */ /* 0x000fe20000000000 */
[----:B------:R-:W-:Y:S01]  /*12b0*/  IMAD.HI.U32 R8, R6, R61, RZ ;  /* 0x0000003d06087227 */ /* 0x000fe200078e00ff */
[----:B------:R0:W-:Y:S01]  /*12c0*/  STL [R1+0xe70], R66 ;  /* 0x000e704201007387 */ /* 0x0001e20000100800 */
[----:B------:R-:W-:-:S02]  /*12d0*/  IABS R60, R7 ;  /* 0x00000007003c7213 */ /* 0x000fc40000000000 */
[----:B------:R-:W-:Y:S01]  /*12e0*/  IMAD.MOV R8, RZ, RZ, -R8 ;  /* 0x000000ffff087224 */ /* 0x000fe200078e0a08 */
[----:B------:R2:W-:Y:S02]  /*12f0*/  STL [R1+0x3c4], R3 ;  /* 0x0003c40301007387 */ /* 0x0005e40000100800 */
[----:B------:R-:W-:Y:S02]  /*1300*/  IMAD.HI.U32 R9, R6, R60, RZ ;  /* 0x0000003c06097227 */ /* 0x000fe400078e00ff */
[----:B------:R-:W-:Y:S02]  /*1310*/  STL [R1+0xb08], R15 ;  /* 0x000b080f01007387 */ /* 0x000fe40000100800 */
[----:B------:R-:W-:Y:S01]  /*1320*/  IMAD.MOV R9, RZ, RZ, -R9 ;  /* 0x000000ffff097224 */ /* 0x000fe200078e0a09 */
[----:B0-----:R-:W-:Y:S01]  /*1330*/  LOP3.LUT R66, R0, 0x102, RZ, 0xfc, !PT ;  /* 0x0000010200427812 */ /* 0x001fe200078efcff */
[----:B------:R0:W-:Y:S01]  /*1340*/  STL [R1+0xb0c], R14 ;  /* 0x000b0c0e01007387 */ /* 0x0001e20000100800 */
[C---:B------:R-:W-:Y:S01]  /*1350*/  IMAD R61, R5.reuse, R8, R61 ;  /* 0x00000008053d7224 */ /* 0x040fe200078e023d */
[C---:B--2---:R-:W-:Y:S01]  /*1360*/  LOP3.LUT R3, R2.reuse, 0x2e, R90, 0xfe, !PT ;  /* 0x0000002e02037812 */ /* 0x044fe200078efe5a */
[----:B------:R-:W-:Y:S01]  /*1370*/  IMAD R60, R5, R9, R60 ;  /* 0x00000009053c7224 */ /* 0x000fe200078e023c */
[----:B------:R2:W-:Y:S01]  /*1380*/  STL [R1+0xb10], R13 ;  /* 0x000b100d01007387 */ /* 0x0005e20000100800 */
[----:B------:R-:W-:-:S02]  /*1390*/  LOP3.LUT R9, R2, 0x32, R90, 0xfe, !PT ;  /* 0x0000003202097812 */ /* 0x000fc400078efe5a */
[----:B------:R-:W-:Y:S01]  /*13a0*/  LOP3.LUT R8, R2, 0x34, R90, 0xfe, !PT ;  /* 0x0000003402087812 */ /* 0x000fe200078efe5a */
[----:B------:R3:W-:Y:S01]  /*13b0*/  STL [R1+0xb14], R7 ;  /* 0x000b140701007387 */ /* 0x0007e20000100800 */
[----:B------:R-:W-:Y:S02]  /*13c0*/  IABS R58, R9 ;  /* 0x00000009003a7213 */ /* 0x000fe40000000000 */
[----:B------:R-:W-:Y:S01]  /*13d0*/  IABS R57, R8 ;  /* 0x0000000800397213 */ /* 0x000fe20000000000 */
[----:B------:R4:W-:Y:S01]  /*13e0*/  STL [R1+0xb18], R3 ;  /* 0x000b180301007387 */ /* 0x0009e20000100800 */
[----:B0-----:R-:W-:Y:S02]  /*13f0*/  LOP3.LUT R14, R0, 0x50, RZ, 0xfc, !PT ;  /* 0x00000050000e7812 */ /* 0x001fe400078efcff */
[----:B--2---:R-:W-:Y:S02]  /*1400*/  IABS R13, R3 ;  /* 0x00000003000d7213 */ /* 0x004fe40000000000 */
[----:B------:R-:W-:Y:S01]  /*1410*/  IABS R47, R14 ;  /* 0x0000000e002f7213 */ /* 0x000fe20000000000 */
[----:B---3--:R-:W-:Y:S01]  /*1420*/  IMAD.HI.U32 R7, R6, R62, RZ ;  /* 0x0000003e06077227 */ /* 0x008fe200078e00ff */
[----:B------:R-:W-:-:S03]  /*1430*/  IABS R82, R66 ;  /* 0x0000004200527213 */ /* 0x000fc60000000000 */
[----:B----4-:R-:W-:-:S04]  /*1440*/  IMAD.HI.U32 R3, R6, R11, RZ ;  /* 0x0000000b06037227 */ /* 0x010fc800078e00ff */
[----:B------:R-:W-:Y:S02]  /*1450*/  IMAD.MOV R12, RZ, RZ, -R3 ;  /* 0x000000ffff0c7224 */ /* 0x000fe400078e0a03 */
[----:B------:R-:W-:-:S04]  /*1460*/  IMAD.HI.U32 R10, R6, R13, RZ ;  /* 0x0000000d060a7227 */ /* 0x000fc800078e00ff */
[----:B------:R-:W-:Y:S01]  /*1470*/  IMAD R3, R5, R12, R11 ;  /* 0x0000000c05037224 */ /* 0x000fe200078e020b */
[----:B------:R-:W-:Y:S01]  /*1480*/  LOP3.LUT R11, R2, 0x30, R90, 0xfe, !PT ;  /* 0x00000030020b7812 */ /* 0x000fe200078efe5a */
[----:B------:R-:W-:Y:S02]  /*1490*/  IMAD.MOV R10, RZ, RZ, -R10 ;  /* 0x000000ffff0a7224 */ /* 0x000fe400078e0a0a */
[----:B------:R-:W-:Y:S01]  /*14a0*/  IMAD.MOV R7, RZ, RZ, -R7 ;  /* 0x000000ffff077224 */ /* 0x000fe200078e0a07 */
[----:B------:R0:W-:Y:S01]  /*14b0*/  STL [R1+0x3e0], R3 ;  /* 0x0003e00301007387 */ /* 0x0001e20000100800 */
[----:B------:R-:W-:Y:S01]  /*14c0*/  IABS R59, R11 ;  /* 0x0000000b003b7213 */ /* 0x000fe20000000000 */
[----:B------:R-:W-:-:S04]  /*14d0*/  IMAD.HI.U32 R83, R6, R82, RZ ;  /* 0x0000005206537227 */ /* 0x000fc800078e00ff */
[C---:B------:R-:W-:Y:S01]  /*14e0*/  IMAD R62, R5.reuse, R7, R62 ;  /* 0x00000007053e7224 */ /* 0x040fe200078e023e */
[----:B------:R-:W-:Y:S01]  /*14f0*/  LOP3.LUT R7, R2, 0x36, R90, 0xfe, !PT ;  /* 0x0000003602077812 */ /* 0x000fe200078efe5a */
[----:B------:R-:W-:Y:S02]  /*1500*/  IMAD.MOV R83, RZ, RZ, -R83 ;  /* 0x000000ffff537224 */ /* 0x000fe400078e0a53 */
[----:B0-----:R-:W-:Y:S01]  /*1510*/  IMAD R3, R5, R10, R13 ;  /* 0x0000000a05037224 */ /* 0x001fe200078e020d */
[----:B------:R-:W-:-:S04]  /*1520*/  LOP3.LUT R13, R0, 0x44, RZ, 0xfc, !PT ;  /* 0x00000044000d7812 */ /* 0x000fc800078efcff */
[----:B------:R0:W-:Y:S01]  /*1530*/  STL [R1+0x3e4], R3 ;  /* 0x0003e40301007387 */ /* 0x0001e20000100800 */
[----:B------:R-:W-:-:S03]  /*1540*/  IABS R51, R13 ;  /* 0x0000000d00337213 */ /* 0x000fc60000000000 */
[----:B------:R2:W-:Y:S04]  /*1550*/  STL [R1+0xb1c], R11 ;  /* 0x000b1c0b01007387 */ /* 0x0005e80000100800 */
[----:B------:R3:W-:Y:S01]  /*1560*/  STL [R1+0xb20], R9 ;  /* 0x000b200901007387 */ /* 0x0007e20000100800 */
[----:B0-----:R-:W-:-:S03]  /*1570*/  LOP3.LUT R3, R2, 0x38, R90, 0xfe, !PT ;  /* 0x0000003802037812 */ /* 0x001fc600078efe5a */
[----:B------:R0:W-:Y:S01]  /*1580*/  STL [R1+0xb24], R8 ;  /* 0x000b240801007387 */ /* 0x0001e20000100800 */
[----:B--2---:R-:W-:-:S03]  /*1590*/  IABS R11, R7 ;  /* 0x00000007000b7213 */ /* 0x004fc60000000000 */
[----:B------:R2:W-:Y:S01]  /*15a0*/  STL [R1+0xb28], R7 ;  /* 0x000b280701007387 */ /* 0x0005e20000100800 */
[----:B------:R-:W-:Y:S01]  /*15b0*/  IABS R56, R3 ;  /* 0x0000000300387213 */ /* 0x000fe20000000000 */
[C---:B---3--:R-:W-:Y:S02]  /*15c0*/  IMAD.HI.U32 R9, R6.reuse, R11, RZ ;  /* 0x0000000b06097227 */ /* 0x048fe400078e00ff */
[----:B------:R3:W-:Y:S02]  /*15d0*/  STL [R1+0xb2c], R3 ;  /* 0x000b2c0301007387 */ /* 0x0007e40000100800 */
[----:B0-----:R-:W-:-:S04]  /*15e0*/  IMAD.HI.U32 R8, R6, R57, RZ ;  /* 0x0000003906087227 */ /* 0x001fc800078e00ff */
[----:B--2---:R-:W-:-:S04]  /*15f0*/  IMAD.HI.U32 R7, R6, R58, RZ ;  /* 0x0000003a06077227 */ /* 0x004fc800078e00ff */
[----:B---3--:R-:W-:-:S04]  /*1600*/  IMAD.HI.U32 R3, R6, R59, RZ ;  /* 0x0000003b06037227 */ /* 0x008fc800078e00ff */
[----:B------:R-:W-:Y:S02]  /*1610*/  IMAD.MOV R7, RZ, RZ, -R7 ;  /* 0x000000ffff077224 */ /* 0x000fe400078e0a07 */
[----:B------:R-:W-:Y:S01]  /*1620*/  IMAD.MOV R12, RZ, RZ, -R9 ;  /* 0x000000ffff0c7224 */ /* 0x000fe200078e0a09 */
[----:B------:R-:W-:Y:S01]  /*1630*/  LOP3.LUT R9, R2, 0x3a, R90, 0xfe, !PT ;  /* 0x0000003a02097812 */ /* 0x000fe200078efe5a */
[----:B------:R-:W-:Y:S02]  /*1640*/  IMAD.MOV R10, RZ, RZ, -R3 ;  /* 0x000000ffff0a7224 */ /* 0x000fe400078e0a03 */
[----:B------:R-:W-:Y:S01]  /*1650*/  IMAD.HI.U32 R3, R6, R56, RZ ;  /* 0x0000003806037227 */ /* 0x000fe200078e00ff */
[----:B------:R-:W-:-:S03]  /*1660*/  IABS R55, R9 ;  /* 0x0000000900377213 */ /* 0x000fc60000000000 */
[C---:B------:R-:W-:Y:S02]  /*1670*/  IMAD R58, R5.reuse, R7, R58 ;  /* 0x00000007053a7224 */ /* 0x040fe400078e023a */
[----:B------:R-:W-:Y:S02]  /*1680*/  IMAD.MOV R8, RZ, RZ, -R8 ;  /* 0x000000ffff087224 */ /* 0x000fe400078e0a08 */
[C---:B------:R-:W-:Y:S01]  /*1690*/  IMAD R7, R5.reuse, R12, R11 ;  /* 0x0000000c05077224 */ /* 0x040fe200078e020b */
[C---:B------:R-:W-:Y:S01]  /*16a0*/  LOP3.LUT R12, R0.reuse, 0x46, RZ, 0xfc, !PT ;  /* 0x00000046000c7812 */ /* 0x040fe200078efcff */
[----:B------:R-:W-:Y:S01]  /*16b0*/  IMAD.MOV R3, RZ, RZ, -R3 ;  /* 0x000000ffff037224 */ /* 0x000fe200078e0a03 */
[----:B------:R-:W-:Y:S01]  /*16c0*/  LOP3.LUT R11, R0, 0x48, RZ, 0xfc, !PT ;  /* 0x00000048000b7812 */ /* 0x000fe200078efcff */
[C---:B------:R-:W-:Y:S01]  /*16d0*/  IMAD R57, R5.reuse, R8, R57 ;  /* 0x0000000805397224 */ /* 0x040fe200078e0239 */
[----:B------:R-:W-:Y:S01]  /*16e0*/  LOP3.LUT R8, R2, 0x3c, R90, 0xfe, !PT ;  /* 0x0000003c02087812 */ /* 0x000fe200078efe5a */
[----:B------:R0:W-:Y:S01]  /*16f0*/  STL [R1+0x400], R7 ;  /* 0x0004000701007387 */ /* 0x0001e20000100800 */
[C---:B------:R-:W-:Y:S01]  /*1700*/  IMAD R56, R5.reuse, R3, R56 ;  /* 0x0000000305387224 */ /* 0x040fe200078e0238 */
[----:B------:R-:W-:Y:S01]  /*1710*/  LOP3.LUT R3, R0, 0x40, RZ, 0xfc, !PT ;  /* 0x0000004000037812 */ /* 0x000fe200078efcff */
[----:B------:R-:W-:Y:S01]  /*1720*/  IMAD R59, R5, R10, R59 ;  /* 0x0000000a053b7224 */ /* 0x000fe200078e023b */
[----:B------:R-:W-:Y:S01]  /*1730*/  STL [R1+0xb30], R9 ;  /* 0x000b300901007387 */ /* 0x000fe20000100800 */
[----:B------:R-:W-:-:S02]  /*1740*/  IABS R54, R8 ;  /* 0x0000000800367213 */ /* 0x000fc40000000000 */
[----:B------:R-:W-:Y:S01]  /*1750*/  IABS R53, R3 ;  /* 0x0000000300357213 */ /* 0x000fe20000000000 */
[----:B------:R2:W-:Y:S01]  /*1760*/  STL [R1+0xb34], R8 ;  /* 0x000b340801007387 */ /* 0x0005e20000100800 */
[----:B------:R-:W-:Y:S02]  /*1770*/  IABS R50, R11 ;  /* 0x0000000b00327213 */ /* 0x000fe40000000000 */
[----:B0-----:R-:W-:Y:S01]  /*1780*/  LOP3.LUT R7, R2, 0x3e, R90, 0xfe, !PT ;  /* 0x0000003e02077812 */ /* 0x001fe200078efe5a */
[----:B------:R-:W-:Y:S01]  /*1790*/  IMAD R90, R90, UR6, RZ ;  /* 0x000000065a5a7c24 */ /* 0x000fe2000f8e02ff */
[----:B------:R-:W-:Y:S02]  /*17a0*/  LOP3.LUT R2, R0, 0x42, RZ, 0xfc, !PT ;  /* 0x0000004200027812 */ /* 0x000fe400078efcff */
[----:B------:R-:W-:Y:S01]  /*17b0*/  IABS R10, R7 ;  /* 0x00000007000a7213 */ /* 0x000fe20000000000 */
[----:B------:R0:W-:Y:S01]  /*17c0*/  STL [R1+0xb38], R7 ;  /* 0x000b380701007387 */ /* 0x0001e20000100800 */
[----:B------:R-:W-:Y:S01]  /*17d0*/  IABS R52, R2 ;  /* 0x0000000200347213 */ /* 0x000fe20000000000 */
[----:B--2---:R-:W-:-:S02]  /*17e0*/  IMAD.HI.U32 R8, R6, R53, RZ ;  /* 0x0000003506087227 */ /* 0x004fc400078e00ff */
[----:B------:R2:W-:Y:S02]  /*17f0*/  STL [R1+0xb3c], R3 ;  /* 0x000b3c0301007387 */ /* 0x0005e40000100800 */
[C---:B------:R-:W-:Y:S02]  /*1800*/  IMAD.HI.U32 R9, R6.reuse, R52, RZ ;  /* 0x0000003406097227 */ /* 0x040fe400078e00ff */
[----:B------:R3:W-:Y:S02]  /*1810*/  STL [R1+0xbbc], R2 ;  /* 0x000bbc0201007387 */ /* 0x0007e40000100800 */
[----:B0-----:R-:W-:-:S04]  /*1820*/  IMAD.HI.U32 R7, R6, R10, RZ ;  /* 0x0000000a06077227 */ /* 0x001fc800078e00ff */
[----:B------:R-:W-:Y:S02]  /*1830*/  IMAD.MOV R7, RZ, RZ, -R7 ;  /* 0x000000ffff077224 */ /* 0x000fe400078e0a07 */
[----:B--2---:R-:W-:-:S04]  /*1840*/  IMAD.HI.U32 R3, R6, R54, RZ ;  /* 0x0000003606037227 */ /* 0x004fc800078e00ff */
[----:B---3--:R-:W-:-:S04]  /*1850*/  IMAD.HI.U32 R2, R6, R55, RZ ;  /* 0x0000003706027227 */ /* 0x008fc800078e00ff */
[----:B------:R-:W-:Y:S02]  /*1860*/  IMAD.MOV R2, RZ, RZ, -R2 ;  /* 0x000000ffff027224 */ /* 0x000fe400078e0a02 */
[----:B------:R-:W-:Y:S02]  /*1870*/  IMAD.MOV R3, RZ, RZ, -R3 ;  /* 0x000000ffff037224 */ /* 0x000fe400078e0a03 */
[C---:B------:R-:W-:Y:S02]  /*1880*/  IMAD R55, R5.reuse, R2, R55 ;  /* 0x0000000205377224 */ /* 0x040fe400078e0237 */
[C---:B------:R-:W-:Y:S01]  /*1890*/  IMAD R2, R5.reuse, R7, R10 ;  /* 0x0000000705027224 */ /* 0x040fe200078e020a */
[----:B------:R-:W-:Y:S01]  /*18a0*/  IABS R7, R12 ;  /* 0x0000000c00077213 */ /* 0x000fe20000000000 */
[----:B------:R-:W-:Y:S01]  /*18b0*/  IMAD R54, R5, R3, R54 ;  /* 0x0000000305367224 */ /* 0x000fe200078e0236 */
[----:B------:R-:W-:Y:S01]  /*18c0*/  LOP3.LUT R3, R0, 0x4a, RZ, 0xfc, !PT ;  /* 0x0000004a00037812 */ /* 0x000fe200078efcff */
[----:B------:R-:W-:Y:S01]  /*18d0*/  IMAD.MOV R8, RZ, RZ, -R8 ;  /* 0x000000ffff087224 */ /* 0x000fe200078e0a08 */
[----:B------:R0:W-:Y:S01]  /*18e0*/  STL [R1+0x404], R2 ;  /* 0x0004040201007387 */ /* 0x0001e20000100800 */
[----:B------:R-:W-:Y:S01]  /*18f0*/  IMAD.HI.U32 R10, R6, R7, RZ ;  /* 0x00000007060a7227 */ /* 0x000fe200078e00ff */
[----:B------:R-:W-:-:S02]  /*1900*/  IABS R49, R3 ;  /* 0x0000000300317213 */ /* 0x000fc40000000000 */
[----:B------:R2:W-:Y:S01]  /*1910*/  STL [R1+0xc34], R13 ;  /* 0x000c340d01007387 */ /* 0x0005e20000100800 */
[----:B------:R-:W-:Y:S02]  /*1920*/  IMAD.MOV R10, RZ, RZ, -R10 ;  /* 0x000000ffff0a7224 */ /* 0x000fe400078e0a0a */
[----:B------:R-:W-:Y:S01]  /*1930*/  IMAD.MOV R9, RZ, RZ, -R9 ;  /* 0x000000ffff097224 */ /* 0x000fe200078e0a09 */
[----:B------:R3:W-:Y:S01]  /*1940*/  STL [R1+0xc50], R12 ;  /* 0x000c500c01007387 */ /* 0x0007e20000100800 */
[C---:B------:R-:W-:Y:S01]  /*1950*/  IMAD R7, R5.reuse, R10, R7 ;  /* 0x0000000a05077224 */ /* 0x040fe200078e0207 */
[----:B0-----:R-:W-:Y:S01]  /*1960*/  LOP3.LUT R2, R0, 0x4c, RZ, 0xfc, !PT ;  /* 0x0000004c00027812 */ /* 0x001fe200078efcff */
[C---:B------:R-:W-:Y:S01]  /*1970*/  IMAD R53, R5.reuse, R8, R53 ;  /* 0x0000000805357224 */ /* 0x040fe200078e0235 */
[----:B------:R0:W-:Y:S01]  /*1980*/  STL [R1+0xca4], R11 ;  /* 0x000ca40b01007387 */ /* 0x0001e20000100800 */
[----:B------:R-:W-:Y:S01]  /*1990*/  IMAD R52, R5, R9, R52 ;  /* 0x0000000905347224 */ /* 0x000fe200078e0234 */
[----:B------:R-:W-:Y:S01]  /*19a0*/  IABS R48, R2 ;  /* 0x0000000200307213 */ /* 0x000fe20000000000 */
[----:B------:R-:W-:Y:S01]  /*19b0*/  IMAD.HI.U32 R8, R6, R49, RZ ;  /* 0x0000003106087227 */ /* 0x000fe200078e00ff */
[----:B------:R4:W-:Y:S01]  /*19c0*/  STL [R1+0xd70], R3 ;  /* 0x000d700301007387 */ /* 0x0009e20000100800 */
[----:B--2---:R-:W-:-:S02]  /*19d0*/  LOP3.LUT R13, R0, 0x52, RZ, 0xfc, !PT ;  /* 0x00000052000d7812 */ /* 0x004fc400078efcff */
[----:B---3--:R-:W-:Y:S01]  /*19e0*/  IMAD.HI.U32 R12, R6, R51, RZ ;  /* 0x00000033060c7227 */ /* 0x008fe200078e00ff */
[----:B------:R2:W-:Y:S01]  /*19f0*/  STL [R1+0xd84], R2 ;  /* 0x000d840201007387 */ /* 0x0005e20000100800 */
[C---:B------:R-:W-:Y:S02]  /*1a00*/  LOP3.LUT R9, R0.reuse, 0x56, RZ, 0xfc, !PT ;  /* 0x0000005600097812 */ /* 0x040fe400078efcff */
[----:B------:R-:W-:Y:S01]  /*1a10*/  IMAD.MOV R12, RZ, RZ, -R12 ;  /* 0x000000ffff0c7224 */ /* 0x000fe200078e0a0c */
[----:B0-----:R-:W-:Y:S01]  /*1a20*/  LOP3.LUT R11, R0, 0x4e, RZ, 0xfc, !PT ;  /* 0x0000004e000b7812 */ /* 0x001fe200078efcff */
[----:B------:R-:W-:Y:S01]  /*1a30*/  STL [R1+0x420], R7 ;  /* 0x0004200701007387 */ /* 0x000fe20000100800 */
[C---:B----4-:R-:W-:Y:S01]  /*1a40*/  IMAD.HI.U32 R3, R6.reuse, R50, RZ ;  /* 0x0000003206037227 */ /* 0x050fe200078e00ff */
[----:B------:R-:W-:Y:S02]  /*1a50*/  IABS R46, R13 ;  /* 0x0000000d002e7213 */ /* 0x000fe40000000000 */
[----:B------:R0:W-:Y:S01]  /*1a60*/  STL [R1+0xda8], R11 ;  /* 0x000da80b01007387 */ /* 0x0001e20000100800 */
[----:B--2---:R-:W-:-:S03]  /*1a70*/  IMAD.HI.U32 R2, R6, R48, RZ ;  /* 0x0000003006027227 */ /* 0x004fc600078e00ff */
[----:B------:R-:W-:Y:S01]  /*1a80*/  STL [R1+0xdd4], R14 ;  /* 0x000dd40e01007387 */ /* 0x000fe20000100800 */
[C---:B------:R-:W-:Y:S01]  /*1a90*/  IMAD R51, R5.reuse, R12, R51 ;  /* 0x0000000c05337224 */ /* 0x040fe200078e0233 */
[C---:B------:R-:W-:Y:S01]  /*1aa0*/  LOP3.LUT R12, R0.reuse, 0x54, RZ, 0xfc, !PT ;  /* 0x00000054000c7812 */ /* 0x040fe200078efcff */
[----:B------:R-:W-:Y:S01]  /*1ab0*/  IMAD.MOV R2, RZ, RZ, -R2 ;  /* 0x000000ffff027224 */ /* 0x000fe200078e0a02 */
[----:B------:R2:W-:Y:S01]  /*1ac0*/  STL [R1+0xde4], R13 ;  /* 0x000de40d01007387 */ /* 0x0005e20000100800 */
[----:B------:R-:W-:Y:S01]  /*1ad0*/  IMAD.MOV R8, RZ, RZ, -R8 ;  /* 0x000000ffff087224 */ /* 0x000fe200078e0a08 */
[----:B0-----:R-:W-:Y:S01]  /*1ae0*/  IABS R11, R11 ;  /* 0x0000000b000b7213 */ /* 0x001fe20000000000 */
[C---:B------:R-:W-:Y:S01]  /*1af0*/  IMAD R48, R5.reuse, R2, R48 ;  /* 0x0000000205307224 */ /* 0x040fe200078e0230 */
[----:B------:R0:W-:Y:S01]  /*1b00*/  STL [R1+0xe04], R12 ;  /* 0x000e040c01007387 */ /* 0x0001e20000100800 */
[----:B------:R-:W-:Y:S01]  /*1b10*/  IABS R7, R12 ;  /* 0x0000000c00077213 */ /* 0x000fe20000000000 */
[----:B------:R-:W-:Y:S01]  /*1b20*/  IMAD.MOV R3, RZ, RZ, -R3 ;  /* 0x000000ffff037224 */ /* 0x000fe200078e0a03 */
[----:B------:R-:W-:Y:S01]  /*1b30*/  IABS R2, R9 ;  /* 0x0000000900027213 */ /* 0x000fe20000000000 */
[C---:B------:R-:W-:Y:S01]  /*1b40*/  IMAD R49, R5.reuse, R8, R49 ;  /* 0x0000000805317224 */ /* 0x040fe200078e0231 */
[----:B------:R3:W-:Y:S01]  /*1b50*/  STL [R1+0xe0c], R9 ;  /* 0x000e0c0901007387 */ /* 0x0007e20000100800 */
[----:B------:R-:W-:Y:S01]  /*1b60*/  IMAD R50, R5, R3, R50 ;  /* 0x0000000305327224 */ /* 0x000fe200078e0232 */
[----:B--2---:R-:W-:Y:S01]  /*1b70*/  LOP3.LUT R13, R0, 0x70, RZ, 0xfc, !PT ;  /* 0x00000070000d7812 */ /* 0x004fe200078efcff */
[----:B------:R-:W-:-:S03]  /*1b80*/  IMAD.HI.U32 R8, R6, R7, RZ ;  /* 0x0000000706087227 */ /* 0x000fc600078e00ff */
[----:B------:R-:W-:Y:S01]  /*1b90*/  IABS R39, R13 ;  /* 0x0000000d00277213 */ /* 0x000fe20000000000 */
[----:B0-----:R-:W-:-:S04]  /*1ba0*/  IMAD.HI.U32 R12, R6, R11, RZ ;  /* 0x0000000b060c7227 */ /* 0x001fc800078e00ff */
[----:B------:R-:W-:Y:S02]  /*1bb0*/  IMAD.MOV R12, RZ, RZ, -R12 ;  /* 0x000000ffff0c7224 */ /* 0x000fe400078e0a0c */
[----:B------:R-:W-:-:S04]  /*1bc0*/  IMAD.HI.U32 R3, R6, R2, RZ ;  /* 0x0000000206037227 */ /* 0x000fc800078e00ff */
[----:B------:R-:W-:-:S04]  /*1bd0*/  IMAD.HI.U32 R10, R6, R47, RZ ;  /* 0x0000002f060a7227 */ /* 0x000fc800078e00ff */
[----:B------:R-:W-:Y:S02]  /*1be0*/  IMAD.MOV R8, RZ, RZ, -R8 ;  /* 0x000000ffff087224 */ /* 0x000fe400078e0a08 */
[----:B------:R-:W-:Y:S01]  /*1bf0*/  IMAD R11, R5, R12, R11 ;  /* 0x0000000c050b7224 */ /* 0x000fe200078e020b */
[----:B------:R-:W-:Y:S01]  /*1c00*/  LOP3.LUT R12, R0, 0x62, RZ, 0xfc, !PT ;  /* 0x00000062000c7812 */ /* 0x000fe200078efcff */
[----:B------:R-:W-:Y:S02]  /*1c10*/  IMAD.MOV R3, RZ, RZ, -R3 ;  /* 0x000000ffff037224 */ /* 0x000fe400078e0a03 */
[----:B---3--:R-:W-:Y:S01]  /*1c20*/  IMAD.HI.U32 R9, R6, R46, RZ ;  /* 0x0000002e06097227 */ /* 0x008fe200078e00ff */
[----:B------:R0:W-:Y:S01]  /*1c30*/  STL [R1+0x424], R11 ;  /* 0x0004240b01007387 */ /* 0x0001e20000100800 */
[----:B------:R-:W-:Y:S02]  /*1c40*/  IABS R42, R12 ;  /* 0x0000000c002a7213 */ /* 0x000fe40000000000 */
[----:B------:R-:W-:-:S02]  /*1c50*/  IMAD.MOV R10, RZ, RZ, -R10 ;  /* 0x000000ffff0a7224 */ /* 0x000fc400078e0a0a */
[C---:B------:R-:W-:Y:S01]  /*1c60*/  IMAD R7, R5.reuse, R8, R7 ;  /* 0x0000000805077224 */ /* 0x040fe200078e0207 */
[C---:B------:R-:W-:Y:S01]  /*1c70*/  LOP3.LUT R8, R0.reuse, 0x5c, RZ, 0xfc, !PT ;  /* 0x0000005c00087812 */ /* 0x040fe200078efcff */
[C---:B------:R-:W-:Y:S02]  /*1c80*/  IMAD R2, R5.reuse, R3, R2 ;  /* 0x0000000305027224 */ /* 0x040fe400078e0202 */
[----:B------:R-:W-:Y:S01]  /*1c90*/  IMAD.MOV R9, RZ, RZ, -R9 ;  /* 0x000000ffff097224 */ /* 0x000fe200078e0a09 */
[C---:B0-----:R-:W-:Y:S01]  /*1ca0*/  LOP3.LUT R11, R0.reuse, 0x58, RZ, 0xfc, !PT ;  /* 0x00000058000b7812 */ /* 0x041fe200078efcff */
[C---:B------:R-:W-:Y:S01]  /*1cb0*/  IMAD R47, R5.reuse, R10, R47 ;  /* 0x0000000a052f7224 */ /* 0x040fe200078e022f */
[C---:B------:R-:W-:Y:S01]  /*1cc0*/  LOP3.LUT R10, R0.reuse, 0x5a, RZ, 0xfc, !PT ;  /* 0x0000005a000a7812 */ /* 0x040fe200078efcff */
[----:B------:R0:W-:Y:S01]  /*1cd0*/  STL [R1+0x220], R7 ;  /* 0x0002200701007387 */ /* 0x0001e20000100800 */
[----:B------:R-:W-:Y:S01]  /*1ce0*/  IMAD R46, R5, R9, R46 ;  /* 0x00000009052e7224 */ /* 0x000fe200078e022e */
[----:B------:R-:W-:-:S02]  /*1cf0*/  LOP3.LUT R9, R0, 0x5e, RZ, 0xfc, !PT ;  /* 0x0000005e00097812 */ /* 0x000fc400078efcff */
[----:B------:R-:W-:Y:S01]  /*1d00*/  STL [R1+0x440], R2 ;  /* 0x0004400201007387 */ /* 0x000fe20000100800 */
[----:B------:R-:W-:Y:S02]  /*1d10*/  IABS R45, R11 ;  /* 0x0000000b002d7213 */ /* 0x000fe40000000000 */
[----:B------:R-:W-:Y:S01]  /*1d20*/  IABS R3, R9 ;  /* 0x0000000900037213 */ /* 0x000fe20000000000 */
[----:B------:R2:W-:Y:S01]  /*1d30*/  STL [R1+0xdb0], R11 ;  /* 0x000db00b01007387 */ /* 0x0005e20000100800 */
[----:B------:R-:W-:Y:S02]  /*1d40*/  IABS R44, R10 ;  /* 0x0000000a002c7213 */ /* 0x000fe40000000000 */
[----:B0-----:R-:W-:Y:S01]  /*1d50*/  LOP3.LUT R7, R0, 0x60, RZ, 0xfc, !PT ;  /* 0x0000006000077812 */ /* 0x001fe200078efcff */
[----:B------:R0:W-:Y:S03]  /*1d60*/  STL [R1+0xddc], R10 ;  /* 0x000ddc0a01007387 */ /* 0x0001e60000100800 */
[----:B------:R-:W-:Y:S01]  /*1d70*/  IABS R43, R7 ;  /* 0x00000007002b7213 */ /* 0x000fe20000000000 */
[----:B------:R3:W-:Y:S01]  /*1d80*/  STL [R1+0xdf0], R8 ;  /* 0x000df00801007387 */ /* 0x0007e20000100800 */
[----:B--2---:R-:W-:-:S03]  /*1d90*/  IMAD.HI.U32 R11, R6, R45, RZ ;  /* 0x0000002d060b7227 */ /* 0x004fc600078e00ff */
[----:B------:R2:W-:Y:S01]  /*1da0*/  STL [R1+0xdfc], R9 ;  /* 0x000dfc0901007387 */ /* 0x0005e20000100800 */
[----:B0-----:R-:W-:-:S03]  /*1db0*/  IMAD.HI.U32 R10, R6, R44, RZ ;  /* 0x0000002c060a7227 */ /* 0x001fc600078e00ff */
[----:B------:R0:W-:Y:S01]  /*1dc0*/  STL [R1+0xe08], R7 ;  /* 0x000e080701007387 */ /* 0x0001e20000100800 */
[----:B---3--:R-:W-:Y:S01]  /*1dd0*/  IABS R8, R8 ;  /* 0x0000000800087213 */ /* 0x008fe20000000000 */
[----:B------:R-:W-:Y:S02]  /*1de0*/  IMAD.MOV R11, RZ, RZ, -R11 ;  /* 0x000000ffff0b7224 */ /* 0x000fe400078e0a0b */
[----:B------:R-:W-:Y:S02]  /*1df0*/  IMAD.MOV R10, RZ, RZ, -R10 ;  /* 0x000000ffff0a7224 */ /* 0x000fe400078e0a0a */
[----:B--2---:R-:W-:-:S04]  /*1e00*/  IMAD.HI.U32 R9, R6, R8, RZ ;  /* 0x0000000806097227 */ /* 0x004fc800078e00ff */
[----:B0-----:R-:W-:-:S04]  /*1e10*/  IMAD.HI.U32 R7, R6, R3, RZ ;  /* 0x0000000306077227 */ /* 0x001fc800078e00ff */
[----:B------:R-:W-:Y:S02]  /*1e20*/  IMAD.MOV R9, RZ, RZ, -R9 ;  /* 0x000000ffff097224 */ /* 0x000fe400078e0a09 */
[----:B------:R-:W-:Y:S02]  /*1e30*/  IMAD.MOV R7, RZ, RZ, -R7 ;  /* 0x000000ffff077224 */ /* 0x000fe400078e0a07 */
[C---:B------:R-:W-:Y:S01]  /*1e40*/  IMAD R8, R5.reuse, R9, R8 ;  /* 0x0000000905087224 */ /* 0x040fe200078e0208 */
[C---:B------:R-:W-:Y:S01]  /*1e50*/  LOP3.LUT R9, R0.reuse, 0x64, RZ, 0xfc, !PT ;  /* 0x0000006400097812 */ /* 0x040fe200078efcff */
[C---:B------:R-:W-:Y:S02]  /*1e60*/  IMAD R3, R5.reuse, R7, R3 ;  /* 0x0000000705037224 */ /* 0x040fe400078e0203 */
[C---:B------:R-:W-:Y:S01]  /*1e70*/  IMAD R45, R5.reuse, R11, R45 ;  /* 0x0000000b052d7224 */ /* 0x040fe200078e022d */
[----:B------:R0:W-:Y:S01]  /*1e80*/  STL [R1+0x224], R8 ;  /* 0x0002240801007387 */ /* 0x0001e20000100800 */
[----:B------:R-:W-:Y:S01]  /*1e90*/  IMAD R44, R5, R10, R44 ;  /* 0x0000000a052c7224 */ /* 0x000fe200078e022c */
[----:B------:R-:W-:Y:S01]  /*1ea0*/  LOP3.LUT R11, R0, 0x66, RZ, 0xfc, !PT ;  /* 0x00000066000b7812 */ /* 0x000fe200078efcff */
[----:B------:R-:W-:Y:S01]  /*1eb0*/  IMAD.HI.U32 R2, R6, R43, RZ ;  /* 0x0000002b06027227 */ /* 0x000fe200078e00ff */
[----:B------:R2:W-:Y:S01]  /*1ec0*/  STL [R1+0x464], R3 ;  /* 0x0004640301007387 */ /* 0x0005e20000100800 */
[----:B------:R-:W-:-:S02]  /*1ed0*/  LOP3.LUT R10, R0, 0x68, RZ, 0xfc, !PT ;  /* 0x00000068000a7812 */ /* 0x000fc400078efcff */
[----:B------:R-:W-:Y:S01]  /*1ee0*/  IABS R7, R11 ;  /* 0x0000000b00077213 */ /* 0x000fe20000000000 */
[----:B------:R3:W-:Y:S01]  /*1ef0*/  STL [R1+0xda4], R12 ;  /* 0x000da40c01007387 */ /* 0x0007e20000100800 */
[----:B------:R-:W-:Y:S01]  /*1f00*/  IABS R41, R10 ;  /* 0x0000000a00297213 */ /* 0x000fe20000000000 */
[----:B------:R-:W-:Y:S01]  /*1f10*/  IMAD.MOV R2, RZ, RZ, -R2 ;  /* 0x000000ffff027224 */ /* 0x000fe200078e0a02 */
[----:B0-----:R-:W-:Y:S01]  /*1f20*/  LOP3.LUT R8, R0, 0x6a, RZ, 0xfc, !PT ;  /* 0x0000006a00087812 */ /* 0x001fe200078efcff */
[----:B------:R0:W-:Y:S02]  /*1f30*/  STL [R1+0xdb8], R9 ;  /* 0x000db80901007387 */ /* 0x0001e40000100800 */
[----:B------:R-:W-:Y:S01]  /*1f40*/  IMAD R43, R5, R2, R43 ;  /* 0x00000002052b7224 */ /* 0x000fe200078e022b */
[----:B------:R-:W-:Y:S01]  /*1f50*/  IABS R40, R8 ;  /* 0x0000000800287213 */ /* 0x000fe20000000000 */
[----:B------:R4:W-:Y:S01]  /*1f60*/  STL [R1+0xde0], R11 ;  /* 0x000de00b01007387 */ /* 0x0009e20000100800 */
[----:B--2---:R-:W-:Y:S01]  /*1f70*/  IMAD.HI.U32 R3, R6, R41, RZ ;  /* 0x0000002906037227 */ /* 0x004fe200078e00ff */
[----:B---3--:R-:W-:-:S02]  /*1f80*/  LOP3.LUT R12, R0, 0x72, RZ, 0xfc, !PT ;  /* 0x00000072000c7812 */ /* 0x008fc400078efcff */
[----:B------:R2:W-:Y:S01]  /*1f90*/  STL [R1+0xdf4], R10 ;  /* 0x000df40a01007387 */ /* 0x0005e20000100800 */
[C---:B------:R-:W-:Y:S01]  /*1fa0*/  IMAD.HI.U32 R2, R6.reuse, R40, RZ ;  /* 0x0000002806027227 */ /* 0x040fe200078e00ff */
[----:B0-----:R-:W-:Y:S02]  /*1fb0*/  IABS R9, R9 ;  /* 0x0000000900097213 */ /* 0x001fe40000000000 */
[----:B------:R0:W-:Y:S01]  /*1fc0*/  STL [R1+0xe00], R8 ;  /* 0x000e000801007387 */ /* 0x0001e20000100800 */
[----:B------:R-:W-:Y:S01]  /*1fd0*/  IMAD.MOV R2, RZ, RZ, -R2 ;  /* 0x000000ffff027224 */ /* 0x000fe200078e0a02 */
[----:B------:R-:W-:Y:S01]  /*1fe0*/  IABS R38, R12 ;  /* 0x0000000c00267213 */ /* 0x000fe20000000000 */
[----:B----4-:R-:W-:-:S04]  /*1ff0*/  IMAD.HI.U32 R11, R6, R42, RZ ;  /* 0x0000002a060b7227 */ /* 0x010fc800078e00ff */
[----:B--2---:R-:W-:-:S04]  /*2000*/  IMAD.HI.U32 R10, R6, R9, RZ ;  /* 0x00000009060a7227 */ /* 0x004fc800078e00ff */
[----:B0-----:R-:W-:-:S04]  /*2010*/  IMAD.HI.U32 R8, R6, R7, RZ ;  /* 0x0000000706087227 */ /* 0x001fc800078e00ff */
[----:B------:R-:W-:Y:S02]  /*2020*/  IMAD.MOV R10, RZ, RZ, -R10 ;  /* 0x000000ffff0a7224 */ /* 0x000fe400078e0a0a */
[----:B------:R-:W-:Y:S02]  /*2030*/  IMAD.MOV R11, RZ, RZ, -R11 ;  /* 0x000000ffff0b7224 */ /* 0x000fe400078e0a0b */
[----:B------:R-:W-:Y:S02]  /*2040*/  IMAD.MOV R8, RZ, RZ, -R8 ;  /* 0x000000ffff087224 */ /* 0x000fe400078e0a08 */
[C---:B------:R-:W-:Y:S01]  /*2050*/  IMAD R9, R5.reuse, R10, R9 ;  /* 0x0000000a05097224 */ /* 0x040fe200078e0209 */
[C---:B------:R-:W-:Y:S01]  /*2060*/  LOP3.LUT R10, R0.reuse, 0x74, RZ, 0xfc, !PT ;  /* 0x00000074000a7812 */ /* 0x040fe200078efcff */
[C---:B------:R-:W-:Y:S01]  /*2070*/  IMAD R42, R5.reuse, R11, R42 ;  /* 0x0000000b052a7224 */ /* 0x040fe200078e022a */
[----:B------:R-:W-:Y:S01]  /*2080*/  LOP3.LUT R11, R0, 0x6c, RZ, 0xfc, !PT ;  /* 0x0000006c000b7812 */ /* 0x000fe200078efcff */
[C---:B------:R-:W-:Y:S01]  /*2090*/  IMAD R7, R5.reuse, R8, R7 ;  /* 0x0000000805077224 */ /* 0x040fe200078e0207 */
[----:B------:R0:W-:Y:S01]  /*20a0*/  STL [R1+0x228], R9 ;  /* 0x0002280901007387 */ /* 0x0001e20000100800 */
[----:B------:R-:W-:Y:S01]  /*20b0*/  IMAD R40, R5, R2, R40 ;  /* 0x0000000205287224 */ /* 0x000fe200078e0228 */
[----:B------:R-:W-:Y:S01]  /*20c0*/  IABS R2, R10 ;  /* 0x0000000a00027213 */ /* 0x000fe20000000000 */
[----:B------:R-:W-:Y:S01]  /*20d0*/  IMAD.MOV R3, RZ, RZ, -R3 ;  /* 0x000000ffff037224 */ /* 0x000fe200078e0a03 */
[----:B------:R2:W-:Y:S01]  /*20e0*/  STL [R1+0x4a0], R7 ;  /* 0x0004a00701007387 */ /* 0x0005e20000100800 */
[----:B------:R-:W-:-:S03]  /*20f0*/  IMAD.HI.U32 R8, R6, R39, RZ ;  /* 0x0000002706087227 */ /* 0x000fc600078e00ff */
[----:B------:R3:W-:Y:S01]  /*2100*/  STL [R1+0xda0], R11 ;  /* 0x000da00b01007387 */ /* 0x0007e20000100800 */
[----:B------:R-:W-:Y:S01]  /*2110*/  IMAD R41, R5, R3, R41 ;  /* 0x0000000305297224 */ /* 0x000fe200078e0229 */
[----:B0-----:R-:W-:Y:S01]  /*2120*/  LOP3.LUT R9, R0, 0x6e, RZ, 0xfc, !PT ;  /* 0x0000006e00097812 */ /* 0x001fe200078efcff */
[----:B------:R-:W-:-:S04]  /*2130*/  IMAD.HI.U32 R3, R6, R2, RZ ;  /* 0x0000000206037227 */ /* 0x000fc800078e00ff */
[----:B------:R0:W-:Y:S01]  /*2140*/  STL [R1+0xdac], R9 ;  /* 0x000dac0901007387 */ /* 0x0001e20000100800 */
[----:B--2---:R-:W-:Y:S01]  /*2150*/  IMAD.HI.U32 R7, R6, R38, RZ ;  /* 0x0000002606077227 */ /* 0x004fe200078e00ff */
[----:B---3--:R-:W-:Y:S02]  /*2160*/  IABS R11, R11 ;  /* 0x0000000b000b7213 */ /* 0x008fe40000000000 */
[----:B------:R-:W-:Y:S01]  /*2170*/  STL [R1+0xdc4], R13 ;  /* 0x000dc40d01007387 */ /* 0x000fe20000100800 */
[----:B------:R-:W-:Y:S02]  /*2180*/  IMAD.MOV R3, RZ, RZ, -R3 ;  /* 0x000000ffff037224 */ /* 0x000fe400078e0a03 */
[----:B------:R-:W-:Y:S01]  /*2190*/  IMAD.MOV R7, RZ, RZ, -R7 ;  /* 0x000000ffff077224 */ /* 0x000fe200078e0a07 */
[----:B------:R2:W-:Y:S01]  /*21a0*/  STL [R1+0xde8], R12 ;  /* 0x000de80c01007387 */ /* 0x0005e20000100800 */
[C---:B------:R-:W-:Y:S01]  /*21b0*/  IMAD R2, R5.reuse, R3, R2 ;  /* 0x0000000305027224 */ /* 0x040fe200078e0202 */
[----:B0-----:R-:W-:Y:S01]  /*21c0*/  IABS R9, R9 ;  /* 0x0000000900097213 */ /* 0x001fe20000000000 */
[----:B------:R-:W-:Y:S01]  /*21d0*/  IMAD.MOV R8, RZ, RZ, -R8 ;  /* 0x000000ffff087224 */ /* 0x000fe200078e0a08 */
[----:B------:R0:W-:Y:S01]  /*21e0*/  STL [R1+0xdf8], R10 ;  /* 0x000df80a01007387 */ /* 0x0001e20000100800 */
[C---:B------:R-:W-:Y:S01]  /*21f0*/  IMAD R38, R5.reuse, R7, R38 ;  /* 0x0000000705267224 */ /* 0x040fe200078e0226 */
[C---:B------:R-:W-:Y:S01]  /*2200*/  LOP3.LUT R7, R0.reuse, 0x7c, RZ, 0xfc, !PT ;  /* 0x0000007c00077812 */ /* 0x040fe200078efcff */
[----:B------:R-:W-:Y:S01]  /*2210*/  IMAD R39, R5, R8, R39 ;  /* 0x0000000805277224 */ /* 0x000fe200078e0227 */
[----:B------:R-:W-:Y:S01]  /*2220*/  LOP3.LUT R8, R0, 0x7e, RZ, 0xfc, !PT ;  /* 0x0000007e00087812 */ /* 0x000fe200078efcff */
[----:B--2---:R-:W-:Y:S01]  /*2230*/  IMAD.HI.U32 R12, R6, R11, RZ ;  /* 0x0000000b060c7227 */ /* 0x004fe200078e00ff */
[----:B------:R-:W-:-:S03]  /*2240*/  LOP3.LUT R13, R0, 0x98, RZ, 0xfc, !PT ;  /* 0x00000098000d7812 */ /* 0x000fc600078efcff */
[----:B0-----:R-:W-:Y:S01]  /*2250*/  IMAD.HI.U32 R10, R6, R9, RZ ;  /* 0x00000009060a7227 */ /* 0x001fe200078e00ff */
[----:B------:R-:W-:-:S03]  /*2260*/  IABS R28, R13 ;  /* 0x0000000d001c7213 */ /* 0x000fc60000000000 */
[----:B------:R-:W-:Y:S02]  /*2270*/  IMAD.MOV R12, RZ, RZ, -R12 ;  /* 0x000000ffff0c7224 */ /* 0x000fe400078e0a0c */
[----:B------:R-:W-:Y:S02]  /*2280*/  IMAD.MOV R10, RZ, RZ, -R10 ;  /* 0x000000ffff0a7224 */ /* 0x000fe400078e0a0a */
[C---:B------:R-:W-:Y:S02]  /*2290*/  IMAD R11, R5.reuse, R12, R11 ;  /* 0x0000000c050b7224 */ /* 0x040fe400078e020b */
[----:B------:R-:W-:Y:S01]  /*22a0*/  IMAD R9, R5, R10, R9 ;  /* 0x0000000a05097224 */ /* 0x000fe200078e0209 */
[----:B------:R-:W-:Y:S02]  /*22b0*/  LOP3.LUT R10, R0, 0x78, RZ, 0xfc, !PT ;  /* 0x00000078000a7812 */ /* 0x000fe400078efcff */
[----:B------:R0:W-:Y:S02]  /*22c0*/  STL [R1+0x23c], R11 ;  /* 0x00023c0b01007387 */ /* 0x0001e40000100800 */
[----:B------:R-:W-:-:S02]  /*22d0*/  IABS R37, R10 ;  /* 0x0000000a00257213 */ /* 0x000fc40000000000 */
[----:B------:R2:W-:Y:S04]  /*22e0*/  STL [R1+0x4e0], R9 ;  /* 0x0004e00901007387 */ /* 0x0005e80000100800 */
[----:B------:R3:W-:Y:S01]  /*22f0*/  STL [R1+0x240], R2 ;  /* 0x0002400201007387 */ /* 0x0007e20000100800 */
[C---:B0-----:R-:W-:Y:S02]  /*2300*/  LOP3.LUT R11, R0.reuse, 0x76, RZ, 0xfc, !PT ;  /* 0x00000076000b7812 */ /* 0x041fe400078efcff */
[----:B--2---:R-:W-:-:S03]  /*2310*/  LOP3.LUT R9, R0, 0x7a, RZ, 0xfc, !PT ;  /* 0x0000007a00097812 */ /* 0x004fc600078efcff */
[----:B------:R0:W-:Y:S01]  /*2320*/  STL [R1+0xd80], R11 ;  /* 0x000d800b01007387 */ /* 0x0001e20000100800 */
[----:B---3--:R-:W-:-:S03]  /*2330*/  IABS R2, R8 ;  /* 0x0000000800027213 */ /* 0x008fc60000000000 */
[----:B------:R2:W-:Y:S01]  /*2340*/  STL [R1+0xe10], R10 ;  /* 0x000e100a01007387 */ /* 0x0005e20000100800 */
[----:B------:R-:W-:-:S03]  /*2350*/  IABS R36, R9 ;  /* 0x0000000900247213 */ /* 0x000fc60000000000 */
[----:B------:R-:W-:Y:S01]  /*2360*/  STL [R1+0xe14], R9 ;  /* 0x000e140901007387 */ /* 0x000fe20000100800 */
[C---:B------:R-:W-:Y:S01]  /*2370*/  IMAD.HI.U32 R3, R6.reuse, R2, RZ ;  /* 0x0000000206037227 */ /* 0x040fe200078e00ff */
[----:B0-----:R-:W-:Y:S02]  /*2380*/  IABS R11, R11 ;  /* 0x0000000b000b7213 */ /* 0x001fe40000000000 */
[----:B------:R0:W-:Y:S01]  /*2390*/  STL [R1+0xdd0], R7 ;  /* 0x000dd00701007387 */ /* 0x0001e20000100800 */
[----:B------:R-:W-:Y:S02]  /*23a0*/  IMAD.MOV R3, RZ, RZ, -R3 ;  /* 0x000000ffff037224 */ /* 0x000fe400078e0a03 */
[----:B------:R-:W-:Y:S01]  /*23b0*/  IMAD.HI.U32 R12, R6, R11, RZ ;  /* 0x0000000b060c7227 */ /* 0x000fe200078e00ff */
[----:B------:R3:W-:Y:S03]  /*23c0*/  STL [R1+0xdec], R8 ;  /* 0x000dec0801007387 */ /* 0x0007e60000100800 */
[----:B------:R-:W-:-:S02]  /*23d0*/  IMAD.MOV R12, RZ, RZ, -R12 ;  /* 0x000000ffff0c7224 */ /* 0x000fc400078e0a0c */
[----:B--2---:R-:W-:Y:S01]  /*23e0*/  IMAD.HI.U32 R10, R6, R37, RZ ;  /* 0x00000025060a7227 */ /* 0x004fe200078e00ff */
[----:B0-----:R-:W-:-:S03]  /*23f0*/  IABS R7, R7 ;  /* 0x0000000700077213 */ /* 0x001fc60000000000 */
[----:B------:R-:W-:Y:S01]  /*2400*/  IMAD R11, R5, R12, R11 ;  /* 0x0000000c050b7224 */ /* 0x000fe200078e020b */
[----:B------:R-:W-:Y:S01]  /*2410*/  LOP3.LUT R12, R0, 0x8a, RZ, 0xfc, !PT ;  /* 0x0000008a000c7812 */ /* 0x000fe200078efcff */
[----:B---3--:R-:W-:-:S03]  /*2420*/  IMAD.HI.U32 R8, R6, R7, RZ ;  /* 0x0000000706087227 */ /* 0x008fc600078e00ff */
[----:B------:R0:W-:Y:S01]  /*2430*/  STL [R1+0x524], R11 ;  /* 0x0005240b01007387 */ /* 0x0001e20000100800 */
[----:B------:R-:W-:Y:S01]  /*2440*/  IMAD.MOV R8, RZ, RZ, -R8 ;  /* 0x000000ffff087224 */ /* 0x000fe200078e0a08 */
[----:B------:R-:W-:Y:S01]  /*2450*/  IABS R33, R12 ;  /* 0x0000000c00217213 */ /* 0x000fe20000000000 */
[----:B------:R-:W-:-:S04]  /*2460*/  IMAD.HI.U32 R9, R6, R36, RZ ;  /* 0x0000002406097227 */ /* 0x000fc800078e00ff */
[----:B------:R-:W-:Y:S02]  /*2470*/  IMAD.MOV R10, RZ, RZ, -R10 ;  /* 0x000000ffff0a7224 */ /* 0x000fe400078e0a0a */
[C---:B------:R-:W-:Y:S01]  /*2480*/  IMAD R7, R5.reuse, R8, R7 ;  /* 0x0000000805077224 */ /* 0x040fe200078e0207 */
[C---:B0-----:R-:W-:Y:S01]  /*2490*/  LOP3.LUT R11, R0.reuse, 0x80, RZ, 0xfc, !PT ;  /* 0x00000080000b7812 */ /* 0x041fe200078efcff */
[C---:B------:R-:W-:Y:S01]  /*24a0*/  IMAD R2, R5.reuse, R3, R2 ;  /* 0x0000000305027224 */ /* 0x040fe200078e0202 */
[C---:B------:R-:W-:Y:S01]  /*24b0*/  LOP3.LUT R8, R0.reuse, 0x84, RZ, 0xfc, !PT ;  /* 0x0000008400087812 */ /* 0x040fe200078efcff */
[----:B------:R-:W-:Y:S01]  /*24c0*/  IMAD.MOV R9, RZ, RZ, -R9 ;  /* 0x000000ffff097224 */ /* 0x000fe200078e0a09 */
[----:B------:R0:W-:Y:S01]  /*24d0*/  STL [R1+0x244], R7 ;  /* 0x0002440701007387 */ /* 0x0001e20000100800 */
[C---:B------:R-:W-:Y:S01]  /*24e0*/  IMAD R37, R5.reuse, R10, R37 ;  /* 0x0000000a05257224 */ /* 0x040fe200078e0225 */
[C---:B------:R-:W-:Y:S01]  /*24f0*/  LOP3.LUT R10, R0.reuse, 0x82, RZ, 0xfc, !PT ;  /* 0x00000082000a7812 */ /* 0x040fe200078efcff */
[----:B------:R-:W-:Y:S01]  /*2500*/  IMAD R36, R5, R9, R36 ;  /* 0x0000000905247224 */ /* 0x000fe200078e0224 */
[----:B------:R-:W-:Y:S01]  /*2510*/  STL [R1+0x5a0], R2 ;  /* 0x0005a00201007387 */ /* 0x000fe20000100800 */
[----:B------:R-:W-:-:S02]  /*2520*/  LOP3.LUT R9, R0, 0x86, RZ, 0xfc, !PT ;  /* 0x0000008600097812 */ /* 0x000fc400078efcff */
[----:B------:R-:W-:Y:S01]  /*2530*/  IABS R35, R11 ;  /* 0x0000000b00237213 */ /* 0x000fe20000000000 */
[----:B------:R2:W-:Y:S01]  /*2540*/  STL [R1+0xd6c], R11 ;  /* 0x000d6c0b01007387 */ /* 0x0005e20000100800 */
[----:B------:R-:W-:Y:S02]  /*2550*/  IABS R3, R9 ;  /* 0x0000000900037213 */ /* 0x000fe40000000000 */
[----:B0-----:R-:W-:Y:S01]  /*2560*/  LOP3.LUT R7, R0, 0x88, RZ, 0xfc, !PT ;  /* 0x0000008800077812 */ /* 0x001fe200078efcff */
[----:B------:R0:W-:Y:S01]  /*2570*/  STL [R1+0xd8c], R10 ;  /* 0x000d8c0a01007387 */ /* 0x0001e20000100800 */
[----:B------:R-:W-:Y:S02]  /*2580*/  IABS R34, R10 ;  /* 0x0000000a00227213 */ /* 0x000fe40000000000 */
        /* <DEDUP_REMOVED lines=78> */
[----:B0-----:R-:W-:-:S04]  /*2a70*/  IMAD.HI.U32 R10, R6, R9, RZ ;  /* 0x00000009060a7227 */ /* 0x001fc800078e00ff */
[----:B------:R-:W-:Y:S02]  /*2a80*/  IMAD.MOV R12, RZ, RZ, -R12 ;  /* 0x000000ffff0c7224 */ /* 0x000fe400078e0a0c */
[----:B------:R-:W-:Y:S02]  /*2a90*/  IMAD.MOV R10, RZ, RZ, -R10 ;  /* 0x000000ffff0a7224 */ /* 0x000fe400078e0a0a */
[C---:B------:R-:W-:Y:S02]  /*2aa0*/  IMAD R11, R5.reuse, R12, R11 ;  /* 0x0000000c050b7224 */ /* 0x040fe400078e020b */
[----:B------:R-:W-:Y:S01]  /*2ab0*/  IMAD R9, R5, R10, R9 ;  /* 0x0000000a05097224 */ /* 0x000fe200078e0209 */
[C---:B------:R-:W-:Y:S02]  /*2ac0*/  LOP3.LUT R10, R0.reuse, 0x9e, RZ, 0xfc, !PT ;  /* 0x0000009e000a7812 */ /* 0x040fe400078efcff */
[----:B------:R0:W-:Y:S04]  /*2ad0*/  STL [R1+0x268], R11 ;  /* 0x0002680b01007387 */ /* 0x0001e80000100800 */
[----:B------:R2:W-:Y:S04]  /*2ae0*/  STL [R1+0x604], R9 ;  /* 0x0006040901007387 */ /* 0x0005e80000100800 */
[----:B------:R3:W-:Y:S01]  /*2af0*/  STL [R1+0x284], R2 ;  /* 0x0002840201007387 */ /* 0x0007e20000100800 */
[----:B0-----:R-:W-:-:S03]  /*2b00*/  LOP3.LUT R11, R0, 0xa0, RZ, 0xfc, !PT ;  /* 0x000000a0000b7812 */ /* 0x001fc600078efcff */
[----:B------:R0:W-:Y:S01]  /*2b10*/  STL [R1+0xd20], R10 ;  /* 0x000d200a01007387 */ /* 0x0001e20000100800 */
[----:B--2---:R-:W-:-:S03]  /*2b20*/  LOP3.LUT R9, R0, 0xa2, RZ, 0xfc, !PT ;  /* 0x000000a200097812 */ /* 0x004fc600078efcff */
[----:B------:R2:W-:Y:S01]  /*2b30*/  STL [R1+0xd3c], R11 ;  /* 0x000d3c0b01007387 */ /* 0x0005e20000100800 */
[----:B------:R-:W-:Y:S02]  /*2b40*/  IABS R26, R11 ;  /* 0x0000000b001a7213 */ /* 0x000fe40000000000 */
[----:B---3--:R-:W-:Y:S01]  /*2b50*/  IABS R2, R8 ;  /* 0x0000000800027213 */ /* 0x008fe20000000000 */
[----:B------:R-:W-:Y:S01]  /*2b60*/  STL [R1+0xd64], R9 ;  /* 0x000d640901007387 */ /* 0x000fe20000100800 */
[----:B------:R-:W-:Y:S01]  /*2b70*/  IABS R27, R9 ;  /* 0x00000009001b7213 */ /* 0x000fe20000000000 */
[C---:B------:R-:W-:Y:S01]  /*2b80*/  IMAD.HI.U32 R12, R6.reuse, R26, RZ ;  /* 0x0000001a060c7227 */ /* 0x040fe200078e00ff */
[----:B0-----:R-:W-:Y:S01]  /*2b90*/  IABS R10, R10 ;  /* 0x0000000a000a7213 */ /* 0x001fe20000000000 */
[----:B------:R0:W-:Y:S02]  /*2ba0*/  STL [R1+0xd88], R7 ;  /* 0x000d880701007387 */ /* 0x0001e40000100800 */
[----:B------:R-:W-:-:S02]  /*2bb0*/  IMAD.HI.U32 R3, R6, R2, RZ ;  /* 0x0000000206037227 */ /* 0x000fc400078e00ff */
[----:B------:R3:W-:Y:S02]  /*2bc0*/  STL [R1+0xd9c], R8 ;  /* 0x000d9c0801007387 */ /* 0x0007e40000100800 */
[----:B--2---:R-:W-:Y:S01]  /*2bd0*/  IMAD.HI.U32 R11, R6, R10, RZ ;  /* 0x0000000a060b7227 */ /* 0x004fe200078e00ff */
[----:B0-----:R-:W-:-:S03]  /*2be0*/  IABS R7, R7 ;  /* 0x0000000700077213 */ /* 0x001fc60000000000 */
[----:B------:R-:W-:Y:S02]  /*2bf0*/  IMAD.MOV R11, RZ, RZ, -R11 ;  /* 0x000000ffff0b7224 */ /* 0x000fe400078e0a0b */
[----:B------:R-:W-:Y:S02]  /*2c00*/  IMAD.MOV R3, RZ, RZ, -R3 ;  /* 0x000000ffff037224 */ /* 0x000fe400078e0a03 */
[----:B---3--:R-:W-:-:S04]  /*2c10*/  IMAD.HI.U32 R8, R6, R7, RZ ;  /* 0x0000000706087227 */ /* 0x008fc800078e00ff */
[----:B------:R-:W-:Y:S02]  /*2c20*/  IMAD.MOV R8, RZ, RZ, -R8 ;  /* 0x000000ffff087224 */ /* 0x000fe400078e0a08 */
[----:B------:R-:W-:Y:S01]  /*2c30*/  IMAD R10, R5, R11, R10 ;  /* 0x0000000b050a7224 */ /* 0x000fe200078e020a */
[----:B------:R-:W-:Y:S01]  /*2c40*/  LOP3.LUT R11, R0, 0xa8, RZ, 0xfc, !PT ;  /* 0x000000a8000b7812 */ /* 0x000fe200078efcff */
[----:B------:R-:W-:-:S03]  /*2c50*/  IMAD.HI.U32 R9, R6, R27, RZ ;  /* 0x0000001b06097227 */ /* 0x000fc600078e00ff */
[----:B------:R0:W-:Y:S01]  /*2c60*/  STL [R1+0x61c], R10 ;  /* 0x00061c0a01007387 */ /* 0x0001e20000100800 */
[C---:B------:R-:W-:Y:S01]  /*2c70*/  IMAD R7, R5.reuse, R8, R7 ;  /* 0x0000000805077224 */ /* 0x040fe200078e0207 */
[C---:B------:R-:W-:Y:S01]  /*2c80*/  LOP3.LUT R8, R0.reuse, 0xac, RZ, 0xfc, !PT ;  /* 0x000000ac00087812 */ /* 0x040fe200078efcff */
[C---:B------:R-:W-:Y:S01]  /*2c90*/  IMAD R2, R5.reuse, R3, R2 ;  /* 0x0000000305027224 */ /* 0x040fe200078e0202 */
[----:B------:R-:W-:Y:S01]  /*2ca0*/  IABS R24, R11 ;  /* 0x0000000b00187213 */ /* 0x000fe20000000000 */
[----:B------:R-:W-:Y:S01]  /*2cb0*/  IMAD.MOV R9, RZ, RZ, -R9 ;  /* 0x000000ffff097224 */ /* 0x000fe200078e0a09 */
[----:B------:R2:W-:Y:S01]  /*2cc0*/  STL [R1+0x288], R7 ;  /* 0x0002880701007387 */ /* 0x0005e20000100800 */
[----:B------:R-:W-:Y:S02]  /*2cd0*/  IMAD.MOV R12, RZ, RZ, -R12 ;  /* 0x000000ffff0c7224 */ /* 0x000fe400078e0a0c */
[C---:B------:R-:W-:Y:S01]  /*2ce0*/  IMAD R27, R5.reuse, R9, R27 ;  /* 0x00000009051b7224 */ /* 0x040fe200078e021b */
[C---:B0-----:R-:W-:Y:S01]  /*2cf0*/  LOP3.LUT R10, R0.reuse, 0xaa, RZ, 0xfc, !PT ;  /* 0x000000aa000a7812 */ /* 0x041fe200078efcff */
[----:B------:R0:W-:Y:S01]  /*2d00*/  STL [R1+0x600], R2 ;  /* 0x0006000201007387 */ /* 0x0001e20000100800 */
[C---:B------:R-:W-:Y:S01]  /*2d10*/  LOP3.LUT R9, R0.reuse, 0xae, RZ, 0xfc, !PT ;  /* 0x000000ae00097812 */ /* 0x040fe200078efcff */
[----:B------:R-:W-:Y:S01]  /*2d20*/  IMAD R26, R5, R12, R26 ;  /* 0x0000000c051a7224 */ /* 0x000fe200078e021a */
[----:B------:R-:W-:Y:S01]  /*2d30*/  IABS R25, R10 ;  /* 0x0000000a00197213 */ /* 0x000fe20000000000 */
[----:B------:R3:W-:Y:S01]  /*2d40*/  STL [R1+0xd1c], R11 ;  /* 0x000d1c0b01007387 */ /* 0x0007e20000100800 */
[----:B--2---:R-:W-:-:S02]  /*2d50*/  LOP3.LUT R7, R0, 0xb0, RZ, 0xfc, !PT ;  /* 0x000000b000077812 */ /* 0x004fc400078efcff */
[----:B------:R-:W-:Y:S01]  /*2d60*/  LOP3.LUT R12, R0, 0xb2, RZ, 0xfc, !PT ;  /* 0x000000b2000c7812 */ /* 0x000fe200078efcff */
[----:B------:R-:W-:Y:S01]  /*2d70*/  STL [R1+0xd28], R10 ;  /* 0x000d280a01007387 */ /* 0x000fe20000100800 */
[----:B------:R-:W-:Y:S02]  /*2d80*/  IABS R22, R7 ;  /* 0x0000000700167213 */ /* 0x000fe40000000000 */
[----:B0-----:R-:W-:Y:S01]  /*2d90*/  IABS R2, R9 ;  /* 0x0000000900027213 */ /* 0x001fe20000000000 */
[----:B------:R0:W-:Y:S01]  /*2da0*/  STL [R1+0xd48], R8 ;  /* 0x000d480801007387 */ /* 0x0001e20000100800 */
[----:B------:R-:W-:Y:S01]  /*2db0*/  IABS R23, R12 ;  /* 0x0000000c00177213 */ /* 0x000fe20000000000 */
[C---:B---3--:R-:W-:Y:S02]  /*2dc0*/  IMAD.HI.U32 R11, R6.reuse, R24, RZ ;  /* 0x00000018060b7227 */ /* 0x048fe400078e00ff */
[----:B------:R2:W-:Y:S02]  /*2dd0*/  STL [R1+0xd68], R9 ;  /* 0x000d680901007387 */ /* 0x0005e40000100800 */
[----:B------:R-:W-:-:S02]  /*2de0*/  IMAD.HI.U32 R3, R6, R2, RZ ;  /* 0x0000000206037227 */ /* 0x000fc400078e00ff */
[----:B------:R3:W-:Y:S01]  /*2df0*/  STL [R1+0xd90], R7 ;  /* 0x000d900701007387 */ /* 0x0007e20000100800 */
[----:B0-----:R-:W-:Y:S01]  /*2e00*/  IABS R8, R8 ;  /* 0x0000000800087213 */ /* 0x001fe20000000000 */
[----:B------:R-:W-:Y:S02]  /*2e10*/  IMAD.MOV R3, RZ, RZ, -R3 ;  /* 0x000000ffff037224 */ /* 0x000fe400078e0a03 */
[----:B------:R-:W-:-:S04]  /*2e20*/  IMAD.HI.U32 R10, R6, R25, RZ ;  /* 0x00000019060a7227 */ /* 0x000fc800078e00ff */
[----:B--2---:R-:W-:-:S04]  /*2e30*/  IMAD.HI.U32 R9, R6, R8, RZ ;  /* 0x0000000806097227 */ /* 0x004fc800078e00ff */
[----:B------:R-:W-:Y:S02]  /*2e40*/  IMAD.MOV R9, RZ, RZ, -R9 ;  /* 0x000000ffff097224 */ /* 0x000fe400078e0a09 */
[----:B------:R-:W-:Y:S02]  /*2e50*/  IMAD.MOV R11, RZ, RZ, -R11 ;  /* 0x000000ffff0b7224 */ /* 0x000fe400078e0a0b */
[C---:B------:R-:W-:Y:S01]  /*2e60*/  IMAD R8, R5.reuse, R9, R8 ;  /* 0x0000000905087224 */ /* 0x040fe200078e0208 */
[C---:B------:R-:W-:Y:S01]  /*2e70*/  LOP3.LUT R9, R0.reuse, 0xb4, RZ, 0xfc, !PT ;  /* 0x000000b400097812 */ /* 0x040fe200078efcff */
[C---:B------:R-:W-:Y:S02]  /*2e80*/  IMAD R2, R5.reuse, R3, R2 ;  /* 0x0000000305027224 */ /* 0x040fe400078e0202 */
[----:B------:R-:W-:Y:S01]  /*2e90*/  IMAD.MOV R10, RZ, RZ, -R10 ;  /* 0x000000ffff0a7224 */ /* 0x000fe200078e0a0a */
[----:B------:R0:W-:Y:S01]  /*2ea0*/  STL [R1+0x2a4], R8 ;  /* 0x0002a40801007387 */ /* 0x0001e20000100800 */
[C---:B------:R-:W-:Y:S01]  /*2eb0*/  IMAD R24, R5.reuse, R11, R24 ;  /* 0x0000000b05187224 */ /* 0x040fe200078e0218 */
[----:B------:R-:W-:Y:S01]  /*2ec0*/  LOP3.LUT R11, R0, 0xb6, RZ, 0xfc, !PT ;  /* 0x000000b6000b7812 */ /* 0x000fe200078efcff */
[----:B---3--:R-:W-:Y:S01]  /*2ed0*/  IMAD.HI.U32 R7, R6, R22, RZ ;  /* 0x0000001606077227 */ /* 0x008fe200078e00ff */
[----:B------:R-:W-:Y:S02]  /*2ee0*/  STL [R1+0x5e0], R2 ;  /* 0x0005e00201007387 */ /* 0x000fe40000100800 */
[----:B------:R-:W-:Y:S01]  /*2ef0*/  IABS R3, R11 ;  /* 0x0000000b00037213 */ /* 0x000fe20000000000 */
[C---:B------:R-:W-:Y:S01]  /*2f00*/  IMAD R25, R5.reuse, R10, R25 ;  /* 0x0000000a05197224 */ /* 0x040fe200078e0219 */
[----:B------:R2:W-:Y:S01]  /*2f10*/  STL [R1+0xcf8], R12 ;  /* 0x000cf80c01007387 */ /* 0x0005e20000100800 */
[C---:B------:R-:W-:Y:S01]  /*2f20*/  LOP3.LUT R10, R0.reuse, 0xb8, RZ, 0xfc, !PT ;  /* 0x000000b8000a7812 */ /* 0x040fe200078efcff */
[----:B------:R-:W-:Y:S01]  /*2f30*/  IMAD.MOV R7, RZ, RZ, -R7 ;  /* 0x000000ffff077224 */ /* 0x000fe200078e0a07 */
[----:B0-----:R-:W-:Y:S01]  /*2f40*/  LOP3.LUT R8, R0, 0xba, RZ, 0xfc, !PT ;  /* 0x000000ba00087812 */ /* 0x001fe200078efcff */
[----:B------:R0:W-:Y:S01]  /*2f50*/  STL [R1+0xd24], R9 ;  /* 0x000d240901007387 */ /* 0x0001e20000100800 */
[----:B------:R-:W-:Y:S01]  /*2f60*/  IABS R20, R10 ;  /* 0x0000000a00147213 */ /* 0x000fe20000000000 */
[----:B------:R-:W-:Y:S01]  /*2f70*/  IMAD R22, R5, R7, R22 ;  /* 0x0000000705167224 */ /* 0x000fe200078e0216 */
[----:B------:R-:W-:Y:S01]  /*2f80*/  IABS R21, R8 ;  /* 0x0000000800157213 */ /* 0x000fe20000000000 */
[----:B------:R3:W-:Y:S01]  /*2f90*/  STL [R1+0xd38], R11 ;  /* 0x000d380b01007387 */ /* 0x0007e20000100800 */
[----:B------:R-:W-:Y:S01]  /*2fa0*/  IMAD.HI.U32 R7, R6, R3, RZ ;  /* 0x0000000306077227 */ /* 0x000fe200078e00ff */
[----:B--2---:R-:W-:-:S02]  /*2fb0*/  LOP3.LUT R12, R0, 0xc0, RZ, 0xfc, !PT ;  /* 0x000000c0000c7812 */ /* 0x004fc400078efcff */
[----:B------:R2:W-:Y:S01]  /*2fc0*/  STL [R1+0xd54], R10 ;  /* 0x000d540a01007387 */ /* 0x0005e20000100800 */
[----:B------:R-:W-:Y:S01]  /*2fd0*/  IMAD.MOV R7, RZ, RZ, -R7 ;  /* 0x000000ffff077224 */ /* 0x000fe200078e0a07 */
[----:B0-----:R-:W-:Y:S01]  /*2fe0*/  IABS R9, R9 ;  /* 0x0000000900097213 */ /* 0x001fe20000000000 */
[C---:B------:R-:W-:Y:S01]  /*2ff0*/  IMAD.HI.U32 R2, R6.reuse, R21, RZ ;  /* 0x0000001506027227 */ /* 0x040fe200078e00ff */
[----:B------:R0:W-:Y:S01]  /*3000*/  STL [R1+0xd74], R8 ;  /* 0x000d740801007387 */ /* 0x0001e20000100800 */
[----:B------:R-:W-:Y:S02]  /*3010*/  IABS R18, R12 ;  /* 0x0000000c00127213 */ /* 0x000fe40000000000 */
[----:B---3--:R-:W-:-:S04]  /*3020*/  IMAD.HI.U32 R11, R6, R23, RZ ;  /* 0x00000017060b7227 */ /* 0x008fc800078e00ff */
[----:B--2---:R-:W-:-:S04]  /*3030*/  IMAD.HI.U32 R10, R6, R9, RZ ;  /* 0x00000009060a7227 */ /* 0x004fc800078e00ff */
[----:B------:R-:W-:Y:S02]  /*3040*/  IMAD.MOV R10, RZ, RZ, -R10 ;  /* 0x000000ffff0a7224 */ /* 0x000fe400078e0a0a */
[----:B------:R-:W-:Y:S02]  /*3050*/  IMAD.MOV R11, RZ, RZ, -R11 ;  /* 0x000000ffff0b7224 */ /* 0x000fe400078e0a0b */
[C---:B------:R-:W-:Y:S01]  /*3060*/  IMAD R9, R5.reuse, R10, R9 ;  /* 0x0000000a05097224 */ /* 0x040fe200078e0209 */
[C---:B------:R-:W-:Y:S01]  /*3070*/  LOP3.LUT R10, R0.reuse, 0xc2, RZ, 0xfc, !PT ;  /* 0x000000c2000a7812 */ /* 0x040fe200078efcff */
[C---:B------:R-:W-:Y:S01]  /*3080*/  IMAD R23, R5.reuse, R11, R23 ;  /* 0x0000000b05177224 */ /* 0x040fe200078e0217 */
[----:B------:R-:W-:Y:S01]  /*3090*/  LOP3.LUT R11, R0, 0xbc, RZ, 0xfc, !PT ;  /* 0x000000bc000b7812 */ /* 0x000fe200078efcff */
[----:B------:R-:W-:Y:S01]  /*30a0*/  IMAD R3, R5, R7, R3 ;  /* 0x0000000705037224 */ /* 0x000fe200078e0203 */
[----:B------:R2:W-:Y:S01]  /*30b0*/  STL [R1+0x2a8], R9 ;  /* 0x0002a80901007387 */ /* 0x0005e20000100800 */
[----:B0-----:R-:W-:Y:S01]  /*30c0*/  IMAD.HI.U32 R8, R6, R20, RZ ;  /* 0x0000001406087227 */ /* 0x001fe200078e00ff */
[----:B------:R-:W-:-:S02]  /*30d0*/  IABS R19, R10 ;  /* 0x0000000a00137213 */ /* 0x000fc40000000000 */
[----:B------:R-:W-:Y:S01]  /*30e0*/  STL [R1+0x5c4], R3 ;  /* 0x0005c40301007387 */ /* 0x000fe20000100800 */
[----:B------:R-:W-:Y:S02]  /*30f0*/  IMAD.MOV R8, RZ, RZ, -R8 ;  /* 0x000000ffff087224 */ /* 0x000fe400078e0a08 */
[----:B------:R-:W-:Y:S01]  /*3100*/  IMAD.MOV R2, RZ, RZ, -R2 ;  /* 0x000000ffff027224 */ /* 0x000fe200078e0a02 */
[----:B------:R0:W-:Y:S01]  /*3110*/  STL [R1+0xce4], R11 ;  /* 0x000ce40b01007387 */ /* 0x0001e20000100800 */
[C---:B------:R-:W-:Y:S01]  /*3120*/  IMAD R20, R5.reuse, R8, R20 ;  /* 0x0000000805147224 */ /* 0x040fe200078e0214 */
[----:B--2---:R-:W-:Y:S01]  /*3130*/  LOP3.LUT R9, R0, 0xc4, RZ, 0xfc, !PT ;  /* 0x000000c400097812 */ /* 0x004fe200078efcff */
[----:B------:R-:W-:Y:S01]  /*3140*/  IMAD R21, R5, R2, R21 ;  /* 0x0000000205157224 */ /* 0x000fe200078e0215 */
[----:B------:R-:W-:Y:S01]  /*3150*/  STL [R1+0xd00], R13 ;  /* 0x000d000d01007387 */ /* 0x000fe20000100800 */
[----:B------:R-:W-:Y:S01]  /*3160*/  IABS R8, R13 ;  /* 0x0000000d00087213 */ /* 0x000fe20000000000 */
[----:B------:R-:W-:Y:S01]  /*3170*/  IMAD.HI.U32 R7, R6, R19, RZ ;  /* 0x0000001306077227 */ /* 0x000fe200078e00ff */
[----:B------:R-:W-:Y:S01]  /*3180*/  IABS R2, R9 ;  /* 0x0000000900027213 */ /* 0x000fe20000000000 */
[----:B------:R2:W-:Y:S01]  /*3190*/  STL [R1+0xd34], R12 ;  /* 0x000d340c01007387 */ /* 0x0005e20000100800 */
[----:B0-----:R-:W-:Y:S01]  /*31a0*/  IABS R11, R11 ;  /* 0x0000000b000b7213 */ /* 0x001fe20000000000 */
[----:B------:R-:W-:-:S02]  /*31b0*/  IMAD.MOV R7, RZ, RZ, -R7 ;  /* 0x000000ffff077224 */ /* 0x000fc400078e0a07 */
[----:B------:R0:W-:Y:S01]  /*31c0*/  STL [R1+0xd44], R10 ;  /* 0x000d440a01007387 */ /* 0x0001e20000100800 */
[----:B------:R-:W-:-:S03]  /*31d0*/  IMAD.HI.U32 R3, R6, R2, RZ ;  /* 0x0000000206037227 */ /* 0x000fc600078e00ff */
[----:B------:R3:W-:Y:S01]  /*31e0*/  STL [R1+0xd58], R9 ;  /* 0x000d580901007387 */ /* 0x0007e20000100800 */
[----:B------:R-:W-:Y:S02]  /*31f0*/  IMAD.MOV R3, RZ, RZ, -R3 ;  /* 0x000000ffff037224 */ /* 0x000fe400078e0a03 */
[----:B--2---:R-:W-:-:S04]  /*3200*/  IMAD.HI.U32 R12, R6, R11, RZ ;  /* 0x0000000b060c7227 */ /* 0x004fc800078e00ff */
[----:B------:R-:W-:Y:S02]  /*3210*/  IMAD.MOV R12, RZ, RZ, -R12 ;  /* 0x000000ffff0c7224 */ /* 0x000fe400078e0a0c */
[----:B0-----:R-:W-:-:S04]  /*3220*/  IMAD.HI.U32 R10, R6, R18, RZ ;  /* 0x00000012060a7227 */ /* 0x001fc800078e00ff */
[----:B---3--:R-:W-:-:S04]  /*3230*/  IMAD.HI.U32 R9, R6, R8, RZ ;  /* 0x0000000806097227 */ /* 0x008fc800078e00ff */
[----:B------:R-:W-:Y:S02]  /*3240*/  IMAD.MOV R9, RZ, RZ, -R9 ;  /* 0x000000ffff097224 */ /* 0x000fe400078e0a09 */
[C---:B------:R-:W-:Y:S02]  /*3250*/  IMAD R11, R5.reuse, R12, R11 ;  /* 0x0000000c050b7224 */ /* 0x040fe400078e020b */
[----:B------:R-:W-:Y:S02]  /*3260*/  IMAD.MOV R10, RZ, RZ, -R10 ;  /* 0x000000ffff0a7224 */ /* 0x000fe400078e0a0a */
[C---:B------:R-:W-:Y:S01]  /*3270*/  IMAD R8, R5.reuse, R9, R8 ;  /* 0x0000000905087224 */ /* 0x040fe200078e0208 */
[----:B------:R0:W-:Y:S01]  /*3280*/  STL [R1+0x2c4], R11 ;  /* 0x0002c40b01007387 */ /* 0x0001e20000100800 */
[C---:B------:R-:W-:Y:S01]  /*3290*/  IMAD R2, R5.reuse, R3, R2 ;  /* 0x0000000305027224 */ /* 0x040fe200078e0202 */
[C---:B------:R-:W-:Y:S01]  /*32a0*/  LOP3.LUT R9, R0.reuse, 0xca, RZ, 0xfc, !PT ;  /* 0x000000ca00097812 */ /* 0x040fe200078efcff */
[C---:B------:R-:W-:Y:S01]  /*32b0*/  IMAD R18, R5.reuse, R10, R18 ;  /* 0x0000000a05127224 */ /* 0x040fe200078e0212 */
[C---:B------:R-:W-:Y:S01]  /*32c0*/  LOP3.LUT R10, R0.reuse, 0xc8, RZ, 0xfc, !PT ;  /* 0x000000c8000a7812 */ /* 0x040fe200078efcff */
[----:B------:R-:W-:Y:S01]  /*32d0*/  IMAD R19, R5, R7, R19 ;  /* 0x0000000705137224 */ /* 0x000fe200078e0213 */
[----:B------:R2:W-:Y:S01]  /*32e0*/  STL [R1+0x5c0], R8 ;  /* 0x0005c00801007387 */ /* 0x0005e20000100800 */
[----:B------:R-:W-:-:S02]  /*32f0*/  LOP3.LUT R7, R0, 0xcc, RZ, 0xfc, !PT ;  /* 0x000000cc00077812 */ /* 0x000fc400078efcff */
[----:B------:R-:W-:Y:S01]  /*3300*/  IABS R16, R10 ;  /* 0x0000000a00107213 */ /* 0x000fe20000000000 */
[----:B------:R3:W-:Y:S01]  /*3310*/  STL [R1+0x2c8], R2 ;  /* 0x0002c80201007387 */ /* 0x0007e20000100800 */
[----:B0-----:R-:W-:-:S03]  /*3320*/  LOP3.LUT R11, R0, 0xc6, RZ, 0xfc, !PT ;  /* 0x000000c6000b7812 */ /* 0x001fc600078efcff */
[----:B------:R-:W-:Y:S02]  /*3330*/  IMAD.HI.U32 R13, R6, R16, RZ ;  /* 0x00000010060d7227 */ /* 0x000fe400078e00ff */
[----:B------:R0:W-:Y:S01]  /*3340*/  STL [R1+0xcb8], R11 ;  /* 0x000cb80b01007387 */ /* 0x0001e20000100800 */
[----:B--2---:R-:W-:Y:S01]  /*3350*/  LOP3.LUT R8, R0, 0xce, RZ, 0xfc, !PT ;  /* 0x000000ce00087812 */ /* 0x004fe200078efcff */
[----:B------:R-:W-:Y:S02]  /*3360*/  IMAD.MOV R13, RZ, RZ, -R13 ;  /* 0x000000ffff0d7224 */ /* 0x000fe400078e0a0d */
[----:B------:R-:W-:Y:S01]  /*3370*/  STL [R1+0xcf0], R10 ;  /* 0x000cf00a01007387 */ /* 0x000fe20000100800 */
[----:B---3--:R-:W-:Y:S01]  /*3380*/  IABS R2, R8 ;  /* 0x0000000800027213 */ /* 0x008fe20000000000 */
[----:B------:R-:W-:Y:S02]  /*3390*/  IMAD R16, R5, R13, R16 ;  /* 0x0000000d05107224 */ /* 0x000fe400078e0210 */
[----:B------:R2:W-:Y:S01]  /*33a0*/  STL [R1+0xd0c], R9 ;  /* 0x000d0c0901007387 */ /* 0x0005e20000100800 */
[----:B0-----:R-:W-:Y:S01]  /*33b0*/  IABS R11, R11 ;  /* 0x0000000b000b7213 */ /* 0x001fe20000000000 */
[----:B------:R-:W-:-:S02]  /*33c0*/  IMAD.HI.U32 R3, R6, R2, RZ ;  /* 0x0000000206037227 */ /* 0x000fc400078e00ff */
[----:B------:R0:W-:Y:S02]  /*33d0*/  STL [R1+0xd40], R7 ;  /* 0x000d400701007387 */ /* 0x0001e40000100800 */
[C---:B------:R-:W-:Y:S02]  /*33e0*/  IMAD.HI.U32 R12, R6.reuse, R11, RZ ;  /* 0x0000000b060c7227 */ /* 0x040fe400078e00ff */
[----:B------:R3:W-:Y:S01]  /*33f0*/  STL [R1+0xd50], R8 ;  /* 0x000d500801007387 */ /* 0x0007e20000100800 */
[----:B--2---:R-:W-:Y:S01]  /*3400*/  IABS R9, R9 ;  /* 0x0000000900097213 */ /* 0x004fe20000000000 */
[----:B------:R-:W-:Y:S02]  /*3410*/  IMAD.MOV R12, RZ, RZ, -R12 ;  /* 0x000000ffff0c7224 */ /* 0x000fe400078e0a0c */
[----:B------:R-:W-:Y:S01]  /*3420*/  IMAD.MOV R3, RZ, RZ, -R3 ;  /* 0x000000ffff037224 */ /* 0x000fe200078e0a03 */
[----:B0-----:R-:W-:Y:S01]  /*3430*/  IABS R7, R7 ;  /* 0x0000000700077213 */ /* 0x001fe20000000000 */
[----:B------:R-:W-:-:S04]  /*3440*/  IMAD.HI.U32 R10, R6, R9, RZ ;  /* 0x00000009060a7227 */ /* 0x000fc800078e00ff */
[----:B---3--:R-:W-:-:S04]  /*3450*/  IMAD.HI.U32 R8, R6, R7, RZ ;  /* 0x0000000706087227 */ /* 0x008fc800078e00ff */
[----:B------:R-:W-:Y:S02]  /*3460*/  IMAD.MOV R10, RZ, RZ, -R10 ;  /* 0x000000ffff0a7224 */ /* 0x000fe400078e0a0a */
[----:B------:R-:W-:Y:S02]  /*3470*/  IMAD.MOV R8, RZ, RZ, -R8 ;  /* 0x000000ffff087224 */ /* 0x000fe400078e0a08 */
[C---:B------:R-:W-:Y:S02]  /*3480*/  IMAD R11, R5.reuse, R12, R11 ;  /* 0x0000000c050b7224 */ /* 0x040fe400078e020b */
[C---:B------:R-:W-:Y:S01]  /*3490*/  IMAD R9, R5.reuse, R10, R9 ;  /* 0x0000000a05097224 */ /* 0x040fe200078e0209 */
[C---:B------:R-:W-:Y:S01]  /*34a0*/  LOP3.LUT R10, R0.reuse, 0xd2, RZ, 0xfc, !PT ;  /* 0x000000d2000a7812 */ /* 0x040fe200078efcff */
[C---:B------:R-:W-:Y:S01]  /*34b0*/  IMAD R7, R5.reuse, R8, R7 ;  /* 0x0000000805077224 */ /* 0x040fe200078e0207 */
[----:B------:R0:W-:Y:S01]  /*34c0*/  STL [R1+0x560], R11 ;  /* 0x0005600b01007387 */ /* 0x0001e20000100800 */
[----:B------:R-:W-:Y:S01]  /*34d0*/  IMAD R2, R5, R3, R2 ;  /* 0x0000000305027224 */ /* 0x000fe200078e0202 */
[----:B------:R-:W-:-:S02]  /*34e0*/  LOP3.LUT R8, R0, 0xd4, RZ, 0xfc, !PT ;  /* 0x000000d400087812 */ /* 0x000fc400078efcff */
[----:B------:R2:W-:Y:S04]  /*34f0*/  STL [R1+0xe8], R9 ;  /* 0x0000e80901007387 */ /* 0x0005e80000100800 */
[----:B------:R3:W-:Y:S01]  /*3500*/  STL [R1+0x324], R7 ;  /* 0x0003240701007387 */ /* 0x0007e20000100800 */
[----:B0-----:R-:W-:-:S03]  /*3510*/  LOP3.LUT R11, R0, 0xd0, RZ, 0xfc, !PT ;  /* 0x000000d0000b7812 */ /* 0x001fc600078efcff */
[----:B------:R0:W-:Y:S01]  /*3520*/  STL [R1+0x564], R2 ;  /* 0x0005640201007387 */ /* 0x0001e20000100800 */
[----:B--2---:R-:W-:-:S03]  /*3530*/  LOP3.LUT R9, R0, 0xd6, RZ, 0xfc, !PT ;  /* 0x000000d600097812 */ /* 0x004fc600078efcff */
[----:B------:R-:W-:Y:S01]  /*3540*/  STL [R1+0xc94], R11 ;  /* 0x000c940b01007387 */ /* 0x000fe20000100800 */
[----:B------:R-:W-:Y:S02]  /*3550*/  IABS R17, R11 ;  /* 0x0000000b00117213 */ /* 0x000fe40000000000 */
[----:B---3--:R-:W-:Y:S01]  /*3560*/  LOP3.LUT R7, R0, 0xd8, RZ, 0xfc, !PT ;  /* 0x000000d800077812 */ /* 0x008fe200078efcff */
[----:B------:R2:W-:Y:S01]  /*3570*/  STL [R1+0xcc4], R10 ;  /* 0x000cc40a01007387 */ /* 0x0005e20000100800 */
[----:B0-----:R-:W-:Y:S01]  /*3580*/  IABS R2, R9 ;  /* 0x0000000900027213 */ /* 0x001fe20000000000 */
[C---:B------:R-:W-:Y:S02]  /*3590*/  IMAD.HI.U32 R12, R6.reuse, R17, RZ ;  /* 0x00000011060c7227 */ /* 0x040fe400078e00ff */
[----:B------:R0:W-:Y:S01]  /*35a0*/  STL [R1+0xcf4], R8 ;  /* 0x000cf40801007387 */ /* 0x0001e20000100800 */
[----:B------:R-:W-:Y:S01]  /*35b0*/  IABS R14, R7 ;  /* 0x00000007000e7213 */ /* 0x000fe20000000000 */
[----:B------:R-:W-:-:S02]  /*35c0*/  IMAD.HI.U32 R3, R6, R2, RZ ;  /* 0x0000000206037227 */ /* 0x000fc400078e00ff */
[----:B------:R3:W-:Y:S01]  /*35d0*/  STL [R1+0xd14], R9 ;  /* 0x000d140901007387 */ /* 0x0007e20000100800 */
[----:B--2---:R-:W-:Y:S01]  /*35e0*/  IABS R10, R10 ;  /* 0x0000000a000a7213 */ /* 0x004fe20000000000 */
[----:B------:R-:W-:Y:S02]  /*35f0*/  IMAD.MOV R12, RZ, RZ, -R12 ;  /* 0x000000ffff0c7224 */ /* 0x000fe400078e0a0c */
[----:B------:R2:W-:Y:S01]  /*3600*/  STL [R1+0xd4c], R7 ;  /* 0x000d4c0701007387 */ /* 0x0005e20000100800 */
[----:B------:R-:W-:Y:S01]  /*3610*/  IMAD.MOV R3, RZ, RZ, -R3 ;  /* 0x000000ffff037224 */ /* 0x000fe200078e0a03 */
[----:B0-----:R-:W-:Y:S01]  /*3620*/  IABS R8, R8 ;  /* 0x0000000800087213 */ /* 0x001fe20000000000 */
[----:B------:R-:W-:-:S04]  /*3630*/  IMAD.HI.U32 R11, R6, R10, RZ ;  /* 0x0000000a060b7227 */ /* 0x000fc800078e00ff */
[----:B---3--:R-:W-:-:S04]  /*3640*/  IMAD.HI.U32 R9, R6, R8, RZ ;  /* 0x0000000806097227 */ /* 0x008fc800078e00ff */
[----:B------:R-:W-:Y:S02]  /*3650*/  IMAD.MOV R11, RZ, RZ, -R11 ;  /* 0x000000ffff0b7224 */ /* 0x000fe400078e0a0b */
[----:B------:R-:W-:Y:S02]  /*3660*/  IMAD.MOV R9, RZ, RZ, -R9 ;  /* 0x000000ffff097224 */ /* 0x000fe400078e0a09 */
[C---:B------:R-:W-:Y:S01]  /*3670*/  IMAD R10, R5.reuse, R11, R10 ;  /* 0x0000000b050a7224 */ /* 0x040fe200078e020a */
[C---:B------:R-:W-:Y:S01]  /*3680*/  LOP3.LUT R11, R0.reuse, 0xdc, RZ, 0xfc, !PT ;  /* 0x000000dc000b7812 */ /* 0x040fe200078efcff */
[C---:B------:R-:W-:Y:S01]  /*3690*/  IMAD R8, R5.reuse, R9, R8 ;  /* 0x0000000905087224 */ /* 0x040fe200078e0208 */
[----:B------:R-:W-:Y:S01]  /*36a0*/  LOP3.LUT R9, R0, 0xe2, RZ, 0xfc, !PT ;  /* 0x000000e200097812 */ /* 0x000fe200078efcff */
[----:B--2---:R-:W-:Y:S01]  /*36b0*/  IMAD.HI.U32 R7, R6, R14, RZ ;  /* 0x0000000e06077227 */ /* 0x004fe200078e00ff */
[----:B------:R0:W-:Y:S03]  /*36c0*/  STL [R1+0x128], R10 ;  /* 0x0001280a01007387 */ /* 0x0001e60000100800 */
[C---:B------:R-:W-:Y:S01]  /*36d0*/  IMAD R17, R5.reuse, R12, R17 ;  /* 0x0000000c05117224 */ /* 0x040fe200078e0211 */
[----:B------:R-:W-:Y:S01]  /*36e0*/  LOP3.LUT R12, R0, 0xda, RZ, 0xfc, !PT ;  /* 0x000000da000c7812 */ /* 0x000fe200078efcff */
[----:B------:R-:W-:Y:S01]  /*36f0*/  IMAD R2, R5, R3, R2 ;  /* 0x0000000305027224 */ /* 0x000fe200078e0202 */
[----:B------:R2:W-:Y:S01]  /*3700*/  STL [R1+0x308], R8 ;  /* 0x0003080801007387 */ /* 0x0005e20000100800 */
[----:B------:R-:W-:-:S03]  /*3710*/  IMAD.MOV R7, RZ, RZ, -R7 ;  /* 0x000000ffff077224 */ /* 0x000fc600078e0a07 */
[----:B------:R3:W-:Y:S01]  /*3720*/  STL [R1+0x520], R2 ;  /* 0x0005200201007387 */ /* 0x0007e20000100800 */
[C---:B0-----:R-:W-:Y:S01]  /*3730*/  LOP3.LUT R10, R0.reuse, 0xe0, RZ, 0xfc, !PT ;  /* 0x000000e0000a7812 */ /* 0x041fe200078efcff */
[----:B------:R-:W-:Y:S01]  /*3740*/  IMAD R14, R5, R7, R14 ;  /* 0x00000007050e7224 */ /* 0x000fe200078e020e */
[----:B------:R-:W-:Y:S01]  /*3750*/  IABS R7, R11 ;  /* 0x0000000b00077213 */ /* 0x000fe20000000000 */
[----:B------:R0:W-:Y:S01]  /*3760*/  STL [R1+0xc84], R12 ;  /* 0x000c840c01007387 */ /* 0x0001e20000100800 */
[----:B------:R-:W-:Y:S02]  /*3770*/  IABS R15, R10 ;  /* 0x0000000a000f7213 */ /* 0x000fe40000000000 */
[----:B--2---:R-:W-:Y:S01]  /*3780*/  LOP3.LUT R8, R0, 0xde, RZ, 0xfc, !PT ;  /* 0x000000de00087812 */ /* 0x004fe200078efcff */
[----:B------:R-:W-:Y:S01]  /*3790*/  STL [R1+0xca0], R11 ;  /* 0x000ca00b01007387 */ /* 0x000fe20000100800 */
[----:B---3--:R-:W-:-:S03]  /*37a0*/  IABS R2, R9 ;  /* 0x0000000900027213 */ /* 0x008fc60000000000 */
[----:B------:R2:W-:Y:S01]  /*37b0*/  STL [R1+0xcd0], R8 ;  /* 0x000cd00801007387 */ /* 0x0005e20000100800 */
[----:B0-----:R-:W-:Y:S01]  /*37c0*/  IABS R12, R12 ;  /* 0x0000000c000c7213 */ /* 0x001fe20000000000 */
[C---:B------:R-:W-:Y:S02]  /*37d0*/  IMAD.HI.U32 R3, R6.reuse, R2, RZ ;  /* 0x0000000206037227 */ /* 0x040fe400078e00ff */
[----:B------:R0:W-:Y:S02]  /*37e0*/  STL [R1+0xcfc], R10 ;  /* 0x000cfc0a01007387 */ /* 0x0001e40000100800 */
[----:B------:R-:W-:Y:S02]  /*37f0*/  IMAD.HI.U32 R13, R6, R12, RZ ;  /* 0x0000000c060d7227 */ /* 0x000fe400078e00ff */
[----:B------:R3:W-:Y:S01]  /*3800*/  STL [R1+0xd18], R9 ;  /* 0x000d180901007387 */ /* 0x0007e20000100800 */
[----:B--2---:R-:W-:Y:S01]  /*3810*/  IABS R8, R8 ;  /* 0x0000000800087213 */ /* 0x004fe20000000000 */
[----:B------:R-:W-:-:S02]  /*3820*/  IMAD.MOV R13, RZ, RZ, -R13 ;  /* 0x000000ffff0d7224 */ /* 0x000fc400078e0a0d */
[----:B------:R-:W-:-:S04]  /*3830*/  IMAD.HI.U32 R11, R6, R15, RZ ;  /* 0x0000000f060b7227 */ /* 0x000fc800078e00ff */
[----:B0-----:R-:W-:-:S04]  /*3840*/  IMAD.HI.U32 R10, R6, R8, RZ ;  /* 0x00000008060a7227 */ /* 0x001fc800078e00ff */
[----:B---3--:R-:W-:-:S04]  /*3850*/  IMAD.HI.U32 R9, R6, R7, RZ ;  /* 0x0000000706097227 */ /* 0x008fc800078e00ff */
[----:B------:R-:W-:Y:S02]  /*3860*/  IMAD.MOV R9, RZ, RZ, -R9 ;  /* 0x000000ffff097224 */ /* 0x000fe400078e0a09 */
[----:B------:R-:W-:Y:S02]  /*3870*/  IMAD.MOV R10, RZ, RZ, -R10 ;  /* 0x000000ffff0a7224 */ /* 0x000fe400078e0a0a */
[C---:B------:R-:W-:Y:S02]  /*3880*/  IMAD R12, R5.reuse, R13, R12 ;  /* 0x0000000d050c7224 */ /* 0x040fe400078e020c */
[----:B------:R-:W-:Y:S02]  /*3890*/  IMAD.MOV R3, RZ, RZ, -R3 ;  /* 0x000000ffff037224 */ /* 0x000fe400078e0a03 */
[----:B------:R-:W-:Y:S01]  /*38a0*/  IMAD R9, R5, R9, R7 ;  /* 0x0000000905097224 */ /* 0x000fe200078e0207 */
[----:B------:R0:W-:Y:S01]  /*38b0*/  STL [R1+0x148], R12 ;  /* 0x0001480c01007387 */ /* 0x0001e20000100800 */
[----:B------:R-:W-:-:S02]  /*38c0*/  IMAD.MOV R11, RZ, RZ, -R11 ;  /* 0x000000ffff0b7224 */ /* 0x000fc400078e0a0b */
[C---:B------:R-:W-:Y:S01]  /*38d0*/  IMAD R7, R5.reuse, R10, R8 ;  /* 0x0000000a05077224 */ /* 0x040fe200078e0208 */
[----:B------:R2:W-:Y:S01]  /*38e0*/  STL [R1+0x2e8], R9 ;  /* 0x0002e80901007387 */ /* 0x0005e20000100800 */
[C---:B------:R-:W-:Y:S01]  /*38f0*/  IMAD R2, R5.reuse, R3, R2 ;  /* 0x0000000305027224 */ /* 0x040fe200078e0202 */
[C---:B------:R-:W-:Y:S01]  /*3900*/  LOP3.LUT R10, R0.reuse, 0xe4, RZ, 0xfc, !PT ;  /* 0x000000e4000a7812 */ /* 0x040fe200078efcff */
[----:B------:R-:W-:Y:S01]  /*3910*/  IMAD R15, R5, R11, R15 ;  /* 0x0000000b050f7224 */ /* 0x000fe200078e020f */
[----:B------:R3:W-:Y:S01]  /*3920*/  STL [R1+0x4e4], R7 ;  /* 0x0004e40701007387 */ /* 0x0007e20000100800 */
[C---:B------:R-:W-:Y:S02]  /*3930*/  LOP3.LUT R11, R0.reuse, 0xe8, RZ, 0xfc, !PT ;  /* 0x000000e8000b7812 */ /* 0x040fe400078efcff */
[----:B------:R-:W-:Y:S01]  /*3940*/  LOP3.LUT R8, R0, 0xec, RZ, 0xfc, !PT ;  /* 0x000000ec00087812 */ /* 0x000fe200078efcff */
[----:B------:R4:W-:Y:S01]  /*3950*/  STL [R1+0x1c4], R2 ;  /* 0x0001c40201007387 */ /* 0x0009e20000100800 */
[----:B0-----:R-:W-:-:S02]  /*3960*/  IABS R12, R11 ;  /* 0x0000000b000c7213 */ /* 0x001fc40000000000 */
[C---:B--2---:R-:W-:Y:S01]  /*3970*/  LOP3.LUT R9, R0.reuse, 0xe6, RZ, 0xfc, !PT ;  /* 0x000000e600097812 */ /* 0x044fe200078efcff */
[----:B------:R0:W-:Y:S01]  /*3980*/  STL [R1+0xc80], R10 ;  /* 0x000c800a01007387 */ /* 0x0001e20000100800 */
[----:B---3--:R-:W-:Y:S01]  /*3990*/  LOP3.LUT R7, R0, 0xea, RZ, 0xfc, !PT ;  /* 0x000000ea00077812 */ /* 0x008fe200078efcff */
[C---:B------:R-:W-:Y:S02]  /*39a0*/  IMAD.HI.U32 R79, R6.reuse, R12, RZ ;  /* 0x0000000c064f7227 */ /* 0x040fe400078e00ff */
[----:B------:R2:W-:Y:S01]  /*39b0*/  STL [R1+0xc90], R9 ;  /* 0x000c900901007387 */ /* 0x0005e20000100800 */
[----:B----4-:R-:W-:Y:S01]  /*39c0*/  IABS R2, R8 ;  /* 0x0000000800027213 */ /* 0x010fe20000000000 */
[----:B------:R-:W-:Y:S02]  /*39d0*/  IMAD.MOV R79, RZ, RZ, -R79 ;  /* 0x000000ffff4f7224 */ /* 0x000fe400078e0a4f */
[----:B------:R3:W-:Y:S01]  /*39e0*/  STL [R1+0xcb0], R11 ;  /* 0x000cb00b01007387 */ /* 0x0007e20000100800 */
[----:B0-----:R-:W-:Y:S01]  /*39f0*/  IABS R10, R10 ;  /* 0x0000000a000a7213 */ /* 0x001fe20000000000 */
[----:B------:R-:W-:-:S02]  /*3a00*/  IMAD.HI.U32 R3, R6, R2, RZ ;  /* 0x0000000206037227 */ /* 0x000fc400078e00ff */
[----:B------:R0:W-:Y:S01]  /*3a10*/  STL [R1+0xce0], R7 ;  /* 0x000ce00701007387 */ /* 0x0001e20000100800 */
[----:B--2---:R-:W-:Y:S01]  /*3a20*/  IABS R9, R9 ;  /* 0x0000000900097213 */ /* 0x004fe20000000000 */
[----:B------:R-:W-:Y:S02]  /*3a30*/  IMAD.MOV R3, RZ, RZ, -R3 ;  /* 0x000000ffff037224 */ /* 0x000fe400078e0a03 */
[----:B------:R2:W-:Y:S01]  /*3a40*/  STL [R1+0xd08], R8 ;  /* 0x000d080801007387 */ /* 0x0005e20000100800 */
[----:B------:R-:W-:Y:S02]  /*3a50*/  IMAD R12, R5, R79, R12 ;  /* 0x0000004f050c7224 */ /* 0x000fe400078e020c */
[----:B---3--:R-:W-:Y:S01]  /*3a60*/  IMAD.HI.U32 R11, R6, R10, RZ ;  /* 0x0000000a060b7227 */ /* 0x008fe200078e00ff */
[----:B0-----:R-:W-:-:S03]  /*3a70*/  IABS R7, R7 ;  /* 0x0000000700077213 */ /* 0x001fc60000000000 */
[----:B------:R-:W-:-:S04]  /*3a80*/  IMAD.HI.U32 R13, R6, R9, RZ ;  /* 0x00000009060d7227 */ /* 0x000fc800078e00ff */
[----:B--2---:R-:W-:-:S04]  /*3a90*/  IMAD.HI.U32 R8, R6, R7, RZ ;  /* 0x0000000706087227 */ /* 0x004fc800078e00ff */
[----:B------:R-:W-:Y:S02]  /*3aa0*/  IMAD.MOV R11, RZ, RZ, -R11 ;  /* 0x000000ffff0b7224 */ /* 0x000fe400078e0a0b */
        /* <DEDUP_REMOVED lines=14> */
[----:B------:R2:W-:Y:S01]  /*3b90*/  STL [R1+0xc70], R11 ;  /* 0x000c700b01007387 */ /* 0x0005e20000100800 */
[----:B------:R-:W-:Y:S02]  /*3ba0*/  IABS R13, R10 ;  /* 0x0000000a000d7213 */ /* 0x000fe40000000000 */
[----:B---3--:R-:W-:Y:S01]  /*3bb0*/  LOP3.LUT R7, R0, 0xf6, RZ, 0xfc, !PT ;  /* 0x000000f600077812 */ /* 0x008fe200078efcff */
[----:B------:R-:W-:Y:S01]  /*3bc0*/  STL [R1+0xcb4], R10 ;  /* 0x000cb40a01007387 */ /* 0x000fe20000100800 */
[----:B0-----:R-:W-:Y:S01]  /*3bd0*/  IABS R2, R8 ;  /* 0x0000000800027213 */ /* 0x001fe20000000000 */
[----:B------:R-:W-:Y:S02]  /*3be0*/  IMAD.HI.U32 R80, R6, R13, RZ ;  /* 0x0000000d06507227 */ /* 0x000fe400078e00ff */
[----:B------:R0:W-:Y:S01]  /*3bf0*/  STL [R1+0xcc0], R9 ;  /* 0x000cc00901007387 */ /* 0x0001e20000100800 */
[----:B------:R-:W-:Y:S02]  /*3c00*/  IABS R3, R7 ;  /* 0x0000000700037213 */ /* 0x000fe40000000000 */
[----:B--2---:R-:W-:Y:S01]  /*3c10*/  IABS R11, R11 ;  /* 0x0000000b000b7213 */ /* 0x004fe20000000000 */
[----:B------:R2:W-:Y:S01]  /*3c20*/  STL [R1+0xcdc], R8 ;  /* 0x000cdc0801007387 */ /* 0x0005e20000100800 */
[----:B------:R-:W-:-:S03]  /*3c30*/  IMAD.MOV R80, RZ, RZ, -R80 ;  /* 0x000000ffff507224 */ /* 0x000fc600078e0a50 */
[C---:B------:R-:W-:Y:S01]  /*3c40*/  IMAD.HI.U32 R79, R6.reuse, R11, RZ ;  /* 0x0000000b064f7227 */ /* 0x040fe200078e00ff */
[----:B------:R3:W-:Y:S01]  /*3c50*/  STL [R1+0xd10], R7 ;  /* 0x000d100701007387 */ /* 0x0007e20000100800 */
[----:B0-----:R-:W-:Y:S02]  /*3c60*/  IABS R9, R9 ;  /* 0x0000000900097213 */ /* 0x001fe40000000000 */
[----:B------:R-:W-:Y:S02]  /*3c70*/  IMAD.MOV R79, RZ, RZ, -R79 ;  /* 0x000000ffff4f7224 */ /* 0x000fe400078e0a4f */
[----:B--2---:R-:W-:-:S04]  /*3c80*/  IMAD.HI.U32 R8, R6, R3, RZ ;  /* 0x0000000306087227 */ /* 0x004fc800078e00ff */
[----:B------:R-:W-:-:S04]  /*3c90*/  IMAD.HI.U32 R10, R6, R9, RZ ;  /* 0x00000009060a7227 */ /* 0x000fc800078e00ff */
[----:B---3--:R-:W-:-:S04]  /*3ca0*/  IMAD.HI.U32 R7, R6, R2, RZ ;  /* 0x0000000206077227 */ /* 0x008fc800078e00ff */
[----:B------:R-:W-:Y:S02]  /*3cb0*/  IMAD.MOV R10, RZ, RZ, -R10 ;  /* 0x000000ffff0a7224 */ /* 0x000fe400078e0a0a */
[C---:B------:R-:W-:Y:S02]  /*3cc0*/  IMAD R13, R5.reuse, R80, R13 ;  /* 0x00000050050d7224 */ /* 0x040fe400078e020d */
[----:B------:R-:W-:Y:S02]  /*3cd0*/  IMAD.MOV R7, RZ, RZ, -R7 ;  /* 0x000000ffff077224 */ /* 0x000fe400078e0a07 */
[C---:B------:R-:W-:Y:S01]  /*3ce0*/  IMAD R11, R5.reuse, R79, R11 ;  /* 0x0000004f050b7224 */ /* 0x040fe200078e020b */
[----:B------:R0:W-:Y:S01]  /*3cf0*/  STL [R1+0xe18], R13 ;  /* 0x000e180d01007387 */ /* 0x0001e20000100800 */
[----:B------:R-:W-:Y:S02]  /*3d00*/  IMAD.MOV R8, RZ, RZ, -R8 ;  /* 0x000000ffff087224 */ /* 0x000fe400078e0a08 */
[C---:B------:R-:W-:Y:S01]  /*3d10*/  IMAD R9, R5.reuse, R10, R9 ;  /* 0x0000000a05097224 */ /* 0x040fe200078e0209 */
[----:B------:R2:W-:Y:S01]  /*3d20*/  STL [R1+0x460], R11 ;  /* 0x0004600b01007387 */ /* 0x0005e20000100800 */
[C---:B------:R-:W-:Y:S01]  /*3d30*/  IMAD R7, R5.reuse, R7, R2 ;  /* 0x0000000705077224 */ /* 0x040fe200078e0202 */
[----:B------:R-:W-:Y:S01]  /*3d40*/  LOP3.LUT R10, R0, 0xfa, RZ, 0xfc, !PT ;  /* 0x000000fa000a7812 */ /* 0x000fe200078efcff */
[----:B------:R-:W-:Y:S01]  /*3d50*/  IMAD R2, R5, R8, R3 ;  /* 0x0000000805027224 */ /* 0x000fe200078e0203 */
[----:B------:R3:W-:Y:S02]  /*3d60*/  STL [R1+0x1e4], R9 ;  /* 0x0001e40901007387 */ /* 0x0007e40000100800 */
[----:B------:R-:W-:-:S02]  /*3d70*/  IABS R79, R10 ;  /* 0x0000000a004f7213 */ /* 0x000fc40000000000 */
[----:B------:R4:W-:Y:S01]  /*3d80*/  STL [R1+0x340], R7 ;  /* 0x0003400701007387 */ /* 0x0009e20000100800 */
[C---:B0-----:R-:W-:Y:S02]  /*3d90*/  LOP3.LUT R13, R0.reuse, 0x106, RZ, 0xfc, !PT ;  /* 0x00000106000d7812 */ /* 0x041fe400078efcff */
[----:B--2---:R-:W-:Y:S01]  /*3da0*/  LOP3.LUT R11, R0, 0xf8, RZ, 0xfc, !PT ;  /* 0x000000f8000b7812 */ /* 0x004fe200078efcff */
[----:B------:R0:W-:Y:S01]  /*3db0*/  STL [R1+0x444], R2 ;  /* 0x0004440201007387 */ /* 0x0001e20000100800 */
[----:B------:R-:W-:Y:S01]  /*3dc0*/  IMAD.HI.U32 R80, R6, R79, RZ ;  /* 0x0000004f06507227 */ /* 0x000fe200078e00ff */
[C---:B---3--:R-:W-:Y:S02]  /*3dd0*/  LOP3.LUT R9, R0.reuse, 0xfe, RZ, 0xfc, !PT ;  /* 0x000000fe00097812 */ /* 0x048fe400078efcff */
[----:B------:R2:W-:Y:S01]  /*3de0*/  STL [R1+0xc58], R11 ;  /* 0x000c580b01007387 */ /* 0x0005e20000100800 */
[----:B------:R-:W-:Y:S01]  /*3df0*/  IMAD.MOV R80, RZ, RZ, -R80 ;  /* 0x000000ffff507224 */ /* 0x000fe200078e0a50 */
[----:B----4-:R-:W-:-:S02]  /*3e00*/  LOP3.LUT R7, R0, 0x100, RZ, 0xfc, !PT ;  /* 0x0000010000077812 */ /* 0x010fc400078efcff */
[----:B------:R3:W-:Y:S01]  /*3e10*/  STL [R1+0xc7c], R10 ;  /* 0x000c7c0a01007387 */ /* 0x0007e20000100800 */
[----:B------:R-:W-:Y:S02]  /*3e20*/  IABS R3, R9 ;  /* 0x0000000900037213 */ /* 0x000fe40000000000 */
[----:B0-----:R-:W-:Y:S02]  /*3e30*/  LOP3.LUT R2, R0, 0xfc, RZ, 0xfc, !PT ;  /* 0x000000fc00027812 */ /* 0x001fe400078efcff */
[----:B--2---:R-:W-:Y:S01]  /*3e40*/  IABS R11, R11 ;  /* 0x0000000b000b7213 */ /* 0x004fe20000000000 */
[C---:B------:R-:W-:Y:S02]  /*3e50*/  IMAD.HI.U32 R8, R6.reuse, R3, RZ ;  /* 0x0000000306087227 */ /* 0x040fe400078e00ff */
[----:B------:R0:W-:Y:S01]  /*3e60*/  STL [R1+0xcbc], R2 ;  /* 0x000cbc0201007387 */ /* 0x0001e20000100800 */
[----:B---3--:R-:W-:Y:S01]  /*3e70*/  IABS R10, R7 ;  /* 0x00000007000a7213 */ /* 0x008fe20000000000 */
[----:B------:R-:W-:-:S02]  /*3e80*/  IMAD.HI.U32 R81, R6, R11, RZ ;  /* 0x0000000b06517227 */ /* 0x000fc400078e00ff */
[----:B------:R2:W-:Y:S02]  /*3e90*/  STL [R1+0xccc], R9 ;  /* 0x000ccc0901007387 */ /* 0x0005e40000100800 */
[----:B------:R-:W-:Y:S02]  /*3ea0*/  IMAD.MOV R81, RZ, RZ, -R81 ;  /* 0x000000ffff517224 */ /* 0x000fe400078e0a51 */
[----:B------:R3:W-:Y:S01]  /*3eb0*/  STL [R1+0xcec], R7 ;  /* 0x000cec0701007387 */ /* 0x0007e20000100800 */
[----:B------:R-:W-:Y:S01]  /*3ec0*/  IMAD.MOV R8, RZ, RZ, -R8 ;  /* 0x000000ffff087224 */ /* 0x000fe200078e0a08 */
[----:B0-----:R-:W-:Y:S01]  /*3ed0*/  IABS R2, R2 ;  /* 0x0000000200027213 */ /* 0x001fe20000000000 */
[----:B------:R-:W-:Y:S02]  /*3ee0*/  IMAD R11, R5, R81, R11 ;  /* 0x00000051050b7224 */ /* 0x000fe400078e020b */
[----:B--2---:R-:W-:-:S03]  /*3ef0*/  IMAD.HI.U32 R9, R6, R10, RZ ;  /* 0x0000000a06097227 */ /* 0x004fc600078e00ff */
[----:B------:R0:W-:Y:S01]  /*3f00*/  STL [R1+0xe1c], R11 ;  /* 0x000e1c0b01007387 */ /* 0x0001e20000100800 */
[----:B---3--:R-:W-:-:S04]  /*3f10*/  IMAD.HI.U32 R7, R6, R2, RZ ;  /* 0x0000000206077227 */ /* 0x008fc800078e00ff */
[----:B------:R-:W-:Y:S02]  /*3f20*/  IMAD.MOV R7, RZ, RZ, -R7 ;  /* 0x000000ffff077224 */ /* 0x000fe400078e0a07 */
[----:B------:R-:W-:Y:S02]  /*3f30*/  IMAD.MOV R9, RZ, RZ, -R9 ;  /* 0x000000ffff097224 */ /* 0x000fe400078e0a09 */
[C---:B0-----:R-:W-:Y:S02]  /*3f40*/  IMAD R11, R5.reuse, R80, R79 ;  /* 0x00000050050b7224 */ /* 0x041fe400078e024f */
[C---:B------:R-:W-:Y:S02]  /*3f50*/  IMAD R7, R5.reuse, R7, R2 ;  /* 0x0000000705077224 */ /* 0x040fe400078e0202 */
[C---:B------:R-:W-:Y:S01]  /*3f60*/  IMAD R10, R5.reuse, R9, R10 ;  /* 0x00000009050a7224 */ /* 0x040fe200078e020a */
[----:B------:R0:W-:Y:S01]  /*3f70*/  STL [R1+0x1f0], R11 ;  /* 0x0001f00b01007387 */ /* 0x0001e20000100800 */
[----:B------:R-:W-:Y:S01]  /*3f80*/  IMAD R2, R5, R8, R3 ;  /* 0x0000000805027224 */ /* 0x000fe200078e0203 */
[----:B------:R-:W-:-:S02]  /*3f90*/  IABS R8, R13 ;  /* 0x0000000d00087213 */ /* 0x000fc40000000000 */
[----:B------:R2:W-:Y:S03]  /*3fa0*/  STL [R1+0x358], R7 ;  /* 0x0003580701007387 */ /* 0x0005e60000100800 */
[----:B------:R-:W-:Y:S01]  /*3fb0*/  IMAD.HI.U32 R80, R6, R8, RZ ;  /* 0x0000000806507227 */ /* 0x000fe200078e00ff */
[----:B------:R-:W-:Y:S01]  /*3fc0*/  STL [R1+0xe20], R10 ;  /* 0x000e200a01007387 */ /* 0x000fe20000100800 */
[C---:B0-----:R-:W-:Y:S02]  /*3fd0*/  LOP3.LUT R11, R0.reuse, 0x108, RZ, 0xfc, !PT ;  /* 0x00000108000b7812 */ /* 0x041fe400078efcff */
[----:B------:R-:W-:Y:S01]  /*3fe0*/  IMAD.MOV R80, RZ, RZ, -R80 ;  /* 0x000000ffff507224 */ /* 0x000fe200078e0a50 */
[----:B------:R0:W-:Y:S01]  /*3ff0*/  STL [R1+0x484], R2 ;  /* 0x0004840201007387 */ /* 0x0001e20000100800 */
[----:B--2---:R-:W-:-:S03]  /*4000*/  LOP3.LUT R7, R0, 0x104, RZ, 0xfc, !PT ;  /* 0x0000010400077812 */ /* 0x004fc600078efcff */
[----:B------:R-:W-:Y:S01]  /*4010*/  STL [R1+0xc3c], R66 ;  /* 0x000c3c4201007387 */ /* 0x000fe20000100800 */
[----:B------:R-:W-:-:S03]  /*4020*/  IABS R9, R11 ;  /* 0x0000000b00097213 */ /* 0x000fc60000000000 */
[----:B------:R2:W-:Y:S01]  /*4030*/  STL [R1+0xc64], R7 ;  /* 0x000c640701007387 */ /* 0x0005e20000100800 */
[----:B0-----:R-:W-:Y:S01]  /*4040*/  LOP3.LUT R2, R0, 0x10a, RZ, 0xfc, !PT ;  /* 0x0000010a00027812 */ /* 0x001fe200078efcff */
[----:B------:R-:W-:Y:S02]  /*4050*/  IMAD.HI.U32 R81, R6, R9, RZ ;  /* 0x0000000906517227 */ /* 0x000fe400078e00ff */
[----:B------:R-:W-:Y:S02]  /*4060*/  STL [R1+0xc8c], R13 ;  /* 0x000c8c0d01007387 */ /* 0x000fe40000100800 */
[----:B------:R-:W-:Y:S02]  /*4070*/  IMAD.MOV R81, RZ, RZ, -R81 ;  /* 0x000000ffff517224 */ /* 0x000fe400078e0a51 */
[----:B------:R0:W-:Y:S01]  /*4080*/  STL [R1+0xcc8], R11 ;  /* 0x000cc80b01007387 */ /* 0x0001e20000100800 */
[----:B--2---:R-:W-:Y:S01]  /*4090*/  IABS R7, R7 ;  /* 0x0000000700077213 */ /* 0x004fe20000000000 */
[----:B------:R-:W-:-:S02]  /*40a0*/  IMAD R9, R5, R81, R9 ;  /* 0x0000005105097224 */ /* 0x000fc400078e0209 */
[----:B------:R2:W-:Y:S02]  /*40b0*/  STL [R1+0xcd8], R2 ;  /* 0x000cd80201007387 */ /* 0x0005e40000100800 */
[----:B------:R-:W-:-:S04]  /*40c0*/  IMAD.HI.U32 R79, R6, R7, RZ ;  /* 0x00000007064f7227 */ /* 0x000fc800078e00ff */
[----:B------:R-:W-:Y:S02]  /*40d0*/  IMAD.MOV R79, RZ, RZ, -R79 ;  /* 0x000000ffff4f7224 */ /* 0x000fe400078e0a4f */
[C---:B0-----:R-:W-:Y:S01]  /*40e0*/  IMAD R11, R5.reuse, R83, R82 ;  /* 0x00000053050b7224 */ /* 0x041fe200078e0252 */
[----:B--2---:R-:W-:Y:S01]  /*40f0*/  IABS R2, R2 ;  /* 0x0000000200027213 */ /* 0x004fe20000000000 */
[C---:B------:R-:W-:Y:S02]  /*4100*/  IMAD R10, R5.reuse, R79, R7 ;  /* 0x0000004f050a7224 */ /* 0x040fe400078e0207 */
[----:B------:R-:W-:Y:S01]  /*4110*/  IMAD R7, R5, R80, R8 ;  /* 0x0000005005077224 */ /* 0x000fe200078e0208 */
[----:B------:R0:W-:Y:S01]  /*4120*/  STL [R1+0x1fc], R11 ;  /* 0x0001fc0b01007387 */ /* 0x0001e20000100800 */
[----:B------:R-:W-:Y:S01]  /*4130*/  IMAD.HI.U32 R3, R6, R2, RZ ;  /* 0x0000000206037227 */ /* 0x000fe200078e00ff */
[----:B------:R-:W-:Y:S02]  /*4140*/  LOP3.LUT R8, R0, 0x10e, RZ, 0xfc, !PT ;  /* 0x0000010e00087812 */ /* 0x000fe400078efcff */
[----:B------:R2:W-:Y:S01]  /*4150*/  STL [R1+0x35c], R10 ;  /* 0x00035c0a01007387 */ /* 0x0005e20000100800 */
[----:B------:R-:W-:-:S03]  /*4160*/  IMAD.MOV R3, RZ, RZ, -R3 ;  /* 0x000000ffff037224 */ /* 0x000fc600078e0a03 */
[----:B------:R3:W-:Y:S01]  /*4170*/  STL [R1+0xe24], R9 ;  /* 0x000e240901007387 */ /* 0x0007e20000100800 */
[----:B------:R-:W-:Y:S01]  /*4180*/  IMAD R2, R5, R3, R2 ;  /* 0x0000000305027224 */ /* 0x000fe200078e0202 */
[C---:B0-----:R-:W-:Y:S02]  /*4190*/  LOP3.LUT R11, R0.reuse, 0x10c, RZ, 0xfc, !PT ;  /* 0x0000010c000b7812 */ /* 0x041fe400078efcff */
[----:B------:R0:W-:Y:S01]  /*41a0*/  STL [R1+0x480], R7 ;  /* 0x0004800701007387 */ /* 0x0001e20000100800 */
[----:B--2---:R-:W-:-:S03]  /*41b0*/  LOP3.LUT R10, R0, 0x110, RZ, 0xfc, !PT ;  /* 0x00000110000a7812 */ /* 0x004fc600078efcff */
[----:B------:R2:W-:Y:S01]  /*41c0*/  STL [R1+0x208], R2 ;  /* 0x0002080201007387 */ /* 0x0005e20000100800 */
[----:B------:R-:W-:Y:S02]  /*41d0*/  IABS R81, R11 ;  /* 0x0000000b00517213 */ /* 0x000fe40000000000 */
[----:B---3--:R-:W-:Y:S01]  /*41e0*/  LOP3.LUT R9, R0, 0x112, RZ, 0xfc, !PT ;  /* 0x0000011200097812 */ /* 0x008fe200078efcff */
[----:B------:R-:W-:Y:S01]  /*41f0*/  STL [R1+0xc08], R11 ;  /* 0x000c080b01007387 */ /* 0x000fe20000100800 */
[----:B------:R-:W-:Y:S01]  /*4200*/  IABS R80, R10 ;  /* 0x0000000a00507213 */ /* 0x000fe20000000000 */
[----:B------:R-:W-:Y:S01]  /*4210*/  IMAD.HI.U32 R82, R6, R81, RZ ;  /* 0x0000005106527227 */ /* 0x000fe200078e00ff */
[----:B0-----:R-:W-:Y:S01]  /*4220*/  LOP3.LUT R7, R0, 0x114, RZ, 0xfc, !PT ;  /* 0x0000011400077812 */ /* 0x001fe200078efcff */
[----:B------:R0:W-:Y:S01]  /*4230*/  STL [R1+0xc44], R8 ;  /* 0x000c440801007387 */ /* 0x0001e20000100800 */
[----:B--2---:R-:W-:Y:S01]  /*4240*/  IABS R2, R9 ;  /* 0x0000000900027213 */ /* 0x004fe20000000000 */
[----:B------:R-:W-:-:S02]  /*4250*/  IMAD.HI.U32 R84, R6, R80, RZ ;  /* 0x0000005006547227 */ /* 0x000fc400078e00ff */
[----:B------:R2:W-:Y:S01]  /*4260*/  STL [R1+0xc6c], R10 ;  /* 0x000c6c0a01007387 */ /* 0x0005e20000100800 */
[----:B------:R-:W-:Y:S01]  /*4270*/  IABS R3, R7 ;  /* 0x0000000700037213 */ /* 0x000fe20000000000 */
[----:B------:R-:W-:Y:S02]  /*4280*/  IMAD.MOV R82, RZ, RZ, -R82 ;  /* 0x000000ffff527224 */ /* 0x000fe400078e0a52 */
[----:B------:R-:W-:Y:S01]  /*4290*/  STL [R1+0xc9c], R9 ;  /* 0x000c9c0901007387 */ /* 0x000fe20000100800 */
[----:B------:R-:W-:Y:S01]  /*42a0*/  IMAD.MOV R84, RZ, RZ, -R84 ;  /* 0x000000ffff547224 */ /* 0x000fe200078e0a54 */
[----:B0-----:R-:W-:Y:S01]  /*42b0*/  IABS R8, R8 ;  /* 0x0000000800087213 */ /* 0x001fe20000000000 */
[C---:B------:R-:W-:Y:S01]  /*42c0*/  IMAD.HI.U32 R79, R6.reuse, R3, RZ ;  /* 0x00000003064f7227 */ /* 0x040fe200078e00ff */
[----:B------:R0:W-:Y:S03]  /*42d0*/  STL [R1+0xcd4], R7 ;  /* 0x000cd40701007387 */ /* 0x0001e60000100800 */
[----:B------:R-:W-:-:S04]  /*42e0*/  IMAD.HI.U32 R83, R6, R8, RZ ;  /* 0x0000000806537227 */ /* 0x000fc800078e00ff */
[----:B------:R-:W-:Y:S02]  /*42f0*/  IMAD.MOV R83, RZ, RZ, -R83 ;  /* 0x000000ffff537224 */ /* 0x000fe400078e0a53 */
[----:B--2---:R-:W-:Y:S02]  /*4300*/  IMAD R10, R5, R82, R81 ;  /* 0x00000052050a7224 */ /* 0x004fe400078e0251 */
[----:B0-----:R-:W-:-:S03]  /*4310*/  IMAD.HI.U32 R7, R6, R2, RZ ;  /* 0x0000000206077227 */ /* 0x001fc600078e00ff */
[----:B------:R0:W-:Y:S01]  /*4320*/  STL [R1+0x370], R10 ;  /* 0x0003700a01007387 */ /* 0x0001e20000100800 */
[----:B------:R-:W-:Y:S02]  /*4330*/  IMAD.MOV R7, RZ, RZ, -R7 ;  /* 0x000000ffff077224 */ /* 0x000fe400078e0a07 */
[C---:B------:R-:W-:Y:S02]  /*4340*/  IMAD R9, R5.reuse, R83, R8 ;  /* 0x0000005305097224 */ /* 0x040fe400078e0208 */
[----:B------:R-:W-:Y:S02]  /*4350*/  IMAD.MOV R79, RZ, RZ, -R79 ;  /* 0x000000ffff4f7224 */ /* 0x000fe400078e0a4f */
[C---:B------:R-:W-:Y:S02]  /*4360*/  IMAD R8, R5.reuse, R84, R80 ;  /* 0x0000005405087224 */ /* 0x040fe400078e0250 */
[C---:B------:R-:W-:Y:S01]  /*4370*/  IMAD R7, R5.reuse, R7, R2 ;  /* 0x0000000705077224 */ /* 0x040fe200078e0202 */
[----:B0-----:R-:W-:Y:S01]  /*4380*/  LOP3.LUT R10, R0, 0x116, RZ, 0xfc, !PT ;  /* 0x00000116000a7812 */ /* 0x001fe200078efcff */
[----:B------:R-:W-:Y:S01]  /*4390*/  IMAD R2, R5, R79, R3 ;  /* 0x0000004f05027224 */ /* 0x000fe200078e0203 */
[----:B------:R0:W-:Y:S01]  /*43a0*/  STL [R1+0xe28], R8 ;  /* 0x000e280801007387 */ /* 0x0001e20000100800 */
[----:B------:R-:W-:Y:S01]  /*43b0*/  IMAD.U32 R11, RZ, RZ, UR6 ;  /* 0x00000006ff0b7e24 */ /* 0x000fe2000f8e00ff */
[----:B------:R-:W-:-:S02]  /*43c0*/  IABS R83, R10 ;  /* 0x0000000a00537213 */ /* 0x000fc40000000000 */
[----:B------:R2:W-:Y:S03]  /*43d0*/  STL [R1+0x4c4], R9 ;  /* 0x0004c40901007387 */ /* 0x0005e60000100800 */
[----:B------:R-:W-:Y:S01]  /*43e0*/  IMAD.HI.U32 R84, R6, R83, RZ ;  /* 0x0000005306547227 */ /* 0x000fe200078e00ff */
[----:B------:R3:W-:Y:S01]  /*43f0*/  STL [R1+0x21c], R7 ;  /* 0x00021c0701007387 */ /* 0x0007e20000100800 */
[C---:B0-----:R-:W-:Y:S02]  /*4400*/  LOP3.LUT R8, R0.reuse, 0x11e, RZ, 0xfc, !PT ;  /* 0x0000011e00087812 */ /* 0x041fe400078efcff */
[----:B------:R-:W-:Y:S01]  /*4410*/  IMAD.MOV R84, RZ, RZ, -R84 ;  /* 0x000000ffff547224 */ /* 0x000fe200078e0a54 */
[----:B------:R0:W-:Y:S01]  /*4420*/  STL [R1+0x394], R2 ;  /* 0x0003940201007387 */ /* 0x0001e20000100800 */
[----:B--2---:R-:W-:-:S03]  /*4430*/  LOP3.LUT R9, R0, 0x11c, RZ, 0xfc, !PT ;  /* 0x0000011c00097812 */ /* 0x004fc600078efcff */
[----:B------:R2:W-:Y:S01]  /*4440*/  STL [R1+0xbf8], R10 ;  /* 0x000bf80a01007387 */ /* 0x0005e20000100800 */
[----:B------:R-:W-:Y:S02]  /*4450*/  IABS R79, R8 ;  /* 0x00000008004f7213 */ /* 0x000fe40000000000 */
[----:B---3--:R-:W-:Y:S02]  /*4460*/  LOP3.LUT R7, R0, 0x118, RZ, 0xfc, !PT ;  /* 0x0000011800077812 */ /* 0x008fe400078efcff */
[----:B------:R-:W-:Y:S01]  /*4470*/  IABS R3, R9 ;  /* 0x0000000900037213 */ /* 0x000fe20000000000 */
[----:B------:R-:W-:Y:S01]  /*4480*/  IMAD.HI.U32 R82, R6, R79, RZ ;  /* 0x0000004f06527227 */ /* 0x000fe200078e00ff */
[----:B0-----:R-:W-:Y:S01]  /*4490*/  LOP3.LUT R2, R0, 0x11a, RZ, 0xfc, !PT ;  /* 0x0000011a00027812 */ /* 0x001fe200078efcff */
[----:B------:R0:W-:Y:S02]  /*44a0*/  STL [R1+0xc18], R7 ;  /* 0x000c180701007387 */ /* 0x0001e40000100800 */
[----:B------:R-:W-:Y:S01]  /*44b0*/  IMAD.HI.U32 R81, R6, R3, RZ ;  /* 0x0000000306517227 */ /* 0x000fe200078e00ff */
[----:B--2---:R-:W-:Y:S01]  /*44c0*/  LOP3.LUT R10, R0, 0x134, RZ, 0xfc, !PT ;  /* 0x00000134000a7812 */ /* 0x004fe200078efcff */
[----:B------:R2:W-:Y:S02]  /*44d0*/  STL [R1+0xc4c], R2 ;  /* 0x000c4c0201007387 */ /* 0x0005e40000100800 */
[----:B------:R-:W-:-:S02]  /*44e0*/  IMAD.MOV R81, RZ, RZ, -R81 ;  /* 0x000000ffff517224 */ /* 0x000fc400078e0a51 */
[----:B------:R3:W-:Y:S01]  /*44f0*/  STL [R1+0xc78], R9 ;  /* 0x000c780901007387 */ /* 0x0007e20000100800 */
[----:B------:R-:W-:Y:S01]  /*4500*/  IMAD.MOV R82, RZ, RZ, -R82 ;  /* 0x000000ffff527224 */ /* 0x000fe200078e0a52 */
[----:B0-----:R-:W-:Y:S01]  /*4510*/  IABS R7, R7 ;  /* 0x0000000700077213 */ /* 0x001fe20000000000 */
[----:B------:R-:W-:Y:S01]  /*4520*/  IMAD R3, R5, R81, R3 ;  /* 0x0000005105037224 */ /* 0x000fe200078e0203 */
[----:B------:R0:W-:Y:S01]  /*4530*/  STL [R1+0xca8], R8 ;  /* 0x000ca80801007387 */ /* 0x0001e20000100800 */
[----:B--2---:R-:W-:Y:S02]  /*4540*/  IABS R2, R2 ;  /* 0x0000000200027213 */ /* 0x004fe40000000000 */
[----:B------:R-:W-:Y:S01]  /*4550*/  IMAD.HI.U32 R85, R6, R7, RZ ;  /* 0x0000000706557227 */ /* 0x000fe200078e00ff */
[----:B---3--:R-:W-:-:S03]  /*4560*/  LOP3.LUT R9, R0, 0x124, RZ, 0xfc, !PT ;  /* 0x0000012400097812 */ /* 0x008fc600078efcff */
[----:B------:R-:W-:-:S04]  /*4570*/  IMAD.HI.U32 R80, R6, R2, RZ ;  /* 0x0000000206507227 */ /* 0x000fc800078e00ff */
[----:B------:R-:W-:Y:S02]  /*4580*/  IMAD.MOV R85, RZ, RZ, -R85 ;  /* 0x000000ffff557224 */ /* 0x000fe400078e0a55 */
[----:B------:R-:W-:Y:S02]  /*4590*/  IMAD.MOV R80, RZ, RZ, -R80 ;  /* 0x000000ffff507224 */ /* 0x000fe400078e0a50 */
[C---:B------:R-:W-:Y:S02]  /*45a0*/  IMAD R7, R5.reuse, R85, R7 ;  /* 0x0000005505077224 */ /* 0x040fe400078e0207 */
[C---:B0-----:R-:W-:Y:S02]  /*45b0*/  IMAD R8, R5.reuse, R84, R83 ;  /* 0x0000005405087224 */ /* 0x041fe400078e0253 */
[C---:B------:R-:W-:Y:S01]  /*45c0*/  IMAD R2, R5.reuse, R80, R2 ;  /* 0x0000005005027224 */ /* 0x040fe200078e0202 */
[----:B------:R0:W-:Y:S04]  /*45d0*/  STL [R1+0xe2c], R7 ;  /* 0x000e2c0701007387 */ /* 0x0001e80000100800 */
[----:B------:R2:W-:Y:S04]  /*45e0*/  STL [R1+0x4c0], R8 ;  /* 0x0004c00801007387 */ /* 0x0005e80000100800 */
[----:B------:R3:W-:Y:S01]  /*45f0*/  STL [R1+0x200], R2 ;  /* 0x0002000201007387 */ /* 0x0007e20000100800 */
[----:B0-----:R-:W-:Y:S01]  /*4600*/  IMAD R7, R5, R82, R79 ;  /* 0x0000005205077224 */ /* 0x001fe200078e024f */
[----:B------:R-:W-:-:S02]  /*4610*/  IABS R79, R9 ;  /* 0x00000009004f7213 */ /* 0x000fc40000000000 */
[----:B------:R0:W-:Y:S01]  /*4620*/  STL [R1+0x390], R3 ;  /* 0x0003900301007387 */ /* 0x0001e20000100800 */
[----:B--2---:R-:W-:-:S03]  /*4630*/  LOP3.LUT R8, R0, 0x126, RZ, 0xfc, !PT ;  /* 0x0000012600087812 */ /* 0x004fc600078efcff */
[----:B------:R2:W-:Y:S01]  /*4640*/  STL [R1+0x504], R7 ;  /* 0x0005040701007387 */ /* 0x0005e20000100800 */
[----:B------:R-:W-:Y:S01]  /*4650*/  IMAD.HI.U32 R82, R6, R79, RZ ;  /* 0x0000004f06527227 */ /* 0x000fe200078e00ff */
[C---:B---3--:R-:W-:Y:S02]  /*4660*/  LOP3.LUT R2, R0.reuse, 0x120, RZ, 0xfc, !PT ;  /* 0x0000012000027812 */ /* 0x048fe400078efcff */
[----:B------:R-:W-:Y:S01]  /*4670*/  IABS R80, R8 ;  /* 0x0000000800507213 */ /* 0x000fe20000000000 */
[----:B------:R-:W-:Y:S01]  /*4680*/  IMAD.MOV R82, RZ, RZ, -R82 ;  /* 0x000000ffff527224 */ /* 0x000fe200078e0a52 */
[----:B0-----:R-:W-:Y:S01]  /*4690*/  LOP3.LUT R3, R0, 0x122, RZ, 0xfc, !PT ;  /* 0x0000012200037812 */ /* 0x001fe200078efcff */
[----:B------:R0:W-:Y:S02]  /*46a0*/  STL [R1+0xbf4], R2 ;  /* 0x000bf40201007387 */ /* 0x0001e40000100800 */
[----:B------:R-:W-:Y:S01]  /*46b0*/  IMAD.HI.U32 R83, R6, R80, RZ ;  /* 0x0000005006537227 */ /* 0x000fe200078e00ff */
[----:B--2---:R-:W-:Y:S01]  /*46c0*/  LOP3.LUT R7, R0, 0x128, RZ, 0xfc, !PT ;  /* 0x0000012800077812 */ /* 0x004fe200078efcff */
[----:B------:R2:W-:Y:S02]  /*46d0*/  STL [R1+0xc04], R3 ;  /* 0x000c040301007387 */ /* 0x0005e40000100800 */
[----:B------:R-:W-:Y:S01]  /*46e0*/  IMAD.MOV R83, RZ, RZ, -R83 ;  /* 0x000000ffff537224 */ /* 0x000fe200078e0a53 */
[----:B------:R-:W-:Y:S01]  /*46f0*/  IABS R92, R7 ;  /* 0x00000007005c7213 */ /* 0x000fe20000000000 */
[----:B------:R3:W-:Y:S01]  /*4700*/  STL [R1+0xc24], R9 ;  /* 0x000c240901007387 */ /* 0x0007e20000100800 */
[----:B0-----:R-:W-:-:S03]  /*4710*/  IABS R2, R2 ;  /* 0x0000000200027213 */ /* 0x001fc60000000000 */
[----:B------:R0:W-:Y:S01]  /*4720*/  STL [R1+0xc54], R8 ;  /* 0x000c540801007387 */ /* 0x0001e20000100800 */
[C---:B------:R-:W-:Y:S01]  /*4730*/  IMAD.HI.U32 R84, R6.reuse, R92, RZ ;  /* 0x0000005c06547227 */ /* 0x040fe200078e00ff */
[----:B--2---:R-:W-:Y:S02]  /*4740*/  IABS R3, R3 ;  /* 0x0000000300037213 */ /* 0x004fe40000000000 */
[----:B------:R2:W-:Y:S01]  /*4750*/  STL [R1+0xc88], R7 ;  /* 0x000c880701007387 */ /* 0x0005e20000100800 */
[----:B------:R-:W-:Y:S01]  /*4760*/  IMAD.HI.U32 R85, R6, R2, RZ ;  /* 0x0000000206557227 */ /* 0x000fe200078e00ff */
[----:B---3--:R-:W-:-:S03]  /*4770*/  LOP3.LUT R9, R0, 0x12a, RZ, 0xfc, !PT ;  /* 0x0000012a00097812 */ /* 0x008fc600078efcff */
[----:B------:R-:W-:Y:S01]  /*4780*/  IMAD.HI.U32 R81, R6, R3, RZ ;  /* 0x0000000306517227 */ /* 0x000fe200078e00ff */
[----:B0-----:R-:W-:-:S03]  /*4790*/  LOP3.LUT R8, R0, 0x12c, RZ, 0xfc, !PT ;  /* 0x0000012c00087812 */ /* 0x001fc600078efcff */
[----:B------:R-:W-:Y:S02]  /*47a0*/  IMAD.MOV R85, RZ, RZ, -R85 ;  /* 0x000000ffff557224 */ /* 0x000fe400078e0a55 */
[----:B------:R-:W-:Y:S02]  /*47b0*/  IMAD.MOV R81, RZ, RZ, -R81 ;  /* 0x000000ffff517224 */ /* 0x000fe400078e0a51 */
[C---:B------:R-:W-:Y:S02]  /*47c0*/  IMAD R2, R5.reuse, R85, R2 ;  /* 0x0000005505027224 */ /* 0x040fe400078e0202 */
[C---:B--2---:R-:W-:Y:S02]  /*47d0*/  IMAD R7, R5.reuse, R81, R3 ;  /* 0x0000005105077224 */ /* 0x044fe400078e0203 */
[----:B------:R-:W-:Y:S01]  /*47e0*/  IMAD R3, R5, R82, R79 ;  /* 0x0000005205037224 */ /* 0x000fe200078e024f */
[----:B------:R0:W-:Y:S01]  /*47f0*/  STL [R1+0xe30], R2 ;  /* 0x000e300201007387 */ /* 0x0001e20000100800 */
[----:B------:R-:W-:Y:S01]  /*4800*/  IMAD.MOV R84, RZ, RZ, -R84 ;  /* 0x000000ffff547224 */ /* 0x000fe200078e0a54 */
[----:B------:R-:W-:-:S02]  /*4810*/  IABS R82, R9 ;  /* 0x0000000900527213 */ /* 0x000fc40000000000 */
[----:B------:R2:W-:Y:S01]  /*4820*/  STL [R1+0x204], R7 ;  /* 0x0002040701007387 */ /* 0x0005e20000100800 */
[----:B------:R-:W-:-:S03]  /*4830*/  IMAD R92, R5, R84, R92 ;  /* 0x00000054055c7224 */ /* 0x000fc600078e025c */
[----:B------:R3:W-:Y:S01]  /*4840*/  STL [R1+0x374], R3 ;  /* 0x0003740301007387 */ /* 0x0007e20000100800 */
[----:B0-----:R-:W-:Y:S01]  /*4850*/  IMAD R2, R5, R83, R80 ;  /* 0x0000005305027224 */ /* 0x001fe200078e0250 */
[----:B------:R-:W-:Y:S02]  /*4860*/  IABS R80, R8 ;  /* 0x0000000800507213 */ /* 0x000fe40000000000 */
[----:B------:R-:W-:Y:S01]  /*4870*/  STL [R1+0xe34], R92 ;  /* 0x000e345c01007387 */ /* 0x000fe20000100800 */
[----:B------:R-:W-:Y:S01]  /*4880*/  IMAD.HI.U32 R83, R6, R82, RZ ;  /* 0x0000005206537227 */ /* 0x000fe200078e00ff */
[----:B--2---:R-:W-:Y:S02]  /*4890*/  LOP3.LUT R7, R0, 0x12e, RZ, 0xfc, !PT ;  /* 0x0000012e00077812 */ /* 0x004fe400078efcff */
[----:B------:R0:W-:Y:S01]  /*48a0*/  STL [R1+0x500], R2 ;  /* 0x0005000201007387 */ /* 0x0001e20000100800 */
[----:B------:R-:W-:Y:S01]  /*48b0*/  IMAD.HI.U32 R84, R6, R80, RZ ;  /* 0x0000005006547227 */ /* 0x000fe200078e00ff */
[----:B---3--:R-:W-:-:S02]  /*48c0*/  LOP3.LUT R3, R0, 0x130, RZ, 0xfc, !PT ;  /* 0x0000013000037812 */ /* 0x008fc400078efcff */
[----:B------:R-:W-:Y:S01]  /*48d0*/  IABS R81, R7 ;  /* 0x0000000700517213 */ /* 0x000fe20000000000 */
[----:B------:R2:W-:Y:S01]  /*48e0*/  STL [R1+0xbd0], R9 ;  /* 0x000bd00901007387 */ /* 0x0005e20000100800 */
[----:B------:R-:W-:Y:S01]  /*48f0*/  IABS R91, R3 ;  /* 0x00000003005b7213 */ /* 0x000fe20000000000 */
[----:B------:R-:W-:Y:S02]  /*4900*/  IMAD.MOV R83, RZ, RZ, -R83 ;  /* 0x000000ffff537224 */ /* 0x000fe400078e0a53 */
[----:B------:R3:W-:Y:S01]  /*4910*/  STL [R1+0xc00], R8 ;  /* 0x000c000801007387 */ /* 0x0007e20000100800 */
[----:B0-----:R-:W-:Y:S01]  /*4920*/  LOP3.LUT R2, R0, 0x132, RZ, 0xfc, !PT ;  /* 0x0000013200027812 */ /* 0x001fe200078efcff */
[C---:B------:R-:W-:Y:S02]  /*4930*/  IMAD.HI.U32 R86, R6.reuse, R91, RZ ;  /* 0x0000005b06567227 */ /* 0x040fe400078e00ff */
[----:B------:R0:W-:Y:S02]  /*4940*/  STL [R1+0xc14], R7 ;  /* 0x000c140701007387 */ /* 0x0001e40000100800 */
[----:B------:R-:W-:Y:S01]  /*4950*/  IMAD.HI.U32 R85, R6, R81, RZ ;  /* 0x0000005106557227 */ /* 0x000fe200078e00ff */
[----:B--2---:R-:W-:Y:S01]  /*4960*/  LOP3.LUT R9, R0, 0x136, RZ, 0xfc, !PT ;  /* 0x0000013600097812 */ /* 0x004fe200078efcff */
[----:B------:R2:W-:Y:S02]  /*4970*/  STL [R1+0xc30], R3 ;  /* 0x000c300301007387 */ /* 0x0005e40000100800 */
[----:B------:R-:W-:-:S02]  /*4980*/  IMAD.MOV R84, RZ, RZ, -R84 ;  /* 0x000000ffff547224 */ /* 0x000fc400078e0a54 */
[----:B------:R-:W-:Y:S01]  /*4990*/  IMAD.MOV R86, RZ, RZ, -R86 ;  /* 0x000000ffff567224 */ /* 0x000fe200078e0a56 */
[----:B------:R4:W-:Y:S01]  /*49a0*/  STL [R1+0xc60], R2 ;  /* 0x000c600201007387 */ /* 0x0009e20000100800 */
[----:B------:R-:W-:Y:S02]  /*49b0*/  IMAD.MOV R85, RZ, RZ, -R85 ;  /* 0x000000ffff557224 */ /* 0x000fe400078e0a55 */
[C---:B---3--:R-:W-:Y:S01]  /*49c0*/  IMAD R8, R5.reuse, R83, R82 ;  /* 0x0000005305087224 */ /* 0x048fe200078e0252 */
[----:B------:R-:W-:Y:S01]  /*49d0*/  IABS R82, R9 ;  /* 0x0000000900527213 */ /* 0x000fe20000000000 */
[C---:B0-----:R-:W-:Y:S01]  /*49e0*/  IMAD R7, R5.reuse, R84, R80 ;  /* 0x0000005405077224 */ /* 0x041fe200078e0250 */
[----:B--2---:R-:W-:Y:S01]  /*49f0*/  IABS R3, R2 ;  /* 0x0000000200037213 */ /* 0x004fe20000000000 */
[C---:B------:R-:W-:Y:S01]  /*4a00*/  IMAD R91, R5.reuse, R86, R91 ;  /* 0x00000056055b7224 */ /* 0x040fe200078e025b */
[----:B------:R0:W-:Y:S01]  /*4a10*/  STL [R1+0x1f8], R8 ;  /* 0x0001f80801007387 */ /* 0x0001e20000100800 */
[----:B------:R-:W-:Y:S01]  /*4a20*/  IABS R84, R10 ;  /* 0x0000000a00547213 */ /* 0x000fe20000000000 */
[----:B----4-:R-:W-:-:S02]  /*4a30*/  IMAD R2, R5, R85, R81 ;  /* 0x0000005505027224 */ /* 0x010fc400078e0251 */
[----:B------:R-:W-:Y:S01]  /*4a40*/  IMAD.HI.U32 R79, R6, R3, RZ ;  /* 0x00000003064f7227 */ /* 0x000fe200078e00ff */
[----:B------:R2:W-:Y:S03]  /*4a50*/  STL [R1+0x344], R7 ;  /* 0x0003440701007387 */ /* 0x0005e60000100800 */
[----:B------:R-:W-:Y:S01]  /*4a60*/  IMAD.MOV R79, RZ, RZ, -R79 ;  /* 0x000000ffff4f7224 */ /* 0x000fe200078e0a4f */
[----:B------:R-:W-:Y:S01]  /*4a70*/  STL [R1+0xe38], R91 ;  /* 0x000e385b01007387 */ /* 0x000fe20000100800 */
[----:B0-----:R-:W-:Y:S01]  /*4a80*/  LOP3.LUT R8, R0, 0x138, RZ, 0xfc, !PT ;  /* 0x0000013800087812 */ /* 0x001fe200078efcff */
[C---:B------:R-:W-:Y:S02]  /*4a90*/  IMAD.HI.U32 R85, R6.reuse, R84, RZ ;  /* 0x0000005406557227 */ /* 0x040fe400078e00ff */
[----:B------:R0:W-:Y:S01]  /*4aa0*/  STL [R1+0x544], R2 ;  /* 0x0005440201007387 */ /* 0x0001e20000100800 */
[----:B------:R-:W-:Y:S01]  /*4ab0*/  IABS R83, R8 ;  /* 0x0000000800537213 */ /* 0x000fe20000000000 */
[----:B------:R-:W-:Y:S01]  /*4ac0*/  IMAD.HI.U32 R86, R6, R82, RZ ;  /* 0x0000005206567227 */ /* 0x000fe200078e00ff */
[----:B--2---:R-:W-:-:S03]  /*4ad0*/  LOP3.LUT R7, R0, 0x13a, RZ, 0xfc, !PT ;  /* 0x0000013a00077812 */ /* 0x004fc600078efcff */
[----:B------:R-:W-:-:S04]  /*4ae0*/  IMAD.HI.U32 R87, R6, R83, RZ ;  /* 0x0000005306577227 */ /* 0x000fc800078e00ff */
[----:B0-----:R-:W-:Y:S01]  /*4af0*/  IMAD R2, R5, R79, R3 ;  /* 0x0000004f05027224 */ /* 0x001fe200078e0203 */
[----:B------:R-:W-:Y:S01]  /*4b00*/  IABS R3, R7 ;  /* 0x0000000700037213 */ /* 0x000fe20000000000 */
[----:B------:R-:W-:Y:S02]  /*4b10*/  IMAD.MOV R85, RZ, RZ, -R85 ;  /* 0x000000ffff557224 */ /* 0x000fe400078e0a55 */
[----:B------:R-:W-:Y:S01]  /*4b20*/  IMAD.MOV R86, RZ, RZ, -R86 ;  /* 0x000000ffff567224 */ /* 0x000fe200078e0a56 */
[----:B------:R0:W-:Y:S01]  /*4b30*/  STL [R1+0x1f4], R2 ;  /* 0x0001f40201007387 */ /* 0x0001e20000100800 */
[----:B------:R-:W-:-:S03]  /*4b40*/  IMAD.HI.U32 R80, R6, R3, RZ ;  /* 0x0000000306507227 */ /* 0x000fc600078e00ff */
[----:B------:R2:W-:Y:S01]  /*4b50*/  STL [R1+0xbc4], R10 ;  /* 0x000bc40a01007387 */ /* 0x0005e20000100800 */
[----:B------:R-:W-:Y:S02]  /*4b60*/  IMAD.MOV R87, RZ, RZ, -R87 ;  /* 0x000000ffff577224 */ /* 0x000fe400078e0a57 */
[----:B------:R-:W-:Y:S01]  /*4b70*/  IMAD.MOV R80, RZ, RZ, -R80 ;  /* 0x000000ffff507224 */ /* 0x000fe200078e0a50 */
[----:B------:R3:W-:Y:S01]  /*4b80*/  STL [R1+0xbdc], R9 ;  /* 0x000bdc0901007387 */ /* 0x0007e20000100800 */
[----:B0-----:R-:W-:Y:S02]  /*4b90*/  LOP3.LUT R2, R0, 0x13c, RZ, 0xfc, !PT ;  /* 0x0000013c00027812 */ /* 0x001fe400078efcff */
[----:B------:R-:W-:Y:S01]  /*4ba0*/  IMAD R3, R5, R80, R3 ;  /* 0x0000005005037224 */ /* 0x000fe200078e0203 */
[----:B------:R0:W-:Y:S01]  /*4bb0*/  STL [R1+0xc10], R8 ;  /* 0x000c100801007387 */ /* 0x0001e20000100800 */
[----:B------:R-:W-:-:S03]  /*4bc0*/  IABS R79, R2 ;  /* 0x00000002004f7213 */ /* 0x000fc60000000000 */
[----:B------:R4:W-:Y:S01]  /*4bd0*/  STL [R1+0xc20], R7 ;  /* 0x000c200701007387 */ /* 0x0009e20000100800 */
[----:B--2---:R-:W-:Y:S01]  /*4be0*/  LOP3.LUT R10, R0, 0x15c, RZ, 0xfc, !PT ;  /* 0x0000015c000a7812 */ /* 0x004fe200078efcff */
[----:B------:R-:W-:Y:S02]  /*4bf0*/  IMAD.HI.U32 R81, R6, R79, RZ ;  /* 0x0000004f06517227 */ /* 0x000fe400078e00ff */
[----:B------:R2:W-:Y:S01]  /*4c00*/  STL [R1+0xc38], R2 ;  /* 0x000c380201007387 */ /* 0x0005e20000100800 */
[----:B---3--:R-:W-:Y:S01]  /*4c10*/  LOP3.LUT R9, R0, 0x13e, RZ, 0xfc, !PT ;  /* 0x0000013e00097812 */ /* 0x008fe200078efcff */
[C---:B0-----:R-:W-:Y:S02]  /*4c20*/  IMAD R8, R5.reuse, R85, R84 ;  /* 0x0000005505087224 */ /* 0x041fe400078e0254 */
[----:B------:R-:W-:Y:S01]  /*4c30*/  IMAD.MOV R81, RZ, RZ, -R81 ;  /* 0x000000ffff517224 */ /* 0x000fe200078e0a51 */
[----:B------:R-:W-:Y:S01]  /*4c40*/  IABS R85, R9 ;  /* 0x0000000900557213 */ /* 0x000fe20000000000 */
[C---:B----4-:R-:W-:Y:S01]  /*4c50*/  IMAD R7, R5.reuse, R87, R83 ;  /* 0x0000005705077224 */ /* 0x050fe200078e0253 */
[----:B------:R0:W-:Y:S01]  /*4c60*/  STL [R1+0x2e4], R8 ;  /* 0x0002e40801007387 */ /* 0x0001e20000100800 */
[----:B--2---:R-:W-:-:S02]  /*4c70*/  IMAD R2, R5, R86, R82 ;  /* 0x0000005605027224 */ /* 0x004fc400078e0252 */
[----:B------:R-:W-:-:S03]  /*4c80*/  IMAD.HI.U32 R86, R6, R85, RZ ;  /* 0x0000005506567227 */ /* 0x000fc600078e00ff */
[----:B------:R2:W-:Y:S01]  /*4c90*/  STL [R1+0x540], R2 ;  /* 0x0005400201007387 */ /* 0x0005e20000100800 */
[----:B------:R-:W-:Y:S01]  /*4ca0*/  IMAD.MOV R86, RZ, RZ, -R86 ;  /* 0x000000ffff567224 */ /* 0x000fe200078e0a56 */
[----:B0-----:R-:W-:Y:S02]  /*4cb0*/  LOP3.LUT R8, R0, 0x140, RZ, 0xfc, !PT ;  /* 0x0000014000087812 */ /* 0x001fe400078efcff */
[----:B------:R0:W-:Y:S02]  /*4cc0*/  STL [R1+0x8], R7 ;  /* 0x0000080701007387 */ /* 0x0001e40000100800 */
[----:B------:R-:W-:Y:S02]  /*4cd0*/  IABS R84, R8 ;  /* 0x0000000800547213 */ /* 0x000fe40000000000 */
[----:B------:R3:W-:Y:S01]  /*4ce0*/  STL [R1+0x1ec], R3 ;  /* 0x0001ec0301007387 */ /* 0x0007e20000100800 */
[----:B--2---:R-:W-:Y:S02]  /*4cf0*/  IMAD R2, R5, R81, R79 ;  /* 0x0000005105027224 */ /* 0x004fe400078e024f */
[----:B------:R-:W-:Y:S01]  /*4d00*/  IMAD.HI.U32 R87, R6, R84, RZ ;  /* 0x0000005406577227 */ /* 0x000fe200078e00ff */
[----:B0-----:R-:W-:-:S02]  /*4d10*/  LOP3.LUT R7, R0, 0x144, RZ, 0xfc, !PT ;  /* 0x0000014400077812 */ /* 0x001fc400078efcff */
[----:B------:R0:W-:Y:S01]  /*4d20*/  STL [R1+0x584], R2 ;  /* 0x0005840201007387 */ /* 0x0001e20000100800 */
[----:B------:R-:W-:Y:S01]  /*4d30*/  IMAD.MOV R87, RZ, RZ, -R87 ;  /* 0x000000ffff577224 */ /* 0x000fe200078e0a57 */
[----:B---3--:R-:W-:Y:S02]  /*4d40*/  LOP3.LUT R3, R0, 0x142, RZ, 0xfc, !PT ;  /* 0x0000014200037812 */ /* 0x008fe400078efcff */
[----:B------:R2:W-:Y:S01]  /*4d50*/  STL [R1+0xbb0], R9 ;  /* 0x000bb00901007387 */ /* 0x0005e20000100800 */
[----:B------:R-:W-:-:S03]  /*4d60*/  IABS R79, R7 ;  /* 0x00000007004f7213 */ /* 0x000fc60000000000 */
[----:B------:R3:W-:Y:S01]  /*4d70*/  STL [R1+0xbc8], R8 ;  /* 0x000bc80801007387 */ /* 0x0007e20000100800 */
[----:B0-----:R-:W-:Y:S01]  /*4d80*/  LOP3.LUT R2, R0, 0x146, RZ, 0xfc, !PT ;  /* 0x0000014600027812 */ /* 0x001fe200078efcff */
[----:B------:R-:W-:Y:S02]  /*4d90*/  IMAD.HI.U32 R82, R6, R79, RZ ;  /* 0x0000004f06527227 */ /* 0x000fe400078e00ff */
[----:B------:R0:W-:Y:S01]  /*4da0*/  STL [R1+0xbe4], R3 ;  /* 0x000be40301007387 */ /* 0x0001e20000100800 */
[----:B------:R-:W-:Y:S01]  /*4db0*/  IABS R80, R2 ;  /* 0x0000000200507213 */ /* 0x000fe20000000000 */
[----:B------:R-:W-:Y:S02]  /*4dc0*/  IMAD.MOV R82, RZ, RZ, -R82 ;  /* 0x000000ffff527224 */ /* 0x000fe400078e0a52 */
[----:B------:R-:W-:Y:S01]  /*4dd0*/  STL [R1+0xc1c], R7 ;  /* 0x000c1c0701007387 */ /* 0x000fe20000100800 */
[----:B--2---:R-:W-:Y:S01]  /*4de0*/  LOP3.LUT R9, R0, 0x148, RZ, 0xfc, !PT ;  /* 0x0000014800097812 */ /* 0x004fe200078efcff */
[----:B---3--:R-:W-:-:S02]  /*4df0*/  IMAD R8, R5, R86, R85 ;  /* 0x0000005605087224 */ /* 0x008fc400078e0255 */
[C---:B------:R-:W-:Y:S01]  /*4e00*/  IMAD.HI.U32 R83, R6.reuse, R80, RZ ;  /* 0x0000005006537227 */ /* 0x040fe200078e00ff */
[----:B------:R2:W-:Y:S01]  /*4e10*/  STL [R1+0xc2c], R2 ;  /* 0x000c2c0201007387 */ /* 0x0005e20000100800 */
[----:B0-----:R-:W-:Y:S02]  /*4e20*/  IABS R3, R3 ;  /* 0x0000000300037213 */ /* 0x001fe40000000000 */
[----:B------:R-:W-:Y:S01]  /*4e30*/  IMAD.MOV R83, RZ, RZ, -R83 ;  /* 0x000000ffff537224 */ /* 0x000fe200078e0a53 */
[----:B------:R0:W-:Y:S01]  /*4e40*/  STL [R1+0x580], R8 ;  /* 0x0005800801007387 */ /* 0x0001e20000100800 */
[----:B------:R-:W-:Y:S01]  /*4e50*/  IABS R86, R9 ;  /* 0x0000000900567213 */ /* 0x000fe20000000000 */
[----:B------:R-:W-:-:S04]  /*4e60*/  IMAD.HI.U32 R81, R6, R3, RZ ;  /* 0x0000000306517227 */ /* 0x000fc800078e00ff */
[----:B------:R-:W-:Y:S02]  /*4e70*/  IMAD.MOV R81, RZ, RZ, -R81 ;  /* 0x000000ffff517224 */ /* 0x000fe400078e0a51 */
[C---:B--2---:R-:W-:Y:S02]  /*4e80*/  IMAD R2, R5.reuse, R87, R84 ;  /* 0x0000005705027224 */ /* 0x044fe400078e0254 */
[C---:B------:R-:W-:Y:S01]  /*4e90*/  IMAD R7, R5.reuse, R81, R3 ;  /* 0x0000005105077224 */ /* 0x040fe200078e0203 */
[----:B0-----:R-:W-:Y:S01]  /*4ea0*/  LOP3.LUT R8, R0, 0x14c, RZ, 0xfc, !PT ;  /* 0x0000014c00087812 */ /* 0x001fe200078efcff */
[----:B------:R-:W-:Y:S01]  /*4eb0*/  IMAD R3, R5, R82, R79 ;  /* 0x0000005205037224 */ /* 0x000fe200078e024f */
[----:B------:R0:W-:Y:S01]  /*4ec0*/  STL [R1+0x4], R2 ;  /* 0x0000040201007387 */ /* 0x0001e20000100800 */
[----:B------:R-:W-:Y:S01]  /*4ed0*/  IMAD.HI.U32 R87, R6, R86, RZ ;  /* 0x0000005606577227 */ /* 0x000fe200078e00ff */
[----:B------:R-:W-:Y:S02]  /*4ee0*/  IABS R79, R8 ;  /* 0x00000008004f7213 */ /* 0x000fe40000000000 */
[----:B------:R2:W-:Y:S01]  /*4ef0*/  STL [R1+0x1e8], R7 ;  /* 0x0001e80701007387 */ /* 0x0005e20000100800 */
[----:B------:R-:W-:-:S03]  /*4f00*/  IMAD.MOV R87, RZ, RZ, -R87 ;  /* 0x000000ffff577224 */ /* 0x000fc600078e0a57 */
[----:B------:R3:W-:Y:S01]  /*4f10*/  STL [R1+0x5bc], R3 ;  /* 0x0005bc0301007387 */ /* 0x0007e20000100800 */
[----:B0-----:R-:W-:Y:S02]  /*4f20*/  IMAD R2, R5, R83, R80 ;  /* 0x0000005305027224 */ /* 0x001fe400078e0250 */
[----:B------:R-:W-:Y:S01]  /*4f30*/  IMAD.HI.U32 R83, R6, R79, RZ ;  /* 0x0000004f06537227 */ /* 0x000fe200078e00ff */
[C---:B--2---:R-:W-:Y:S02]  /*4f40*/  LOP3.LUT R7, R0.reuse, 0x14e, RZ, 0xfc, !PT ;  /* 0x0000014e00077812 */ /* 0x044fe400078efcff */
        /* <DEDUP_REMOVED lines=12> */
[----:B--2---:R-:W-:Y:S02]  /*5010*/  LOP3.LUT R9, R0, 0x152, RZ, 0xfc, !PT ;  /* 0x0000015200097812 */ /* 0x004fe400078efcff */
[----:B---3--:R-:W-:Y:S01]  /*5020*/  IABS R3, R3 ;  /* 0x0000000300037213 */ /* 0x008fe20000000000 */
[----:B------:R2:W-:Y:S01]  /*5030*/  STL [R1+0xc28], R2 ;  /* 0x000c280201007387 */ /* 0x0005e20000100800 */
[----:B------:R-:W-:-:S04]  /*5040*/  IMAD.HI.U32 R85, R6, R81, RZ ;  /* 0x0000005106557227 */ /* 0x000fc800078e00ff */
[----:B------:R-:W-:-:S04]  /*5050*/  IMAD.HI.U32 R82, R6, R3, RZ ;  /* 0x0000000306527227 */ /* 0x000fc800078e00ff */
[----:B------:R-:W-:Y:S02]  /*5060*/  IMAD.MOV R82, RZ, RZ, -R82 ;  /* 0x000000ffff527224 */ /* 0x000fe400078e0a52 */
[C---:B0-----:R-:W-:Y:S02]  /*5070*/  IMAD R8, R5.reuse, R87, R86 ;  /* 0x0000005705087224 */ /* 0x041fe400078e0256 */
[C---:B--2---:R-:W-:Y:S02]  /*5080*/  IMAD R2, R5.reuse, R82, R3 ;  /* 0x0000005205027224 */ /* 0x044fe400078e0203 */
[C---:B------:R-:W-:Y:S01]  /*5090*/  IMAD R7, R5.reuse, R83, R79 ;  /* 0x0000005305077224 */ /* 0x040fe200078e024f */
[----:B------:R0:W-:Y:S01]  /*50a0*/  STL [R1+0x14], R8 ;  /* 0x0000140801007387 */ /* 0x0001e20000100800 */
[----:B------:R-:W-:Y:S01]  /*50b0*/  IMAD.MOV R85, RZ, RZ, -R85 ;  /* 0x000000ffff557224 */ /* 0x000fe200078e0a55 */
[----:B------:R-:W-:Y:S01]  /*50c0*/  IABS R83, R9 ;  /* 0x0000000900537213 */ /* 0x000fe20000000000 */
[----:B------:R-:W-:Y:S01]  /*50d0*/  IMAD R3, R5, R84, R80 ;  /* 0x0000005405037224 */ /* 0x000fe200078e0250 */
[----:B------:R2:W-:Y:S03]  /*50e0*/  STL [R1+0x1e0], R2 ;  /* 0x0001e00201007387 */ /* 0x0005e60000100800 */
[----:B------:R-:W-:Y:S01]  /*50f0*/  IMAD.HI.U32 R84, R6, R83, RZ ;  /* 0x0000005306547227 */ /* 0x000fe200078e00ff */
[----:B------:R3:W-:Y:S01]  /*5100*/  STL [R1+0x5dc], R7 ;  /* 0x0005dc0701007387 */ /* 0x0007e20000100800 */
[----:B0-----:R-:W-:-:S02]  /*5110*/  LOP3.LUT R8, R0, 0x154, RZ, 0xfc, !PT ;  /* 0x0000015400087812 */ /* 0x001fc400078efcff */
[----:B------:R-:W-:Y:S01]  /*5120*/  IMAD.MOV R84, RZ, RZ, -R84 ;  /* 0x000000ffff547224 */ /* 0x000fe200078e0a54 */
[----:B------:R0:W-:Y:S01]  /*5130*/  STL [R1+0x5d8], R3 ;  /* 0x0005d80301007387 */ /* 0x0001e20000100800 */
[----:B--2---:R-:W-:Y:S01]  /*5140*/  IMAD R2, R5, R85, R81 ;  /* 0x0000005505027224 */ /* 0x004fe200078e0251 */
[----:B------:R-:W-:Y:S02]  /*5150*/  IABS R80, R8 ;  /* 0x0000000800507213 */ /* 0x000fe40000000000 */
[----:B---3--:R-:W-:Y:S02]  /*5160*/  LOP3.LUT R7, R0, 0x156, RZ, 0xfc, !PT ;  /* 0x0000015600077812 */ /* 0x008fe400078efcff */
[----:B------:R2:W-:Y:S01]  /*5170*/  STL [R1+0x10], R2 ;  /* 0x0000100201007387 */ /* 0x0005e20000100800 */
[----:B------:R-:W-:Y:S01]  /*5180*/  IMAD.HI.U32 R85, R6, R80, RZ ;  /* 0x0000005006557227 */ /* 0x000fe200078e00ff */
[C---:B0-----:R-:W-:Y:S02]  /*5190*/  LOP3.LUT R3, R0.reuse, 0x158, RZ, 0xfc, !PT ;  /* 0x0000015800037812 */ /* 0x041fe400078efcff */
[----:B------:R0:W-:Y:S01]  /*51a0*/  STL [R1+0xba0], R9 ;  /* 0x000ba00901007387 */ /* 0x0001e20000100800 */
[----:B------:R-:W-:Y:S01]  /*51b0*/  IABS R81, R7 ;  /* 0x0000000700517213 */ /* 0x000fe20000000000 */
[----:B------:R-:W-:Y:S01]  /*51c0*/  IMAD.MOV R85, RZ, RZ, -R85 ;  /* 0x000000ffff557224 */ /* 0x000fe200078e0a55 */
[----:B------:R-:W-:Y:S01]  /*51d0*/  IABS R82, R3 ;  /* 0x0000000300527213 */ /* 0x000fe20000000000 */
[----:B------:R3:W-:Y:S01]  /*51e0*/  STL [R1+0xba8], R8 ;  /* 0x000ba80801007387 */ /* 0x0007e20000100800 */
[----:B--2---:R-:W-:Y:S01]  /*51f0*/  LOP3.LUT R2, R0, 0x15a, RZ, 0xfc, !PT ;  /* 0x0000015a00027812 */ /* 0x004fe200078efcff */
[----:B------:R-:W-:-:S02]  /*5200*/  IMAD.HI.U32 R86, R6, R81, RZ ;  /* 0x0000005106567227 */ /* 0x000fc400078e00ff */
[----:B------:R2:W-:Y:S01]  /*5210*/  STL [R1+0xbb8], R7 ;  /* 0x000bb80701007387 */ /* 0x0005e20000100800 */
[----:B0-----:R-:W-:Y:S01]  /*5220*/  LOP3.LUT R9, R0, 0x160, RZ, 0xfc, !PT ;  /* 0x0000016000097812 */ /* 0x001fe200078efcff */
[----:B------:R-:W-:Y:S02]  /*5230*/  IMAD.MOV R86, RZ, RZ, -R86 ;  /* 0x000000ffff567224 */ /* 0x000fe400078e0a56 */
[----:B------:R0:W-:Y:S01]  /*5240*/  STL [R1+0xbd8], R3 ;  /* 0x000bd80301007387 */ /* 0x0001e20000100800 */
[----:B------:R-:W-:-:S03]  /*5250*/  IMAD.HI.U32 R87, R6, R82, RZ ;  /* 0x0000005206577227 */ /* 0x000fc600078e00ff */
[----:B------:R4:W-:Y:S01]  /*5260*/  STL [R1+0xbf0], R2 ;  /* 0x000bf00201007387 */ /* 0x0009e20000100800 */
[C---:B---3--:R-:W-:Y:S01]  /*5270*/  IMAD R8, R5.reuse, R86, R81 ;  /* 0x0000005605087224 */ /* 0x048fe200078e0251 */
[----:B------:R-:W-:Y:S01]  /*5280*/  IABS R86, R10 ;  /* 0x0000000a00567213 */ /* 0x000fe20000000000 */
[----:B--2---:R-:W-:Y:S01]  /*5290*/  IMAD R7, R5, R84, R83 ;  /* 0x0000005405077224 */ /* 0x004fe200078e0253 */
[----:B------:R-:W-:Y:S01]  /*52a0*/  IABS R83, R9 ;  /* 0x0000000900537213 */ /* 0x000fe20000000000 */
[----:B------:R-:W-:Y:S01]  /*52b0*/  IMAD.MOV R87, RZ, RZ, -R87 ;  /* 0x000000ffff577224 */ /* 0x000fe200078e0a57 */
[----:B0-----:R-:W-:Y:S02]  /*52c0*/  IABS R3, R2 ;  /* 0x0000000200037213 */ /* 0x001fe40000000000 */
[----:B------:R0:W-:Y:S01]  /*52d0*/  STL [R1+0x1c8], R7 ;  /* 0x0001c80701007387 */ /* 0x0001e20000100800 */
[----:B------:R-:W-:-:S04]  /*52e0*/  IMAD.HI.U32 R84, R6, R83, RZ ;  /* 0x0000005306547227 */ /* 0x000fc800078e00ff */
[----:B------:R-:W-:-:S04]  /*52f0*/  IMAD.HI.U32 R79, R6, R3, RZ ;  /* 0x00000003064f7227 */ /* 0x000fc800078e00ff */
[C---:B----4-:R-:W-:Y:S02]  /*5300*/  IMAD R2, R5.reuse, R85, R80 ;  /* 0x0000005505027224 */ /* 0x050fe400078e0250 */
[----:B------:R-:W-:Y:S02]  /*5310*/  IMAD.MOV R79, RZ, RZ, -R79 ;  /* 0x000000ffff4f7224 */ /* 0x000fe400078e0a4f */
[----:B0-----:R-:W-:Y:S01]  /*5320*/  IMAD R7, R5, R87, R82 ;  /* 0x0000005705077224 */ /* 0x001fe200078e0252 */
[----:B------:R0:W-:Y:S01]  /*5330*/  STL [R1+0x5fc], R2 ;  /* 0x0005fc0201007387 */ /* 0x0001e20000100800 */
[----:B------:R-:W-:-:S03]  /*5340*/  IMAD.HI.U32 R85, R6, R86, RZ ;  /* 0x0000005606557227 */ /* 0x000fc600078e00ff */
[----:B------:R2:W-:Y:S01]  /*5350*/  STL [R1+0x5f8], R8 ;  /* 0x0005f80801007387 */ /* 0x0005e20000100800 */
[----:B------:R-:W-:Y:S02]  /*5360*/  IMAD.MOV R85, RZ, RZ, -R85 ;  /* 0x000000ffff557224 */ /* 0x000fe400078e0a55 */
[----:B------:R-:W-:Y:S01]  /*5370*/  IMAD.MOV R84, RZ, RZ, -R84 ;  /* 0x000000ffff547224 */ /* 0x000fe200078e0a54 */
[----:B------:R3:W-:Y:S01]  /*5380*/  STL [R1+0x24], R7 ;  /* 0x0000240701007387 */ /* 0x0007e20000100800 */
[----:B0-----:R-:W-:Y:S01]  /*5390*/  IMAD R2, R5, R79, R3 ;  /* 0x0000004f05027224 */ /* 0x001fe200078e0203 */
[----:B--2---:R-:W-:-:S04]  /*53a0*/  LOP3.LUT R8, R0, 0x162, RZ, 0xfc, !PT ;  /* 0x0000016200087812 */ /* 0x004fc800078efcff */
[----:B------:R0:W-:Y:S01]  /*53b0*/  STL [R1+0x1a8], R2 ;  /* 0x0001a80201007387 */ /* 0x0001e20000100800 */
[----:B------:R-:W-:-:S03]  /*53c0*/  IABS R79, R8 ;  /* 0x00000008004f7213 */ /* 0x000fc60000000000 */
[----:B------:R2:W-:Y:S01]  /*53d0*/  STL [R1+0xb9c], R10 ;  /* 0x000b9c0a01007387 */ /* 0x0005e20000100800 */
[----:B---3--:R-:W-:Y:S01]  /*53e0*/  LOP3.LUT R7, R0, 0x168, RZ, 0xfc, !PT ;  /* 0x0000016800077812 */ /* 0x008fe200078efcff */
[----:B------:R-:W-:-:S03]  /*53f0*/  IMAD.HI.U32 R81, R6, R79, RZ ;  /* 0x0000004f06517227 */ /* 0x000fc600078e00ff */
[----:B------:R-:W-:Y:S01]  /*5400*/  IABS R80, R7 ;  /* 0x0000000700507213 */ /* 0x000fe20000000000 */
[----:B------:R3:W-:Y:S01]  /*5410*/  STL [R1+0xbac], R9 ;  /* 0x000bac0901007387 */ /* 0x0007e20000100800 */
[----:B0-----:R-:W-:Y:S01]  /*5420*/  LOP3.LUT R2, R0, 0x16a, RZ, 0xfc, !PT ;  /* 0x0000016a00027812 */ /* 0x001fe200078efcff */
[----:B------:R-:W-:Y:S02]  /*5430*/  IMAD.MOV R81, RZ, RZ, -R81 ;  /* 0x000000ffff517224 */ /* 0x000fe400078e0a51 */
[----:B------:R0:W-:Y:S01]  /*5440*/  STL [R1+0xbc0], R8 ;  /* 0x000bc00801007387 */ /* 0x0001e20000100800 */
[----:B------:R-:W-:Y:S01]  /*5450*/  IABS R3, R2 ;  /* 0x0000000200037213 */ /* 0x000fe20000000000 */
[----:B------:R-:W-:Y:S01]  /*5460*/  IMAD.HI.U32 R82, R6, R80, RZ ;  /* 0x0000005006527227 */ /* 0x000fe200078e00ff */
[----:B--2---:R-:W-:Y:S01]  /*5470*/  LOP3.LUT R10, R0, 0x170, RZ, 0xfc, !PT ;  /* 0x00000170000a7812 */ /* 0x004fe200078efcff */
[----:B------:R2:W-:Y:S02]  /*5480*/  STL [R1+0xc40], R7 ;  /* 0x000c400701007387 */ /* 0x0005e40000100800 */
[----:B------:R-:W-:Y:S01]  /*5490*/  IMAD.HI.U32 R87, R6, R3, RZ ;  /* 0x0000000306577227 */ /* 0x000fe200078e00ff */
[----:B---3--:R-:W-:Y:S01]  /*54a0*/  LOP3.LUT R9, R0, 0x172, RZ, 0xfc, !PT ;  /* 0x0000017200097812 */ /* 0x008fe200078efcff */
[----:B------:R3:W-:Y:S02]  /*54b0*/  STL [R1+0xc48], R2 ;  /* 0x000c480201007387 */ /* 0x0007e40000100800 */
[----:B0-----:R-:W-:-:S02]  /*54c0*/  IMAD R8, R5, R81, R79 ;  /* 0x0000005105087224 */ /* 0x001fc400078e024f */
[----:B------:R-:W-:Y:S02]  /*54d0*/  IMAD.MOV R82, RZ, RZ, -R82 ;  /* 0x000000ffff527224 */ /* 0x000fe400078e0a52 */
[C---:B--2---:R-:W-:Y:S02]  /*54e0*/  IMAD R7, R5.reuse, R85, R86 ;  /* 0x0000005505077224 */ /* 0x044fe400078e0256 */
[----:B------:R-:W-:Y:S02]  /*54f0*/  IMAD.MOV R87, RZ, RZ, -R87 ;  /* 0x000000ffff577224 */ /* 0x000fe400078e0a57 */
[C---:B---3--:R-:W-:Y:S01]  /*5500*/  IMAD R2, R5.reuse, R84, R83 ;  /* 0x0000005405027224 */ /* 0x048fe200078e0253 */
[----:B------:R0:W-:Y:S04]  /*5510*/  STL [R1+0x618], R7 ;  /* 0x0006180701007387 */ /* 0x0001e80000100800 */
[----:B------:R2:W-:Y:S04]  /*5520*/  STL [R1+0x20], R2 ;  /* 0x0000200201007387 */ /* 0x0005e80000100800 */
[----:B------:R3:W-:Y:S01]  /*5530*/  STL [R1+0x1a4], R8 ;  /* 0x0001a40801007387 */ /* 0x0007e20000100800 */
[----:B0-----:R-:W-:Y:S01]  /*5540*/  IMAD R7, R5, R82, R80 ;  /* 0x0000005205077224 */ /* 0x001fe200078e0250 */
[----:B------:R-:W-:-:S02]  /*5550*/  IABS R82, R10 ;  /* 0x0000000a00527213 */ /* 0x000fc40000000000 */
[----:B------:R-:W-:Y:S01]  /*5560*/  IABS R80, R9 ;  /* 0x0000000900507213 */ /* 0x000fe20000000000 */
[----:B--2---:R-:W-:Y:S01]  /*5570*/  IMAD R2, R5, R87, R3 ;  /* 0x0000005705027224 */ /* 0x004fe200078e0203 */
[----:B------:R0:W-:Y:S01]  /*5580*/  STL [R1+0x3c], R7 ;  /* 0x00003c0701007387 */ /* 0x0001e20000100800 */
[----:B------:R-:W-:Y:S01]  /*5590*/  IMAD.HI.U32 R85, R6, R82, RZ ;  /* 0x0000005206557227 */ /* 0x000fe200078e00ff */
[----:B---3--:R-:W-:Y:S02]  /*55a0*/  LOP3.LUT R8, R0, 0x178, RZ, 0xfc, !PT ;  /* 0x0000017800087812 */ /* 0x008fe400078efcff */
[----:B------:R2:W-:Y:S01]  /*55b0*/  STL [R1+0x188], R2 ;  /* 0x0001880201007387 */ /* 0x0005e20000100800 */
[----:B------:R-:W-:Y:S01]  /*55c0*/  IMAD.HI.U32 R83, R6, R80, RZ ;  /* 0x0000005006537227 */ /* 0x000fe200078e00ff */
[----:B------:R-:W-:Y:S02]  /*55d0*/  IABS R81, R8 ;  /* 0x0000000800517213 */ /* 0x000fe40000000000 */
[----:B------:R-:W-:Y:S01]  /*55e0*/  STL [R1+0xbe8], R10 ;  /* 0x000be80a01007387 */ /* 0x000fe20000100800 */
[----:B------:R-:W-:Y:S01]  /*55f0*/  IMAD.MOV R88, RZ, RZ, -R85 ;  /* 0x000000ffff587224 */ /* 0x000fe200078e0a55 */
[----:B0-----:R-:W-:Y:S01]  /*5600*/  LOP3.LUT R7, R0, 0x17a, RZ, 0xfc, !PT ;  /* 0x0000017a00077812 */ /* 0x001fe200078efcff */
[----:B------:R-:W-:Y:S01]  /*5610*/  IMAD.MOV R87, RZ, RZ, -R83 ;  /* 0x000000ffff577224 */ /* 0x000fe200078e0a53 */
[----:B------:R-:W-:Y:S01]  /*5620*/  STL [R1+0xbfc], R9 ;  /* 0x000bfc0901007387 */ /* 0x000fe20000100800 */
[----:B------:R-:W-:Y:S01]  /*5630*/  IMAD.HI.U32 R84, R6, R81, RZ ;  /* 0x0000005106547227 */ /* 0x000fe200078e00ff */
[----:B--2---:R-:W-:-:S02]  /*5640*/  LOP3.LUT R2, R0, 0x180, RZ, 0xfc, !PT ;  /* 0x0000018000027812 */ /* 0x004fc400078efcff */
[----:B------:R-:W-:Y:S01]  /*5650*/  IABS R3, R7 ;  /* 0x0000000700037213 */ /* 0x000fe20000000000 */
[----:B------:R0:W-:Y:S01]  /*5660*/  STL [R1+0xc68], R8 ;  /* 0x000c680801007387 */ /* 0x0001e20000100800 */
[----:B------:R-:W-:Y:S01]  /*5670*/  IABS R79, R2 ;  /* 0x00000002004f7213 */ /* 0x000fe20000000000 */
[----:B------:R-:W-:Y:S02]  /*5680*/  IMAD.MOV R84, RZ, RZ, -R84 ;  /* 0x000000ffff547224 */ /* 0x000fe400078e0a54 */
[----:B------:R2:W-:Y:S01]  /*5690*/  STL [R1+0xcac], R7 ;  /* 0x000cac0701007387 */ /* 0x0005e20000100800 */
[----:B------:R-:W-:-:S03]  /*56a0*/  IMAD.HI.U32 R86, R6, R3, RZ ;  /* 0x0000000306567227 */ /* 0x000fc600078e00ff */
[----:B------:R3:W-:Y:S01]  /*56b0*/  STL [R1+0xd30], R2 ;  /* 0x000d300201007387 */ /* 0x0007e20000100800 */
[----:B------:R-:W-:-:S04]  /*56c0*/  IMAD.HI.U32 R89, R6, R79, RZ ;  /* 0x0000004f06597227 */ /* 0x000fc800078e00ff */
[C---:B0-----:R-:W-:Y:S02]  /*56d0*/  IMAD R8, R5.reuse, R88, R82 ;  /* 0x0000005805087224 */ /* 0x041fe400078e0252 */
[C---:B--2---:R-:W-:Y:S02]  /*56e0*/  IMAD R7, R5.reuse, R84, R81 ;  /* 0x0000005405077224 */ /* 0x044fe400078e0251 */
[----:B------:R-:W-:Y:S01]  /*56f0*/  IMAD.MOV R85, RZ, RZ, -R86 ;  /* 0x000000ffff557224 */ /* 0x000fe200078e0a56 */
[----:B------:R-:W-:Y:S01]  /*5700*/  STL [R1+0x40], R8 ;  /* 0x0000400801007387 */ /* 0x000fe20000100800 */
[C---:B---3--:R-:W-:Y:S02]  /*5710*/  IMAD R2, R5.reuse, R87, R80 ;  /* 0x0000005705027224 */ /* 0x048fe400078e0250 */
[----:B------:R-:W-:Y:S02]  /*5720*/  IMAD.MOV R83, RZ, RZ, -R89 ;  /* 0x000000ffff537224 */ /* 0x000fe400078e0a59 */
[----:B------:R-:W-:Y:S01]  /*5730*/  IMAD R3, R5, R85, R3 ;  /* 0x0000005505037224 */ /* 0x000fe200078e0203 */
[----:B------:R0:W-:Y:S01]  /*5740*/  STL [R1+0x184], R2 ;  /* 0x0001840201007387 */ /* 0x0001e20000100800 */
[----:B------:R-:W-:-:S02]  /*5750*/  IMAD.U32 R89, RZ, RZ, UR6 ;  /* 0x00000006ff597e24 */ /* 0x000fc4000f8e00ff */
[----:B------:R-:W-:Y:S01]  /*5760*/  IMAD.U32 R88, RZ, RZ, UR6 ;  /* 0x00000006ff587e24 */ /* 0x000fe2000f8e00ff */
[----:B------:R2:W-:Y:S01]  /*5770*/  STL [R1+0x4c], R7 ;  /* 0x00004c0701007387 */ /* 0x0005e20000100800 */
[----:B------:R-:W-:Y:S02]  /*5780*/  IMAD R89, R89, 0x2, R90 ;  /* 0x0000000259597824 */ /* 0x000fe400078e025a */
[----:B------:R-:W-:Y:S01]  /*5790*/  IMAD.U32 R87, RZ, RZ, UR6 ;  /* 0x00000006ff577e24 */ /* 0x000fe2000f8e00ff */
[----:B------:R3:W-:Y:S01]  /*57a0*/  STL [R1+0x168], R3 ;  /* 0x0001680301007387 */ /* 0x0007e20000100800 */
[----:B------:R-:W-:Y:S02]  /*57b0*/  IMAD R88, R88, 0x2, R89 ;  /* 0x0000000258587824 */ /* 0x000fe400078e0259 */
[----:B0-----:R-:W-:Y:S02]  /*57c0*/  IMAD R2, R5, R83, R79 ;  /* 0x0000005305027224 */ /* 0x001fe400078e024f */
[----:B------:R-:W-:Y:S01]  /*57d0*/  IMAD.U32 R86, RZ, RZ, UR6 ;  /* 0x00000006ff567e24 */ /* 0x000fe2000f8e00ff */
[----:B--2---:R-:W-:Y:S01]  /*57e0*/  LOP3.LUT R7, R0, 0x182, RZ, 0xfc, !PT ;  /* 0x0000018200077812 */ /* 0x004fe200078efcff */
[----:B------:R-:W-:Y:S01]  /*57f0*/  IMAD R87, R87, 0x2, R88 ;  /* 0x0000000257577824 */ /* 0x000fe200078e0258 */
[----:B------:R0:W-:Y:S01]  /*5800*/  STL [R1+0x48], R2 ;  /* 0x0000480201007387 */ /* 0x0001e20000100800 */
[----:B------:R-:W-:Y:S01]  /*5810*/  IMAD.U32 R85, RZ, RZ, UR6 ;  /* 0x00000006ff557e24 */ /* 0x000fe2000f8e00ff */
[----:B------:R-:W-:Y:S01]  /*5820*/  IABS R80, R7 ;  /* 0x0000000700507213 */ /* 0x000fe20000000000 */
[----:B------:R-:W-:Y:S01]  /*5830*/  IMAD R86, R86, 0x2, R87 ;  /* 0x0000000256567824 */ /* 0x000fe200078e0257 */
[----:B---3--:R-:W-:Y:S01]  /*5840*/  LOP3.LUT R3, R0, 0x188, RZ, 0xfc, !PT ;  /* 0x0000018800037812 */ /* 0x008fe200078efcff */
[----:B------:R1:W-:Y:S01]  /*5850*/  STL [R1+0xc5c], R7 ;  /* 0x000c5c0701007387 */ /* 0x0003e20000100800 */
[----:B------:R-:W-:-:S02]  /*5860*/  IMAD.U32 R84, RZ, RZ, UR6 ;  /* 0x00000006ff547e24 */ /* 0x000fc4000f8e00ff */
[----:B------:R-:W-:Y:S01]  /*5870*/  IMAD.HI.U32 R81, R6, R80, RZ ;  /* 0x0000005006517227 */ /* 0x000fe200078e00ff */
[----:B------:R2:W-:Y:S01]  /*5880*/  STL [R1+0xce8], R3 ;  /* 0x000ce80301007387 */ /* 0x0005e20000100800 */
[----:B0-----:R-:W-:Y:S02]  /*5890*/  LOP3.LUT R2, R0, 0x18a, RZ, 0xfc, !PT ;  /* 0x0000018a00027812 */ /* 0x001fe400078efcff */
[----:B------:R-:W-:Y:S02]  /*58a0*/  IMAD.MOV R81, RZ, RZ, -R81 ;  /* 0x000000ffff517224 */ /* 0x000fe400078e0a51 */
[----:B------:R-:W-:Y:S01]  /*58b0*/  IABS R79, R2 ;  /* 0x00000002004f7213 */ /* 0x000fe20000000000 */
[----:B------:R0:W-:Y:S01]  /*58c0*/  STL [R1+0xd04], R2 ;  /* 0x000d040201007387 */ /* 0x0001e20000100800 */
[----:B------:R-:W-:Y:S01]  /*58d0*/  IMAD R85, R85, 0x2, R86 ;  /* 0x0000000255557824 */ /* 0x000fe200078e0256 */
[----:B-1----:R-:W-:Y:S01]  /*58e0*/  LOP3.LUT R7, R74, 0x3f, RZ, 0xc0, !PT ;  /* 0x0000003f4a077812 */ /* 0x002fe200078ec0ff */
[----:B------:R-:W-:Y:S01]  /*58f0*/  IMAD.U32 R9, RZ, RZ, UR6 ;  /* 0x00000006ff097e24 */ /* 0x000fe2000f8e00ff */
[----:B--2---:R-:W-:Y:S01]  /*5900*/  IABS R3, R3 ;  /* 0x0000000300037213 */ /* 0x004fe20000000000 */
[----:B------:R-:W-:-:S04]  /*5910*/  IMAD.HI.U32 R83, R6, R79, RZ ;  /* 0x0000004f06537227 */ /* 0x000fc800078e00ff */
[----:B------:R-:W-:-:S04]  /*5920*/  IMAD.HI.U32 R82, R6, R3, RZ ;  /* 0x0000000306527227 */ /* 0x000fc800078e00ff */
[C---:B0-----:R-:W-:Y:S02]  /*5930*/  IMAD R2, R5.reuse, R81, R80 ;  /* 0x0000005105027224 */ /* 0x041fe400078e0250 */
[----:B------:R-:W-:Y:S02]  /*5940*/  IMAD.MOV R83, RZ, RZ, -R83 ;  /* 0x000000ffff537224 */ /* 0x000fe400078e0a53 */
[----:B------:R-:W-:Y:S01]  /*5950*/  IMAD.MOV R82, RZ, RZ, -R82 ;  /* 0x000000ffff527224 */ /* 0x000fe200078e0a52 */
[----:B------:R0:W-:Y:S01]  /*5960*/  STL [R1+0x164], R2 ;  /* 0x0001640201007387 */ /* 0x0001e20000100800 */
[----:B------:R-:W-:Y:S02]  /*5970*/  IMAD R84, R84, 0x2, R85 ;  /* 0x0000000254547824 */ /* 0x000fe400078e0255 */
[----:B------:R-:W-:Y:S02]  /*5980*/  IMAD R3, R5, R82, R3 ;  /* 0x0000005205037224 */ /* 0x000fe400078e0203 */
[----:B------:R-:W-:-:S02]  /*5990*/  IMAD.U32 R82, RZ, RZ, UR6 ;  /* 0x00000006ff527e24 */ /* 0x000fc4000f8e00ff */
[----:B------:R-:W-:Y:S01]  /*59a0*/  IMAD.U32 R81, RZ, RZ, UR6 ;  /* 0x00000006ff517e24 */ /* 0x000fe2000f8e00ff */
[----:B------:R1:W-:Y:S01]  /*59b0*/  STL [R1+0x58], R3 ;  /* 0x0000580301007387 */ /* 0x0003e20000100800 */
[----:B------:R-:W-:Y:S02]  /*59c0*/  IMAD.U32 R80, RZ, RZ, UR6 ;  /* 0x00000006ff507e24 */ /* 0x000fe4000f8e00ff */
[----:B0-----:R-:W-:Y:S02]  /*59d0*/  IMAD R2, R5, R83, R79 ;  /* 0x0000005305027224 */ /* 0x001fe400078e024f */
[----:B------:R-:W-:Y:S02]  /*59e0*/  IMAD.U32 R83, RZ, RZ, UR6 ;  /* 0x00000006ff537e24 */ /* 0x000fe4000f8e00ff */
[----:B------:R-:W-:Y:S01]  /*59f0*/  IMAD R8, R93, 0x40, R7 ;  /* 0x000000405d087824 */ /* 0x000fe200078e0207 */
[----:B------:R0:W-:Y:S01]  /*5a00*/  STL [R1+0x144], R2 ;  /* 0x0001440201007387 */ /* 0x0001e20000100800 */
[----:B------:R-:W-:Y:S01]  /*5a10*/  IMAD R83, R83, 0x2, R84 ;  /* 0x0000000253537824 */ /* 0x000fe200078e0254 */
[----:B-1----:R-:W-:-:S02]  /*5a20*/  LOP3.LUT R3, R0, 0x190, RZ, 0xfc, !PT ;  /* 0x0000019000037812 */ /* 0x002fc400078efcff */
[----:B------:R-:W-:Y:S01]  /*5a30*/  IABS R93, R8 ;  /* 0x00000008005d7213 */ /* 0x000fe20000000000 */
[----:B------:R-:W-:Y:S01]  /*5a40*/  IMAD R82, R82, 0x2, R83 ;  /* 0x0000000252527824 */ /* 0x000fe200078e0253 */
[----:B------:R-:W-:Y:S01]  /*5a50*/  ISETP.GE.AND P1, PT, R8, RZ, PT ;  /* 0x000000ff0800720c */ /* 0x000fe20003f26270 */
[----:B------:R1:W-:Y:S02]  /*5a60*/  STL [R1+0xc74], R3 ;  /* 0x000c740301007387 */ /* 0x0003e40000100800 */
[----:B------:R-:W-:Y:S01]  /*5a70*/  IMAD R81, R81, 0x2, R82 ;  /* 0x0000000251517824 */ /* 0x000fe200078e0252 */
[----:B0-----:R-:W-:-:S03]  /*5a80*/  LOP3.LUT R2, R0, 0x192, RZ, 0xfc, !PT ;  /* 0x0000019200027812 */ /* 0x001fc600078efcff */
[----:B------:R-:W-:Y:S01]  /*5a90*/  IMAD R80, R80, 0x2, R81 ;  /* 0x0000000250507824 */ /* 0x000fe200078e0251 */
[----:B------:R-:W-:Y:S01]  /*5aa0*/  IABS R79, R2 ;  /* 0x00000002004f7213 */ /* 0x000fe20000000000 */
[----:B------:R0:W-:Y:S01]  /*5ab0*/  STL [R1+0xc98], R2 ;  /* 0x000c980201007387 */ /* 0x0001e20000100800 */
[----:B-1----:R-:W-:Y:S01]  /*5ac0*/  IABS R3, R3 ;  /* 0x0000000300037213 */ /* 0x002fe20000000000 */
[----:B------:R-:W-:Y:S02]  /*5ad0*/  IMAD R66, R9, 0x2, R80 ;  /* 0x0000000209427824 */ /* 0x000fe400078e0250 */
[----:B------:R-:W-:Y:S01]  /*5ae0*/  STL [R1+0xa50], R8 ;  /* 0x000a500801007387 */ /* 0x000fe20000100800 */
[----:B------:R-:W-:-:S04]  /*5af0*/  IMAD.HI.U32 R9, R75, R93, RZ ;  /* 0x0000005d4b097227 */ /* 0x000fc800078e00ff */
[----:B------:R-:W-:-:S04]  /*5b00*/  IMAD.HI.U32 R10, R6, R3, RZ ;  /* 0x00000003060a7227 */ /* 0x000fc800078e00ff */
[----:B0-----:R-:W-:-:S04]  /*5b10*/  IMAD.HI.U32 R2, R6, R79, RZ ;  /* 0x0000004f06027227 */ /* 0x001fc800078e00ff */
[----:B------:R-:W-:Y:S02]  /*5b20*/  IMAD.MOV R13, RZ, RZ, -R10 ;  /* 0x000000ffff0d7224 */ /* 0x000fe400078e0a0a */
[----:B------:R-:W-:Y:S02]  /*5b30*/  IMAD.MOV R2, RZ, RZ, -R2 ;  /* 0x000000ffff027224 */ /* 0x000fe400078e0a02 */
[----:B------:R-:W-:Y:S02]  /*5b40*/  IMAD R11, R11, 0x2, R66 ;  /* 0x000000020b0b7824 */ /* 0x000fe400078e0242 */
[C---:B------:R-:W-:Y:S02]  /*5b50*/  IMAD R13, R5.reuse, R13, R3 ;  /* 0x0000000d050d7224 */ /* 0x040fe400078e0203 */
[----:B------:R-:W-:Y:S01]  /*5b60*/  IMAD R3, R5, R2, R79 ;  /* 0x0000000205037224 */ /* 0x000fe200078e024f */
[----:B------:R0:W-:Y:S01]  /*5b70*/  STL [R1+0x1c], R11 ;  /* 0x00001c0b01007387 */ /* 0x0001e20000100800 */
[----:B------:R-:W-:-:S02]  /*5b80*/  IMAD.U32 R10, RZ, RZ, UR6 ;  /* 0x00000006ff0a7e24 */ /* 0x000fc4000f8e00ff */
[----:B------:R-:W-:Y:S01]  /*5b90*/  IMAD.MOV R9, RZ, RZ, -R9 ;  /* 0x000000ffff097224 */ /* 0x000fe200078e0a09 */
[----:B------:R1:W-:Y:S01]  /*5ba0*/  STL [R1+0x54], R13 ;  /* 0x0000540d01007387 */ /* 0x0003e20000100800 */
[----:B------:R-:W-:Y:S02]  /*5bb0*/  IMAD.U32 R2, RZ, RZ, UR6 ;  /* 0x00000006ff027e24 */ /* 0x000fe4000f8e00ff */
[----:B------:R-:W-:Y:S01]  /*5bc0*/  IMAD R67, R10, 0x2, R11 ;  /* 0x000000020a437824 */ /* 0x000fe200078e020b */
[----:B------:R2:W-:Y:S01]  /*5bd0*/  STL [R1+0x124], R3 ;  /* 0x0001240301007387 */ /* 0x0005e20000100800 */
[----:B------:R-:W-:Y:S02]  /*5be0*/  IMAD.U32 R79, RZ, RZ, UR6 ;  /* 0x00000006ff4f7e24 */ /* 0x000fe4000f8e00ff */
[----:B------:R-:W-:Y:S01]  /*5bf0*/  IMAD R68, R2, 0x2, R67 ;  /* 0x0000000202447824 */ /* 0x000fe200078e0243 */
[----:B------:R3:W-:Y:S01]  /*5c00*/  STL [R1+0xbe0], R71 ;  /* 0x000be04701007387 */ /* 0x0007e20000100800 */
[----:B0-----:R-:W-:Y:S01]  /*5c10*/  IMAD.U32 R11, RZ, RZ, UR6 ;  /* 0x00000006ff0b7e24 */ /* 0x001fe2000f8e00ff */
[----:B-1----:R-:W-:Y:S01]  /*5c20*/  LOP3.LUT R13, R0, 0x19a, RZ, 0xfc, !PT ;  /* 0x0000019a000d7812 */ /* 0x002fe200078efcff */
[----:B------:R-:W-:Y:S01]  /*5c30*/  IMAD R69, R79, 0x2, R68 ;  /* 0x000000024f457824 */ /* 0x000fe200078e0244 */
[----:B------:R-:W-:Y:S01]  /*5c40*/  IABS R79, R71 ;  /* 0x00000047004f7213 */ /* 0x000fe20000000000 */
[----:B------:R-:W-:-:S02]  /*5c50*/  IMAD.U32 R66, RZ, RZ, UR6 ;  /* 0x00000006ff427e24 */ /* 0x000fc4000f8e00ff */
[----:B--2---:R-:W-:Y:S01]  /*5c60*/  IMAD R3, R78, R9, R93 ;  /* 0x000000094e037224 */ /* 0x004fe200078e025d */
[----:B------:R-:W-:Y:S01]  /*5c70*/  LOP3.LUT R9, R0, 0x1a0, RZ, 0xfc, !PT ;  /* 0x000001a000097812 */ /* 0x000fe200078efcff */
[----:B------:R-:W-:Y:S01]  /*5c80*/  IMAD.U32 R93, RZ, RZ, UR6 ;  /* 0x00000006ff5d7e24 */ /* 0x000fe2000f8e00ff */
[----:B------:R0:W-:Y:S01]  /*5c90*/  STL [R1+0xbd4], R13 ;  /* 0x000bd40d01007387 */ /* 0x0001e20000100800 */
[----:B------:R-:W-:Y:S01]  /*5ca0*/  IMAD.U32 R8, RZ, RZ, UR6 ;  /* 0x00000006ff087e24 */ /* 0x000fe2000f8e00ff */
[----:B------:R-:W-:Y:S01]  /*5cb0*/  ISETP.GT.U32.AND P0, PT, R78, R3, PT ;  /* 0x000000034e00720c */ /* 0x000fe20003f04070 */
[----:B------:R-:W-:Y:S01]  /*5cc0*/  IMAD R70, R93, 0x2, R69 ;  /* 0x000000025d467824 */ /* 0x000fe200078e0245 */
[----:B------:R-:W-:Y:S01]  /*5cd0*/  IABS R93, R13 ;  /* 0x0000000d005d7213 */ /* 0x000fe20000000000 */
[----:B------:R1:W-:Y:S02]  /*5ce0*/  STL [R1+0xc0c], R9 ;  /* 0x000c0c0901007387 */ /* 0x0003e40000100800 */
[----:B---3--:R-:W-:-:S02]  /*5cf0*/  IMAD R71, R11, 0x2, R70 ;  /* 0x000000020b477824 */ /* 0x008fc400078e0246 */
[----:B0-----:R-:W-:Y:S02]  /*5d00*/  IMAD.MOV.U32 R13, RZ, RZ, R79 ;  /* 0x000000ffff0d7224 */ /* 0x001fe400078e004f */
[----:B------:R-:W-:Y:S02]  /*5d10*/  IMAD.MOV.U32 R79, RZ, RZ, R93 ;  /* 0x000000ffff4f7224 */ /* 0x000fe400078e005d */
[----:B------:R-:W-:Y:S01]  /*5d20*/  IMAD R72, R10, 0x2, R71 ;  /* 0x000000020a487824 */ /* 0x000fe200078e0247 */
[----:B-1----:R-:W-:Y:S01]  /*5d30*/  IABS R9, R9 ;  /* 0x0000000900097213 */ /* 0x002fe20000000000 */
[----:B------:R-:W-:Y:S02]  /*5d40*/  @!P0 IMAD.IADD R3, R3, 0x1, -R78 ;  /* 0x0000000103038824 */ /* 0x000fe400078e0a4e */
[----:B------:R-:W-:-:S03]  /*5d50*/  IMAD.HI.U32 R10, R6, R13, RZ ;  /* 0x0000000d060a7227 */ /* 0x000fc600078e00ff */
[----:B------:R-:W-:Y:S01]  /*5d60*/  ISETP.GT.U32.AND P0, PT, R78, R3, PT ;  /* 0x000000034e00720c */ /* 0x000fe20003f04070 */
[----:B------:R-:W-:Y:S02]  /*5d70*/  IMAD.MOV.U32 R93, RZ, RZ, R9 ;  /* 0x000000ffff5d7224 */ /* 0x000fe400078e0009 */
[----:B------:R-:W-:-:S04]  /*5d80*/  IMAD.HI.U32 R9, R6, R79, RZ ;  /* 0x0000004f06097227 */ /* 0x000fc800078e00ff */
[----:B------:R-:W-:Y:S02]  /*5d90*/  IMAD R73, R2, 0x2, R72 ;  /* 0x0000000202497824 */ /* 0x000fe400078e0248 */
[----:B------:R-:W-:-:S04]  /*5da0*/  IMAD.HI.U32 R2, R6, R93, RZ ;  /* 0x0000005d06027227 */ /* 0x000fc800078e00ff */
[----:B------:R-:W-:Y:S02]  /*5db0*/  IMAD.MOV R11, RZ, RZ, -R10 ;  /* 0x000000ffff0b7224 */ /* 0x000fe400078e0a0a */
[----:B------:R-:W-:Y:S02]  /*5dc0*/  IMAD.MOV R10, RZ, RZ, -R9 ;  /* 0x000000ffff0a7224 */ /* 0x000fe400078e0a09 */
[----:B------:R-:W-:Y:S02]  /*5dd0*/  IMAD.U32 R9, RZ, RZ, UR6 ;  /* 0x00000006ff097e24 */ /* 0x000fe4000f8e00ff */
[----:B------:R-:W-:Y:S02]  /*5de0*/  IMAD R74, R66, 0x2, R73 ;  /* 0x00000002424a7824 */ /* 0x000fe400078e0249 */
[----:B------:R-:W-:Y:S02]  /*5df0*/  IMAD.MOV R2, RZ, RZ, -R2 ;  /* 0x000000ffff027224 */ /* 0x000fe400078e0a02 */
[----:B------:R-:W-:-:S02]  /*5e00*/  IMAD R11, R5, R11, R13 ;  /* 0x0000000b050b7224 */ /* 0x000fc400078e020d */
[----:B------:R-:W-:Y:S02]  /*5e10*/  IMAD R10, R5, R10, R79 ;  /* 0x0000000a050a7224 */ /* 0x000fe400078e024f */
[----:B------:R-:W-:Y:S01]  /*5e20*/  IMAD.U32 R79, RZ, RZ, UR6 ;  /* 0x00000006ff4f7e24 */ /* 0x000fe2000f8e00ff */
[----:B------:R-:W-:Y:S01]  /*5e30*/  STL [R1+0x44], R11 ;  /* 0x0000440b01007387 */ /* 0x000fe20000100800 */
[----:B------:R-:W-:Y:S02]  /*5e40*/  IMAD R75, R9, 0x2, R74 ;  /* 0x00000002094b7824 */ /* 0x000fe400078e024a */
[----:B------:R-:W-:Y:S01]  /*5e50*/  IMAD R2, R5, R2, R93 ;  /* 0x0000000205027224 */ /* 0x000fe200078e025d */
[----:B------:R-:W-:Y:S01]  /*5e60*/  STL [R1+0x108], R10 ;  /* 0x0001080a01007387 */ /* 0x000fe20000100800 */
[----:B------:R-:W-:Y:S01]  /*5e70*/  @!P0 IMAD.IADD R3, R3, 0x1, -R78 ;  /* 0x0000000103038824 */ /* 0x000fe200078e0a4e */
[----:B------:R-:W-:Y:S01]  /*5e80*/  ISETP.NE.AND P0, PT, R4, RZ, PT ;  /* 0x000000ff0400720c */ /* 0x000fe20003f05270 */
[----:B------:R-:W-:Y:S01]  /*5e90*/  IMAD.U32 R78, RZ, RZ, UR6 ;  /* 0x00000006ff4e7e24 */ /* 0x000fe2000f8e00ff */
[----:B------:R0:W-:Y:S01]  /*5ea0*/  STL [R1+0x50], R2 ;  /* 0x0000500201007387 */ /* 0x0001e20000100800 */
[----:B------:R-:W-:-:S02]  /*5eb0*/  IMAD R92, R79, 0x2, R75 ;  /* 0x000000024f5c7824 */ /* 0x000fc400078e024b */
[----:B------:R-:W-:Y:S02]  /*5ec0*/  IMAD.U32 R93, RZ, RZ, UR6 ;  /* 0x00000006ff5d7e24 */ /* 0x000fe4000f8e00ff */
[----:B------:R-:W-:-:S04]  /*5ed0*/  IMAD R91, R78, 0x2, R92 ;  /* 0x000000024e5b7824 */ /* 0x000fc800078e025c */
[----:B------:R-:W-:Y:S01]  /*5ee0*/  IMAD R13, R93, 0x2, R91 ;  /* 0x000000025d0d7824 */ /* 0x000fe200078e025b */
[----:B0-----:R-:W-:-:S04]  /*5ef0*/  LOP3.LUT R2, R0, 0x1a2, RZ, 0xfc, !PT ;  /* 0x000001a200027812 */ /* 0x001fc800078efcff */
[----:B------:R-:W-:Y:S01]  /*5f00*/  IABS R79, R2 ;  /* 0x00000002004f7213 */ /* 0x000fe20000000000 */
[----:B------:R0:W-:Y:S04]  /*5f10*/  STL [R1+0xb94], R2 ;  /* 0x000b940201007387 */ /* 0x0001e80000100800 */
[----:B------:R-:W-:-:S04]  /*5f20*/  IMAD.HI.U32 R93, R6, R79, RZ ;  /* 0x0000004f065d7227 */ /* 0x000fc800078e00ff */
[----:B------:R-:W-:Y:S02]  /*5f30*/  IMAD.MOV R93, RZ, RZ, -R93 ;  /* 0x000000ffff5d7224 */ /* 0x000fe400078e0a5d */
[----:B0-----:R-:W-:-:S04]  /*5f40*/  IMAD.U32 R2, RZ, RZ, UR6 ;  /* 0x00000006ff027e24 */ /* 0x001fc8000f8e00ff */
[----:B------:R-:W-:Y:S01]  /*5f50*/  IMAD R11, R2, 0x2, R13 ;  /* 0x00000002020b7824 */ /* 0x000fe200078e020d */
[----:B------:R-:W-:-:S03]  /*5f60*/  LOP3.LUT R2, R0, 0x1a8, RZ, 0xfc, !PT ;  /* 0x000001a800027812 */ /* 0x000fc600078efcff */
[----:B------:R-:W-:Y:S02]  /*5f70*/  IMAD R10, R78, 0x2, R11 ;  /* 0x000000024e0a7824 */ /* 0x000fe400078e020b */
[----:B------:R-:W-:Y:S01]  /*5f80*/  IMAD.MOV.U32 R78, RZ, RZ, R3 ;  /* 0x000000ffff4e7224 */ /* 0x000fe200078e0003 */
[----:B------:R-:W-:Y:S01]  /*5f90*/  IABS R3, R2 ;  /* 0x0000000200037213 */ /* 0x000fe20000000000 */
[----:B------:R-:W-:Y:S01]  /*5fa0*/  IMAD R9, R8, 0x2, R10 ;  /* 0x0000000208097824 */ /* 0x000fe200078e020a */
[----:B------:R0:W-:Y:S01]  /*5fb0*/  STL [R1+0xb98], R2 ;  /* 0x000b980201007387 */ /* 0x0001e20000100800 */
[----:B------:R-:W-:Y:S02]  /*5fc0*/  IMAD R8, R5, R93, R79 ;  /* 0x0000005d05087224 */ /* 0x000fe400078e024f */
[----:B------:R-:W-:Y:S02]  /*5fd0*/  IMAD R93, R7, UR7, RZ ;  /* 0x00000007075d7c24 */ /* 0x000fe4000f8e02ff */
[----:B------:R-:W-:Y:S01]  /*5fe0*/  @!P1 IMAD.MOV R78, RZ, RZ, -R78 ;  /* 0x000000ffff4e9224 */ /* 0x000fe200078e0a4e */
[----:B------:R-:W-:Y:S01]  /*5ff0*/  @!P0 LOP3.LUT R78, RZ, R4, RZ, 0x33, !PT ;  /* 0x00000004ff4e8212 */ /* 0x000fe200078e33ff */
[----:B------:R1:W-:Y:S01]  /*6000*/  STL [R1+0x104], R8 ;  /* 0x0001040801007387 */ /* 0x0003e20000100800 */
[----:B------:R-:W-:Y:S01]  /*6010*/  LEA R4, P1, R93, UR18, 0x1 ;  /* 0x000000125d047c11 */ /* 0x000fe2000f8208ff */
[----:B------:R-:W-:-:S02]  /*6020*/  IMAD.U32 R79, RZ, RZ, UR6 ;  /* 0x00000006ff4f7e24 */ /* 0x000fc4000f8e00ff */
[----:B0-----:R-:W-:Y:S02]  /*6030*/  IMAD.U32 R2, RZ, RZ, UR6 ;  /* 0x00000006ff027e24 */ /* 0x001fe4000f8e00ff */
[----:B------:R0:W-:Y:S01]  /*6040*/  STL [R1+0xe3c], R4 ;  /* 0x000e3c0401007387 */ /* 0x0001e20000100800 */
[----:B------:R-:W-:Y:S02]  /*6050*/  IMAD R78, R78, UR4, RZ ;  /* 0x000000044e4e7c24 */ /* 0x000fe4000f8e02ff */
[----:B-1----:R-:W-:-:S04]  /*6060*/  IMAD R8, R2, 0x2, R9 ;  /* 0x0000000202087824 */ /* 0x002fc800078e0209 */
[----:B------:R-:W-:Y:S01]  /*6070*/  IMAD R7, R79, 0x2, R8 ;  /* 0x000000024f077824 */ /* 0x000fe200078e0208 */
[----:B------:R-:W-:Y:S01]  /*6080*/  LEA R79, P0, R78, UR16, 0x1 ;  /* 0x000000104e4f7c11 */ /* 0x000fe2000f8008ff */
[----:B0-----:R-:W-:Y:S01]  /*6090*/  IMAD.HI.U32 R4, R6, R3, RZ ;  /* 0x0000000306047227 */ /* 0x001fe200078e00ff */
[C---:B------:R-:W-:Y:S01]  /*60a0*/  ISETP.GT.U32.AND P4, PT, R5.reuse, R77, PT ;  /* 0x0000004d0500720c */ /* 0x040fe20003f84070 */
[----:B------:R-:W0:Y:S02]  /*60b0*/  LDCU UR16, c[0x0][0x39c] ;  /* 0x00007380ff1077ac */ /* 0x000e240008000800 */
[----:B------:R-:W-:Y:S02]  /*60c0*/  IMAD.MOV R4, RZ, RZ, -R4 ;  /* 0x000000ffff047224 */ /* 0x000fe400078e0a04 */
[----:B------:R-:W-:Y:S02]  /*60d0*/  IMAD R2, R2, 0x2, R7 ;  /* 0x0000000202027824 */ /* 0x000fe400078e0207 */
[----:B------:R-:W-:-:S02]  /*60e0*/  IMAD R3, R5, R4, R3 ;  /* 0x0000000405037224 */ /* 0x000fc400078e0203 */
[----:B------:R-:W2:Y:S01]  /*60f0*/  LDL.LU R4, [R1+0x1c] ;  /* 0x00001c0001047983 */ /* 0x000ea20000300800 */
[----:B------:R-:W-:Y:S02]  /*6100*/  LEA.HI.X.SX32 R78, R78, UR17, 0x1, P0 ;  /* 0x000000114e4e7c11 */ /* 0x000fe400080f0eff */
[----:B------:R-:W-:Y:S01]  /*6110*/  ISETP.GT.U32.AND P0, PT, R5, R76, PT ;  /* 0x0000004c0500720c */ /* 0x000fe20003f04070 */
[----:B------:R1:W-:Y:S02]  /*6120*/  STL [R1], R3 ;  /* 0x0000000301007387 */ /* 0x0003e40000100800 */
[----:B-1----:R-:W-:Y:S01]  /*6130*/  LEA.HI.X.SX32 R3, R93, UR19, 0x1, P1 ;  /* 0x000000135d037c11 */ /* 0x002fe200088f0eff */
[----:B------:R-:W-:Y:S01]  /*6140*/  IMAD R93, R66, 0x2, R2 ;  /* 0x00000002425d7824 */ /* 0x000fe200078e0202 */
[----:B------:R-:W-:-:S03]  /*6150*/  LEA R66, P1, R90, R79, 0x1 ;  /* 0x0000004f5a427211 */ /* 0x000fc600078208ff */
[----:B------:R1:W-:Y:S02]  /*6160*/  STL [R1+0xe40], R3 ;  /* 0x000e400301007387 */ /* 0x0003e40000100800 */
[----:B-1----:R-:W-:-:S05]  /*6170*/  LOP3.LUT R3, R0, 0x1aa, RZ, 0xfc, !PT ;  /* 0x000001aa00037812 */ /* 0x002fca00078efcff */
[----:B------:R-:W-:Y:S04]  /*6180*/  STL [R1+0xb90], R3 ;  /* 0x000b900301007387 */ /* 0x000fe80000100800 */
[----:B------:R1:W-:Y:S01]  /*6190*/  STL [R1+0x94], R66 ;  /* 0x0000944201007387 */ /* 0x0003e20000100800 */
[----:B------:R-:W-:Y:S02]  /*61a0*/  LEA.HI.X.SX32 R90, R90, R78, 0x1, P1 ;  /* 0x0000004e5a5a7211 */ /* 0x000fe400008f0eff */
[----:B-1----:R-:W-:-:S05]  /*61b0*/  LEA R66, P6, R89, R79, 0x1 ;  /* 0x0000004f59427211 */ /* 0x002fca00078c08ff */
[----:B------:R1:W-:Y:S02]  /*61c0*/  STL [R1+0x9c], R66 ;  /* 0x00009c4201007387 */ /* 0x0003e40000100800 */
[----:B-1----:R-:W-:-:S05]  /*61d0*/  LEA R66, P3, R88, R79, 0x1 ;  /* 0x0000004f58427211 */ /* 0x002fca00078608ff */
[----:B------:R1:W-:Y:S04]  /*61e0*/  STL [R1+0x98c], R66 ;  /* 0x00098c4201007387 */ /* 0x0003e80000100800 */
[----:B-1----:R-:W3:Y:S04]  /*61f0*/  LDL.LU R66, [R1+0xe70] ;  /* 0x000e700001427983 */ /* 0x002ee80000300800 */
[----:B------:R1:W-:Y:S02]  /*6200*/  STL [R1+0x90], R90 ;  /* 0x0000905a01007387 */ /* 0x0003e40000100800 */
[----:B-1----:R-:W-:-:S05]  /*6210*/  LEA R90, P5, R87, R79, 0x1 ;  /* 0x0000004f575a7211 */ /* 0x002fca00078a08ff */
[----:B------:R1:W-:Y:S02]  /*6220*/  STL [R1+0x988], R90 ;  /* 0x0009885a01007387 */ /* 0x0003e40000100800 */
[----:B-1----:R-:W-:Y:S02]  /*6230*/  LEA.HI.X.SX32 R90, R89, R78, 0x1, P6 ;  /* 0x0000004e595a7211 */ /* 0x002fe400030f0eff */
[----:B------:R-:W-:-:S03]  /*6240*/  LEA R89, P1, R86, R79, 0x1 ;  /* 0x0000004f56597211 */ /* 0x000fc600078208ff */
[----:B------:R1:W-:Y:S01]  /*6250*/  STL [R1+0x98], R90 ;  /* 0x0000985a01007387 */ /* 0x0003e20000100800 */
[----:B------:R-:W-:-:S03]  /*6260*/  LEA.HI.X.SX32 R86, R86, R78, 0x1, P1 ;  /* 0x0000004e56567211 */ /* 0x000fc600008f0eff */
[----:B------:R4:W-:Y:S01]  /*6270*/  STL [R1+0x984], R89 ;  /* 0x0009845901007387 */ /* 0x0009e20000100800 */
[-C--:B-1----:R-:W-:Y:S02]  /*6280*/  LEA.HI.X.SX32 R90, R88, R78.reuse, 0x1, P3 ;  /* 0x0000004e585a7211 */ /* 0x082fe400018f0eff */
[----:B------:R-:W-:Y:S02]  /*6290*/  LEA.HI.X.SX32 R88, R87, R78, 0x1, P5 ;  /* 0x0000004e57587211 */ /* 0x000fe400028f0eff */
[-C--:B----4-:R-:W-:Y:S01]  /*62a0*/  LEA R89, P6, R85, R79.reuse, 0x1 ;  /* 0x0000004f55597211 */ /* 0x090fe200078c08ff */
[----:B------:R1:W-:Y:S01]  /*62b0*/  STL [R1+0xa0], R90 ;  /* 0x0000a05a01007387 */ /* 0x0003e20000100800 */
[----:B------:R-:W-:-:S03]  /*62c0*/  LEA R87, P3, R84, R79, 0x1 ;  /* 0x0000004f54577211 */ /* 0x000fc600078608ff */
[----:B------:R-:W-:Y:S04]  /*62d0*/  STL [R1+0x980], R89 ;  /* 0x0009805901007387 */ /* 0x000fe80000100800 */
[----:B------:R4:W-:Y:S01]  /*62e0*/  STL [R1+0xa4], R88 ;  /* 0x0000a45801007387 */ /* 0x0009e20000100800 */
[----:B-1----:R-:W-:-:S03]  /*62f0*/  IMAD.U32 R90, RZ, RZ, UR6 ;  /* 0x00000006ff5a7e24 */ /* 0x002fc6000f8e00ff */
[----:B------:R1:W-:Y:S01]  /*6300*/  STL [R1+0x97c], R87 ;  /* 0x00097c5701007387 */ /* 0x0003e20000100800 */
[----:B------:R-:W-:-:S03]  /*6310*/  IMAD R90, R90, 0x2, R80 ;  /* 0x000000025a5a7824 */ /* 0x000fc600078e0250 */
[----:B------:R0:W-:Y:S01]  /*6320*/  STL [R1+0xa8], R86 ;  /* 0x0000a85601007387 */ /* 0x0001e20000100800 */
[----:B----4-:R-:W-:Y:S02]  /*6330*/  LEA R88, P5, R83, R79, 0x1 ;  /* 0x0000004f53587211 */ /* 0x010fe400078a08ff */
[----:B-1----:R-:W-:-:S03]  /*6340*/  LEA.HI.X.SX32 R87, R85, R78, 0x1, P6 ;  /* 0x0000004e55577211 */ /* 0x002fc600030f0eff */
[----:B------:R-:W-:Y:S01]  /*6350*/  STL [R1+0x978], R88 ;  /* 0x0009785801007387 */ /* 0x000fe20000100800 */
[-C--:B------:R-:W-:Y:S02]  /*6360*/  LEA.HI.X.SX32 R85, R84, R78.reuse, 0x1, P3 ;  /* 0x0000004e54557211 */ /* 0x080fe400018f0eff */
[CC--:B0-----:R-:W-:Y:S01]  /*6370*/  LEA R86, P1, R82.reuse, R79.reuse, 0x1 ;  /* 0x0000004f52567211 */ /* 0x0c1fe200078208ff */
[----:B------:R-:W-:Y:S01]  /*6380*/  STL [R1+0xac], R87 ;  /* 0x0000ac5701007387 */ /* 0x000fe20000100800 */
[-C--:B------:R-:W-:Y:S02]  /*6390*/  LEA R84, P6, R81, R79.reuse, 0x1 ;  /* 0x0000004f51547211 */ /* 0x080fe400078c08ff */
[-C--:B------:R-:W-:Y:S01]  /*63a0*/  LEA.HI.X.SX32 R83, R83, R78.reuse, 0x1, P5 ;  /* 0x0000004e53537211 */ /* 0x080fe200028f0eff */
[----:B------:R-:W-:Y:S01]  /*63b0*/  STL [R1+0x974], R86 ;  /* 0x0009745601007387 */ /* 0x000fe20000100800 */
[-C--:B------:R-:W-:Y:S02]  /*63c0*/  LEA.HI.X.SX32 R82, R82, R78.reuse, 0x1, P1 ;  /* 0x0000004e52527211 */ /* 0x080fe400008f0eff */
[----:B------:R-:W-:Y:S01]  /*63d0*/  LEA.HI.X.SX32 R81, R81, R78, 0x1, P6 ;  /* 0x0000004e51517211 */ /* 0x000fe200030f0eff */
[----:B------:R-:W-:Y:S04]  /*63e0*/  STL [R1+0xb0], R85 ;  /* 0x0000b05501007387 */ /* 0x000fe80000100800 */
[----:B------:R0:W-:Y:S04]  /*63f0*/  STL [R1+0x970], R84 ;  /* 0x0009705401007387 */ /* 0x0001e80000100800 */
[----:B------:R1:W-:Y:S01]  /*6400*/  STL [R1+0xb4], R83 ;  /* 0x0000b45301007387 */ /* 0x0003e20000100800 */
[----:B0-----:R-:W-:-:S02]  /*6410*/  LEA R84, P3, R80, R79, 0x1 ;  /* 0x0000004f50547211 */ /* 0x001fc400078608ff */
[----:B-1----:R-:W-:-:S03]  /*6420*/  LEA R83, P5, R90, R79, 0x1 ;  /* 0x0000004f5a537211 */ /* 0x002fc600078a08ff */
[----:B------:R-:W-:Y:S01]  /*6430*/  STL [R1+0x96c], R84 ;  /* 0x00096c5401007387 */ /* 0x000fe20000100800 */
[----:B------:R-:W-:-:S03]  /*6440*/  LEA.HI.X.SX32 R80, R80, R78, 0x1, P3 ;  /* 0x0000004e50507211 */ /* 0x000fc600018f0eff */
[----:B------:R-:W-:Y:S04]  /*6450*/  STL [R1+0xb8], R82 ;  /* 0x0000b85201007387 */ /* 0x000fe80000100800 */
[----:B------:R-:W-:Y:S04]  /*6460*/  STL [R1+0x968], R83 ;  /* 0x0009685301007387 */ /* 0x000fe80000100800 */
[----:B------:R0:W-:Y:S02]  /*6470*/  STL [R1+0xbc], R81 ;  /* 0x0000bc5101007387 */ /* 0x0001e40000100800 */
[----:B0-----:R-:W-:-:S02]  /*6480*/  LEA R81, P6, R67, R79, 0x1 ;  /* 0x0000004f43517211 */ /* 0x001fc400078c08ff */
[----:B--2---:R-:W-:-:S05]  /*6490*/  LEA R82, P1, R4, R79, 0x1 ;  /* 0x0000004f04527211 */ /* 0x004fca00078208ff */
[----:B------:R0:W-:Y:S04]  /*64a0*/  STL [R1+0x964], R82 ;  /* 0x0009645201007387 */ /* 0x0001e80000100800 */
[----:B------:R1:W-:Y:S04]  /*64b0*/  STL [R1+0xc0], R80 ;  /* 0x0000c05001007387 */ /* 0x0003e80000100800 */
[----:B------:R2:W-:Y:S01]  /*64c0*/  STL [R1+0x8dc], R81 ;  /* 0x0008dc5101007387 */ /* 0x0005e20000100800 */
[----:B0-----:R-:W-:Y:S02]  /*64d0*/  LEA.HI.X.SX32 R82, R90, R78, 0x1, P5 ;  /* 0x0000004e5a527211 */ /* 0x001fe400028f0eff */
[----:B-1----:R-:W-:-:S03]  /*64e0*/  LEA R80, P3, R68, R79, 0x1 ;  /* 0x0000004f44507211 */ /* 0x002fc600078608ff */
[----:B------:R-:W-:Y:S01]  /*64f0*/  STL [R1+0xc4], R82 ;  /* 0x0000c45201007387 */ /* 0x000fe20000100800 */
[----:B--2---:R-:W-:-:S03]  /*6500*/  LEA.HI.X.SX32 R81, R4, R78, 0x1, P1 ;  /* 0x0000004e04517211 */ /* 0x004fc600008f0eff */
[----:B------:R0:W-:Y:S01]  /*6510*/  STL [R1+0x8e4], R80 ;  /* 0x0008e45001007387 */ /* 0x0001e20000100800 */
[----:B------:R-:W-:-:S03]  /*6520*/  LEA R4, P5, R69, R79, 0x1 ;  /* 0x0000004f45047211 */ /* 0x000fc600078a08ff */
[----:B------:R1:W-:Y:S01]  /*6530*/  STL [R1+0x8d4], R81 ;  /* 0x0008d45101007387 */ /* 0x0003e20000100800 */
[----:B0-----:R-:W-:-:S03]  /*6540*/  LEA.HI.X.SX32 R80, R67, R78, 0x1, P6 ;  /* 0x0000004e43507211 */ /* 0x001fc600030f0eff */
[----:B------:R-:W2:Y:S01]  /*6550*/  LDL.LU R67, [R1+0xe6c] ;  /* 0x000e6c0001437983 */ /* 0x000ea20000300800 */
[----:B-1----:R-:W-:-:S03]  /*6560*/  LEA.HI.X.SX32 R81, R68, R78, 0x1, P3 ;  /* 0x0000004e44517211 */ /* 0x002fc600018f0eff */
[----:B------:R0:W-:Y:S04]  /*6570*/  STL [R1+0x8ec], R4 ;  /* 0x0008ec0401007387 */ /* 0x0001e80000100800 */
[----:B------:R1:W-:Y:S04]  /*6580*/  STL [R1+0x8d8], R80 ;  /* 0x0008d85001007387 */ /* 0x0003e80000100800 */
[----:B------:R-:W4:Y:S01]  /*6590*/  LDL.LU R68, [R1+0xe68] ;  /* 0x000e680001447983 */ /* 0x000f220000300800 */
[----:B0-----:R-:W-:-:S05]  /*65a0*/  LEA R4, P1, R70, R79, 0x1 ;  /* 0x0000004f46047211 */ /* 0x001fca00078208ff */
[----:B------:R0:W-:Y:S01]  /*65b0*/  STL [R1+0x8f4], R4 ;  /* 0x0008f40401007387 */ /* 0x0001e20000100800 */
[----:B-1----:R-:W-:-:S03]  /*65c0*/  LEA.HI.X.SX32 R80, R69, R78, 0x1, P5 ;  /* 0x0000004e45507211 */ /* 0x002fc600028f0eff */
[----:B------:R1:W-:Y:S04]  /*65d0*/  STL [R1+0x8e0], R81 ;  /* 0x0008e05101007387 */ /* 0x0003e80000100800 */
[----:B------:R-:W2:Y:S01]  /*65e0*/  LDL.LU R69, [R1+0xe64] ;  /* 0x000e640001457983 */ /* 0x000ea20000300800 */
        /* <DEDUP_REMOVED lines=25> */
[----:B0-----:R-:W-:Y:S02]  /*6780*/  LEA R4, P3, R92, R79, 0x1 ;  /* 0x0000004f5c047211 */ /* 0x001fe400078608ff */
[----:B-1----:R-:W-:-:S03]  /*6790*/  LEA.HI.X.SX32 R80, R75, R78, 0x1, P6 ;  /* 0x0000004e4b507211 */ /* 0x002fc600030f0eff */
[----:B------:R0:W-:Y:S04]  /*67a0*/  STL [R1+0x924], R4 ;  /* 0x0009240401007387 */ /* 0x0001e80000100800 */
[----:B------:R1:W-:Y:S04]  /*67b0*/  STL [R1+0x910], R81 ;  /* 0x0009105101007387 */ /* 0x0003e80000100800 */
[----:B------:R-:W2:Y:S01]  /*67c0*/  LDL.LU R75, [R1+0xe4c] ;  /* 0x000e4c00014b7983 */ /* 0x000ea20000300800 */
[-C--:B0-----:R-:W-:Y:S02]  /*67d0*/  LEA R4, P5, R91, R79.reuse, 0x1 ;  /* 0x0000004f5b047211 */ /* 0x081fe400078a08ff */
[----:B-1----:R-:W-:-:S03]  /*67e0*/  LEA R81, P1, R13, R79, 0x1 ;  /* 0x0000004f0d517211 */ /* 0x002fc600078208ff */
[----:B------:R0:W-:Y:S04]  /*67f0*/  STL [R1+0x92c], R4 ;  /* 0x00092c0401007387 */ /* 0x0001e80000100800 */
[----:B------:R1:W-:Y:S01]  /*6800*/  STL [R1+0x918], R80 ;  /* 0x0009185001007387 */ /* 0x0003e20000100800 */
[----:B0-----:R-:W-:-:S03]  /*6810*/  LEA.HI.X.SX32 R4, R92, R78, 0x1, P3 ;  /* 0x0000004e5c047211 */ /* 0x001fc600018f0eff */
[----:B------:R0:W-:Y:S01]  /*6820*/  STL [R1+0x934], R81 ;  /* 0x0009345101007387 */ /* 0x0001e20000100800 */
[----:B-1----:R-:W-:-:S03]  /*6830*/  LEA R80, P6, R11, R79, 0x1 ;  /* 0x0000004f0b507211 */ /* 0x002fc600078c08ff */
[----:B------:R1:W-:Y:S01]  /*6840*/  STL [R1+0x920], R4 ;  /* 0x0009200401007387 */ /* 0x0003e20000100800 */
[----:B0-----:R-:W-:-:S03]  /*6850*/  LEA.HI.X.SX32 R81, R91, R78, 0x1, P5 ;  /* 0x0000004e5b517211 */ /* 0x001fc600028f0eff */
[----:B------:R0:W-:Y:S01]  /*6860*/  STL [R1+0x93c], R80 ;  /* 0x00093c5001007387 */ /* 0x0001e20000100800 */
[----:B-1----:R-:W-:-:S03]  /*6870*/  LEA R4, P3, R10, R79, 0x1 ;  /* 0x0000004f0a047211 */ /* 0x002fc600078608ff */
[----:B------:R-:W-:Y:S04]  /*6880*/  STL [R1+0x928], R81 ;  /* 0x0009285101007387 */ /* 0x000fe80000100800 */
[----:B------:R1:W-:Y:S01]  /*6890*/  STL [R1+0x944], R4 ;  /* 0x0009440401007387 */ /* 0x0003e20000100800 */
[----:B0-----:R-:W-:Y:S02]  /*68a0*/  LEA.HI.X.SX32 R80, R13, R78, 0x1, P1 ;  /* 0x0000004e0d507211 */ /* 0x001fe400008f0eff */
[----:B------:R-:W-:-:S03]  /*68b0*/  LEA R13, P5, R9, R79, 0x1 ;  /* 0x0000004f090d7211 */ /* 0x000fc600078a08ff */
[----:B------:R-:W-:Y:S01]  /*68c0*/  STL [R1+0x930], R80 ;  /* 0x0009305001007387 */ /* 0x000fe20000100800 */
[----:B-1----:R-:W-:-:S03]  /*68d0*/  LEA.HI.X.SX32 R4, R11, R78, 0x1, P6 ;  /* 0x0000004e0b047211 */ /* 0x002fc600030f0eff */
[----:B------:R-:W-:Y:S01]  /*68e0*/  STL [R1+0x94c], R13 ;  /* 0x00094c0d01007387 */ /* 0x000fe20000100800 */
[----:B------:R-:W-:Y:S02]  /*68f0*/  LEA R11, P1, R8, R79, 0x1 ;  /* 0x0000004f080b7211 */ /* 0x000fe400078208ff */
[-C--:B------:R-:W-:Y:S01]  /*6900*/  LEA.HI.X.SX32 R10, R10, R78.reuse, 0x1, P3 ;  /* 0x0000004e0a0a7211 */ /* 0x080fe200018f0eff */
[----:B------:R0:W-:Y:S01]  /*6910*/  STL [R1+0x938], R4 ;  /* 0x0009380401007387 */ /* 0x0001e20000100800 */
[----:B------:R-:W-:-:S03]  /*6920*/  LEA.HI.X.SX32 R9, R9, R78, 0x1, P5 ;  /* 0x0000004e09097211 */ /* 0x000fc600028f0eff */
[----:B------:R-:W-:Y:S01]  /*6930*/  STL [R1+0x954], R11 ;  /* 0x0009540b01007387 */ /* 0x000fe20000100800 */
[----:B0-----:R-:W-:-:S03]  /*6940*/  LEA R4, P3, R7, R79, 0x1 ;  /* 0x0000004f07047211 */ /* 0x001fc600078608ff */
[----:B------:R-:W-:Y:S04]  /*6950*/  STL [R1+0x940], R10 ;  /* 0x0009400a01007387 */ /* 0x000fe80000100800 */
[----:B------:R0:W-:Y:S01]  /*6960*/  STL [R1+0x95c], R4 ;  /* 0x00095c0401007387 */ /* 0x0001e20000100800 */
[----:B------:R-:W-:-:S03]  /*6970*/  LEA.HI.X.SX32 R7, R7, R78, 0x1, P3 ;  /* 0x0000004e07077211 */ /* 0x000fc600018f0eff */
[----:B------:R-:W-:Y:S01]  /*6980*/  STL [R1+0x948], R9 ;  /* 0x0009480901007387 */ /* 0x000fe20000100800 */
[----:B0-----:R-:W-:Y:S02]  /*6990*/  LEA.HI.X.SX32 R4, R8, R78, 0x1, P1 ;  /* 0x0000004e08047211 */ /* 0x001fe400008f0eff */
[----:B------:R-:W-:-:S03]  /*69a0*/  LEA R8, P1, R2, R79, 0x1 ;  /* 0x0000004f02087211 */ /* 0x000fc600078208ff */
[----:B------:R0:W-:Y:S04]  /*69b0*/  STL [R1+0x950], R4 ;  /* 0x0009500401007387 */ /* 0x0001e80000100800 */
[----:B------:R-:W-:Y:S01]  /*69c0*/  STL [R1+0x960], R8 ;  /* 0x0009600801007387 */ /* 0x000fe20000100800 */
[C---:B0-----:R-:W-:Y:S02]  /*69d0*/  LEA R4, P3, R93.reuse, R79, 0x1 ;  /* 0x0000004f5d047211 */ /* 0x041fe400078608ff */
[----:B------:R-:W-:Y:S02]  /*69e0*/  IABS R79, R3 ;  /* 0x00000003004f7213 */ /* 0x000fe40000000000 */
[-C--:B------:R-:W-:Y:S02]  /*69f0*/  LEA.HI.X.SX32 R3, R2, R78.reuse, 0x1, P1 ;  /* 0x0000004e02037211 */ /* 0x080fe400008f0eff */
[----:B------:R-:W-:Y:S01]  /*6a00*/  LEA.HI.X.SX32 R2, R93, R78, 0x1, P3 ;  /* 0x0000004e5d027211 */ /* 0x000fe200018f0eff */
[----:B------:R-:W-:Y:S01]  /*6a10*/  STL [R1+0x958], R7 ;  /* 0x0009580701007387 */ /* 0x000fe20000100800 */
[----:B------:R-:W-:-:S03]  /*6a20*/  IMAD.MOV.U32 R78, RZ, RZ, R79 ;  /* 0x000000ffff4e7224 */ /* 0x000fc600078e004f */
[----:B------:R-:W-:Y:S01]  /*6a30*/  STL [R1+0x8d0], R4 ;  /* 0x0008d00401007387 */ /* 0x000fe20000100800 */
[----:B------:R-:W-:-:S03]  /*6a40*/  IMAD.HI.U32 R90, R6, R78, RZ ;  /* 0x0000004e065a7227 */ /* 0x000fc600078e00ff */
[----:B------:R-:W-:Y:S04]  /*6a50*/  STL [R1+0xc8], R3 ;  /* 0x0000c80301007387 */ /* 0x000fe80000100800 */
[----:B------:R0:W-:Y:S01]  /*6a60*/  STL [R1+0x8cc], R2 ;  /* 0x0008cc0201007387 */ /* 0x0001e20000100800 */
[----:B------:R-:W-:Y:S01]  /*6a70*/  IMAD.MOV R90, RZ, RZ, -R90 ;  /* 0x000000ffff5a7224 */ /* 0x000fe200078e0a5a */
[----:B0-----:R-:W-:-:S04]  /*6a80*/  LOP3.LUT R2, R0, 0x1b0, RZ, 0xfc, !PT ;  /* 0x000001b000027812 */ /* 0x001fc800078efcff */
[----:B------:R-:W-:Y:S01]  /*6a90*/  IABS R79, R2 ;  /* 0x00000002004f7213 */ /* 0x000fe20000000000 */
[----:B------:R-:W-:-:S04]  /*6aa0*/  IMAD R90, R5, R90, R78 ;  /* 0x0000005a055a7224 */ /* 0x000fc800078e024e */
[----:B------:R-:W-:-:S04]  /*6ab0*/  IMAD.MOV.U32 R78, RZ, RZ, R79 ;  /* 0x000000ffff4e7224 */ /* 0x000fc800078e004f */
[----:B------:R-:W-:Y:S01]  /*6ac0*/  IMAD.HI.U32 R79, R6, R78, RZ ;  /* 0x0000004e064f7227 */ /* 0x000fe200078e00ff */
[----:B------:R0:W-:Y:S03]  /*6ad0*/  STL [R1+0xb8c], R2 ;  /* 0x000b8c0201007387 */ /* 0x0001e60000100800 */
[----:B------:R-:W-:Y:S01]  /*6ae0*/  IMAD.MOV R79, RZ, RZ, -R79 ;  /* 0x000000ffff4f7224 */ /* 0x000fe200078e0a4f */
[----:B------:R-:W-:Y:S03]  /*6af0*/  STL [R1+0xe44], R90 ;  /* 0x000e445a01007387 */ /* 0x000fe60000100800 */
[----:B------:R-:W-:Y:S01]  /*6b00*/  IMAD R78, R5, R79, R78 ;  /* 0x0000004f054e7224 */ /* 0x000fe200078e024e */
[----:B0-----:R-:W-:-:S05]  /*6b10*/  LOP3.LUT R2, R0, 0x1b2, RZ, 0xfc, !PT ;  /* 0x000001b200027812 */ /* 0x001fca00078efcff */
[----:B------:R-:W-:Y:S04]  /*6b20*/  STL [R1+0xb84], R2 ;  /* 0x000b840201007387 */ /* 0x000fe80000100800 */
[----:B------:R0:W-:Y:S04]  /*6b30*/  STL [R1+0xe48], R78 ;  /* 0x000e484e01007387 */ /* 0x0001e80000100800 */
[----:B0-----:R-:W3:Y:S01]  /*6b40*/  LDL.LU R78, [R1+0x220] ;  /* 0x00022000014e7983 */ /* 0x001ee20000300800 */
[----:B------:R-:W-:Y:S02]  /*6b50*/  IABS R80, R2 ;  /* 0x0000000200507213 */ /* 0x000fe40000000000 */
[----:B------:R-:W-:-:S03]  /*6b60*/  LOP3.LUT R2, R0, 0x1b8, RZ, 0xfc, !PT ;  /* 0x000001b800027812 */ /* 0x000fc600078efcff */
[----:B------:R-:W-:Y:S01]  /*6b70*/  IMAD.MOV.U32 R79, RZ, RZ, R80 ;  /* 0x000000ffff4f7224 */ /* 0x000fe200078e0050 */
[----:B------:R-:W-:Y:S01]  /*6b80*/  IABS R80, R2 ;  /* 0x0000000200507213 */ /* 0x000fe20000000000 */
[----:B------:R0:W-:Y:S02]  /*6b90*/  STL [R1+0xb88], R2 ;  /* 0x000b880201007387 */ /* 0x0001e40000100800 */
[----:B------:R-:W-:Y:S02]  /*6ba0*/  IMAD.HI.U32 R89, R6, R79, RZ ;  /* 0x0000004f06597227 */ /* 0x000fe400078e00ff */
[----:B------:R-:W4:Y:S04]  /*6bb0*/  LDL.LU R90, [R1+0x224] ;  /* 0x00022400015a7983 */ /* 0x000f280000300800 */
[----:B------:R-:W4:Y:S01]  /*6bc0*/  LDL.LU R3, [R1+0x228] ;  /* 0x0002280001037983 */ /* 0x000f220000300800 */
[----:B0-----:R-:W-:Y:S01]  /*6bd0*/  LOP3.LUT R2, R0, 0x1ba, RZ, 0xfc, !PT ;  /* 0x000001ba00027812 */ /* 0x001fe200078efcff */
[----:B------:R-:W-:-:S03]  /*6be0*/  IMAD.MOV R89, RZ, RZ, -R89 ;  /* 0x000000ffff597224 */ /* 0x000fc600078e0a59 */
[----:B------:R-:W-:Y:S01]  /*6bf0*/  IABS R81, R2 ;  /* 0x0000000200517213 */ /* 0x000fe20000000000 */
[----:B------:R0:W-:Y:S04]  /*6c00*/  STL [R1+0xb80], R2 ;  /* 0x000b800201007387 */ /* 0x0001e80000100800 */
[----:B------:R-:W4:Y:S01]  /*6c10*/  LDL.LU R88, [R1+0x23c] ;  /* 0x00023c0001587983 */ /* 0x000f220000300800 */
[----:B------:R-:W-:-:S03]  /*6c20*/  IMAD R89, R5, R89, R79 ;  /* 0x0000005905597224 */ /* 0x000fc600078e024f */
[----:B0-----:R-:W4:Y:S04]  /*6c30*/  LDL.LU R2, [R1+0x240] ;  /* 0x0002400001027983 */ /* 0x001f280000300800 */
[----:B------:R-:W4:Y:S01]  /*6c40*/  LDL.LU R4, [R1+0x244] ;  /* 0x0002440001047983 */ /* 0x000f220000300800 */
[----:B------:R-:W-:-:S04]  /*6c50*/  IMAD.MOV.U32 R79, RZ, RZ, R80 ;  /* 0x000000ffff4f7224 */ /* 0x000fc800078e0050 */
[----:B------:R-:W-:-:S04]  /*6c60*/  IMAD.HI.U32 R80, R6, R79, RZ ;  /* 0x0000004f06507227 */ /* 0x000fc800078e00ff */
[----:B------:R-:W-:-:S04]  /*6c70*/  IMAD.MOV R80, RZ, RZ, -R80 ;  /* 0x000000ffff507224 */ /* 0x000fc800078e0a50 */
[----:B------:R-:W-:Y:S02]  /*6c80*/  IMAD R79, R5, R80, R79 ;  /* 0x00000050054f7224 */ /* 0x000fe400078e024f */
[----:B------:R-:W-:-:S04]  /*6c90*/  IMAD.MOV.U32 R80, RZ, RZ, R81 ;  /* 0x000000ffff507224 */ /* 0x000fc800078e0051 */
[----:B------:R-:W-:Y:S01]  /*6ca0*/  IMAD.HI.U32 R81, R6, R80, RZ ;  /* 0x0000005006517227 */ /* 0x000fe200078e00ff */
[----:B------:R-:W-:-:S03]  /*6cb0*/  LOP3.LUT R7, R0, 0x1c0, RZ, 0xfc, !PT ;  /* 0x000001c000077812 */ /* 0x000fc600078efcff */
[----:B------:R-:W-:Y:S01]  /*6cc0*/  IMAD.MOV R81, RZ, RZ, -R81 ;  /* 0x000000ffff517224 */ /* 0x000fe200078e0a51 */
[----:B------:R-:W-:Y:S01]  /*6cd0*/  IABS R82, R7 ;  /* 0x0000000700527213 */ /* 0x000fe20000000000 */
[----:B------:R0:W-:Y:S02]  /*6ce0*/  STL [R1+0xb7c], R7 ;  /* 0x000b7c0701007387 */ /* 0x0001e40000100800 */
[----:B------:R-:W-:Y:S02]  /*6cf0*/  IMAD R8, R5, R81, R80 ;  /* 0x0000005105087224 */ /* 0x000fe400078e0250 */
[----:B0-----:R-:W4:Y:S04]  /*6d00*/  LDL.LU R7, [R1+0x248] ;  /* 0x0002480001077983 */ /* 0x001f280000300800 */
[----:B------:R-:W4:Y:S04]  /*6d10*/  LDL.LU R9, [R1+0x264] ;  /* 0x0002640001097983 */ /* 0x000f280000300800 */
[----:B------:R0:W-:Y:S02]  /*6d20*/  STL [R1+0x28], R8 ;  /* 0x0000280801007387 */ /* 0x0001e40000100800 */
[----:B0-----:R-:W-:-:S05]  /*6d30*/  LOP3.LUT R8, R0, 0x1c2, RZ, 0xfc, !PT ;  /* 0x000001c200087812 */ /* 0x001fca00078efcff */
[----:B------:R0:W-:Y:S04]  /*6d40*/  STL [R1+0xb78], R8 ;  /* 0x000b780801007387 */ /* 0x0001e80000100800 */
[----:B------:R-:W4:Y:S01]  /*6d50*/  LDL R91, [R1+0x288] ;  /* 0x00028800015b7983 */ /* 0x000f220000100800 */
[----:B--2---:R-:W-:Y:S01]  /*6d60*/  ISETP.GT.U32.AND P5, PT, R5, R75, PT ;  /* 0x0000004b0500720c */ /* 0x004fe20003fa4070 */
[----:B------:R-:W-:Y:S02]  /*6d70*/  IMAD.MOV.U32 R80, RZ, RZ, R82 ;  /* 0x000000ffff507224 */ /* 0x000fe400078e0052 */
[----:B------:R-:W2:Y:S10]  /*6d80*/  LDL.LU R10, [R1+0x268] ;  /* 0x00026800010a7983 */ /* 0x000eb40000300800 */
[--C-:B------:R-:W-:Y:S01]  /*6d90*/  @!P5 IMAD.IADD R75, R75, 0x1, -R5.reuse ;  /* 0x000000014b4bd824 */ /* 0x100fe200078e0a05 */
[C---:B------:R-:W-:Y:S01]  /*6da0*/  ISETP.GT.U32.AND P5, PT, R5.reuse, R70, PT ;  /* 0x000000460500720c */ /* 0x040fe20003fa4070 */
[----:B------:R-:W-:Y:S01]  /*6db0*/  IMAD.HI.U32 R81, R6, R80, RZ ;  /* 0x0000005006517227 */ /* 0x000fe200078e00ff */
[----:B------:R-:W-:Y:S01]  /*6dc0*/  IABS R82, R8 ;  /* 0x0000000800527213 */ /* 0x000fe20000000000 */
[----:B------:R-:W2:Y:S10]  /*6dd0*/  LDL.LU R11, [R1+0x284] ;  /* 0x00028400010b7983 */ /* 0x000eb40000300800 */
[----:B------:R-:W-:Y:S01]  /*6de0*/  @!P5 IMAD.IADD R70, R70, 0x1, -R5 ;  /* 0x000000014646d824 */ /* 0x000fe200078e0a05 */
[----:B------:R-:W-:-:S13]  /*6df0*/  ISETP.GT.U32.AND P5, PT, R5, R65, PT ;  /* 0x000000410500720c */ /* 0x000fda0003fa4070 */
[----:B------:R-:W-:Y:S01]  /*6e00*/  @!P5 IMAD.IADD R65, R65, 0x1, -R5 ;  /* 0x000000014141d824 */ /* 0x000fe200078e0a05 */
[----:B------:R-:W-:-:S13]  /*6e10*/  ISETP.GT.U32.AND P5, PT, R5, R60, PT ;  /* 0x0000003c0500720c */ /* 0x000fda0003fa4070 */
[----:B------:R-:W-:Y:S01]  /*6e20*/  @!P5 IMAD.IADD R60, R60, 0x1, -R5 ;  /* 0x000000013c3cd824 */ /* 0x000fe200078e0a05 */
[----:B------:R-:W-:-:S13]  /*6e30*/  ISETP.GT.U32.AND P5, PT, R5, R55, PT ;  /* 0x000000370500720c */ /* 0x000fda0003fa4070 */
[----:B------:R-:W-:Y:S01]  /*6e40*/  @!P5 IMAD.IADD R55, R55, 0x1, -R5 ;  /* 0x000000013737d824 */ /* 0x000fe200078e0a05 */
[----:B------:R-:W-:-:S13]  /*6e50*/  ISETP.GT.U32.AND P5, PT, R5, R50, PT ;  /* 0x000000320500720c */ /* 0x000fda0003fa4070 */
[----:B------:R-:W-:Y:S02]  /*6e60*/  @!P5 IMAD.IADD R50, R50, 0x1, -R5 ;  /* 0x000000013232d824 */ /* 0x000fe400078e0a05 */
[----:B------:R-:W-:-:S04]  /*6e70*/  IMAD.MOV R81, RZ, RZ, -R81 ;  /* 0x000000ffff517224 */ /* 0x000fc800078e0a51 */
[----:B------:R-:W-:Y:S02]  /*6e80*/  IMAD R80, R5, R81, R80 ;  /* 0x0000005105507224 */ /* 0x000fe400078e0250 */
[----:B------:R-:W-:Y:S01]  /*6e90*/  IMAD.MOV.U32 R81, RZ, RZ, R82 ;  /* 0x000000ffff517224 */ /* 0x000fe200078e0052 */
[----:B0-----:R-:W-:-:S03]  /*6ea0*/  LOP3.LUT R8, R0, 0x1c8, RZ, 0xfc, !PT ;  /* 0x000001c800087812 */ /* 0x001fc600078efcff */
[----:B------:R-:W-:Y:S01]  /*6eb0*/  IMAD.HI.U32 R82, R6, R81, RZ ;  /* 0x0000005106527227 */ /* 0x000fe200078e00ff */
[----:B------:R-:W-:-:S03]  /*6ec0*/  IABS R83, R8 ;  /* 0x0000000800537213 */ /* 0x000fc60000000000 */
[----:B------:R-:W-:Y:S01]  /*6ed0*/  IMAD.MOV R82, RZ, RZ, -R82 ;  /* 0x000000ffff527224 */ /* 0x000fe200078e0a52 */
[----:B------:R0:W-:Y:S01]  /*6ee0*/  STL [R1+0xb74], R8 ;  /* 0x000b740801007387 */ /* 0x0001e20000100800 */
[----:B---3--:R-:W-:-:S13]  /*6ef0*/  ISETP.GT.U32.AND P5, PT, R5, R78, PT ;  /* 0x0000004e0500720c */ /* 0x008fda0003fa4070 */
[----:B------:R-:W-:Y:S01]  /*6f00*/  @!P5 IMAD.IADD R78, R78, 0x1, -R5 ;  /* 0x000000014e4ed824 */ /* 0x000fe200078e0a05 */
[----:B------:R-:W-:-:S13]  /*6f10*/  ISETP.GT.U32.AND P5, PT, R5, R42, PT ;  /* 0x0000002a0500720c */ /* 0x000fda0003fa4070 */
[----:B------:R-:W-:Y:S01]  /*6f20*/  @!P5 IMAD.IADD R42, R42, 0x1, -R5 ;  /* 0x000000012a2ad824 */ /* 0x000fe200078e0a05 */
[----:B------:R-:W-:-:S13]  /*6f30*/  ISETP.GT.U32.AND P5, PT, R5, R39, PT ;  /* 0x000000270500720c */ /* 0x000fda0003fa4070 */
[----:B------:R-:W-:Y:S01]  /*6f40*/  @!P5 IMAD.IADD R39, R39, 0x1, -R5 ;  /* 0x000000012727d824 */ /* 0x000fe200078e0a05 */
[C---:B----4-:R-:W-:Y:S01]  /*6f50*/  ISETP.GT.U32.AND P5, PT, R5.reuse, R4, PT ;  /* 0x000000040500720c */ /* 0x050fe20003fa4070 */
[----:B0-----:R-:W-:-:S12]  /*6f60*/  IMAD R8, R5, R82, R81 ;  /* 0x0000005205087224 */ /* 0x001fd800078e0251 */
[----:B------:R-:W-:Y:S01]  /*6f70*/  @!P5 IMAD.IADD R4, R4, 0x1, -R5 ;  /* 0x000000010404d824 */ /* 0x000fe200078e0a05 */
[----:B------:R-:W-:Y:S01]  /*6f80*/  ISETP.GT.U32.AND P5, PT, R5, R33, PT ;  /* 0x000000210500720c */ /* 0x000fe20003fa4070 */
[----:B------:R0:W-:Y:S02]  /*6f90*/  STL [R1+0x1c], R8 ;  /* 0x00001c0801007387 */ /* 0x0001e40000100800 */
[----:B0-----:R-:W-:-:S10]  /*6fa0*/  LOP3.LUT R8, R0, 0x1ca, RZ, 0xfc, !PT ;  /* 0x000001ca00087812 */ /* 0x001fd400078efcff */
[----:B------:R-:W-:Y:S01]  /*6fb0*/  @!P5 IMAD.IADD R33, R33, 0x1, -R5 ;  /* 0x000000012121d824 */ /* 0x000fe200078e0a05 */
[----:B------:R-:W-:Y:S01]  /*6fc0*/  ISETP.GT.U32.AND P5, PT, R5, R28, PT ;  /* 0x0000001c0500720c */ /* 0x000fe20003fa4070 */
[----:B------:R0:W-:Y:S04]  /*6fd0*/  STL [R1+0xb70], R8 ;  /* 0x000b700801007387 */ /* 0x0001e80000100800 */
[----:B------:R-:W3:Y:S01]  /*6fe0*/  LDL.LU R13, [R1+0xe8] ;  /* 0x0000e800010d7983 */ /* 0x000ee20000300800 */
[----:B------:R-:W-:Y:S01]  /*6ff0*/  LOP3.LUT R84, R0, 0x1d0, RZ, 0xfc, !PT ;  /* 0x000001d000547812 */ /* 0x000fe200078efcff */
[----:B------:R-:W-:Y:S02]  /*7000*/  IMAD.MOV.U32 R81, RZ, RZ, R83 ;  /* 0x000000ffff517224 */ /* 0x000fe400078e0053 */
[----:B------:R-:W4:Y:S04]  /*7010*/  LDL.LU R92, [R1+0x128] ;  /* 0x00012800015c7983 */ /* 0x000f280000300800 */
[----:B------:R-:W-:Y:S01]  /*7020*/  @!P5 IMAD.IADD R28, R28, 0x1, -R5 ;  /* 0x000000011c1cd824 */ /* 0x000fe200078e0a05 */
[----:B------:R-:W-:-:S02]  /*7030*/  IABS R83, R8 ;  /* 0x0000000800537213 */ /* 0x000fc40000000000 */
[----:B0-----:R-:W4:Y:S01]  /*7040*/  LDL.LU R8, [R1+0x148] ;  /* 0x0001480001087983 */ /* 0x001f220000300800 */
[----:B------:R-:W-:-:S03]  /*7050*/  ISETP.GT.U32.AND P5, PT, R5, R91, PT ;  /* 0x0000005b0500720c */ /* 0x000fc60003fa4070 */
[----:B------:R-:W-:Y:S10]  /*7060*/  STL [R1+0xb6c], R84 ;  /* 0x000b6c5401007387 */ /* 0x000ff40000100800 */
[----:B------:R-:W-:-:S05]  /*7070*/  @!P5 IMAD.IADD R91, R91, 0x1, -R5 ;  /* 0x000000015b5bd824 */ /* 0x000fca00078e0a05 */
[----:B------:R0:W-:Y:S04]  /*7080*/  @!P5 STL [R1+0x288], R91 ;  /* 0x0002885b0100d387 */ /* 0x0001e80000100800 */
[----:B0-----:R-:W4:Y:S04]  /*7090*/  LDL.LU R91, [R1+0x1c4] ;  /* 0x0001c400015b7983 */ /* 0x001f280000300800 */
[----:B------:R-:W4:Y:S01]  /*70a0*/  LDL R87, [R1+0x1dc] ;  /* 0x0001dc0001577983 */ /* 0x000f220000100800 */
[----:B------:R-:W-:Y:S01]  /*70b0*/  @!P4 IMAD.IADD R77, R77, 0x1, -R5 ;  /* 0x000000014d4dc824 */ /* 0x000fe200078e0a05 */
[----:B------:R-:W-:-:S02]  /*70c0*/  ISETP.GT.U32.AND P4, PT, R5, R72, PT ;  /* 0x000000480500720c */ /* 0x000fc40003f84070 */
[C---:B------:R-:W-:Y:S01]  /*70d0*/  ISETP.GT.U32.AND P3, PT, R5.reuse, R73, PT ;  /* 0x000000490500720c */ /* 0x040fe20003f64070 */
[----:B------:R-:W-:Y:S01]  /*70e0*/  @!P0 IMAD.IADD R76, R76, 0x1, -R5 ;  /* 0x000000014c4c8824 */ /* 0x000fe200078e0a05 */
[C---:B------:R-:W-:Y:S02]  /*70f0*/  ISETP.GT.U32.AND P1, PT, R5.reuse, R74, PT ;  /* 0x0000004a0500720c */ /* 0x040fe40003f24070 */
[----:B------:R-:W-:-:S07]  /*7100*/  ISETP.GT.U32.AND P0, PT, R5, R71, PT ;  /* 0x000000470500720c */ /* 0x000fce0003f04070 */
[--C-:B------:R-:W-:Y:S01]  /*7110*/  @!P4 IMAD.IADD R72, R72, 0x1, -R5.reuse ;  /* 0x000000014848c824 */ /* 0x100fe200078e0a05 */
[----:B------:R-:W-:Y:S01]  /*7120*/  ISETP.GT.U32.AND P4, PT, R5, R67, PT ;  /* 0x000000430500720c */ /* 0x000fe20003f84070 */
[--C-:B------:R-:W-:Y:S01]  /*7130*/  @!P3 IMAD.IADD R73, R73, 0x1, -R5.reuse ;  /* 0x000000014949b824 */ /* 0x100fe200078e0a05 */
[C---:B------:R-:W-:Y:S01]  /*7140*/  ISETP.GT.U32.AND P3, PT, R5.reuse, R68, PT ;  /* 0x000000440500720c */ /* 0x040fe20003f64070 */
[--C-:B------:R-:W-:Y:S01]  /*7150*/  @!P1 IMAD.IADD R74, R74, 0x1, -R5.reuse ;  /* 0x000000014a4a9824 */ /* 0x100fe200078e0a05 */
[----:B------:R-:W-:Y:S01]  /*7160*/  ISETP.GT.U32.AND P1, PT, R5, R69, PT ;  /* 0x000000450500720c */ /* 0x000fe20003f24070 */
[----:B------:R-:W-:Y:S01]  /*7170*/  @!P0 IMAD.IADD R71, R71, 0x1, -R5 ;  /* 0x0000000147478824 */ /* 0x000fe200078e0a05 */
[----:B------:R-:W-:-:S07]  /*7180*/  ISETP.GT.U32.AND P0, PT, R5, R66, PT ;  /* 0x000000420500720c */ /* 0x000fce0003f04070 */
[--C-:B------:R-:W-:Y:S01]  /*7190*/  @!P4 IMAD.IADD R67, R67, 0x1, -R5.reuse ;  /* 0x000000014343c824 */ /* 0x100fe200078e0a05 */
[C---:B------:R-:W-:Y:S01]  /*71a0*/  ISETP.GT.U32.AND P4, PT, R5.reuse, R62, PT ;  /* 0x0000003e0500720c */ /* 0x040fe20003f84070 */
[--C-:B------:R-:W-:Y:S01]  /*71b0*/  @!P3 IMAD.IADD R68, R68, 0x1, -R5.reuse ;  /* 0x000000014444b824 */ /* 0x100fe200078e0a05 */
[----:B------:R-:W-:Y:S01]  /*71c0*/  ISETP.GT.U32.AND P3, PT, R5, R63, PT ;  /* 0x0000003f0500720c */ /* 0x000fe20003f64070 */
[--C-:B------:R-:W-:Y:S01]  /*71d0*/  @!P1 IMAD.IADD R69, R69, 0x1, -R5.reuse ;  /* 0x0000000145459824 */ /* 0x100fe200078e0a05 */
[C---:B------:R-:W-:Y:S01]  /*71e0*/  ISETP.GT.U32.AND P1, PT, R5.reuse, R64, PT ;  /* 0x000000400500720c */ /* 0x040fe20003f24070 */
[----:B------:R-:W-:Y:S01]  /*71f0*/  @!P0 IMAD.IADD R66, R66, 0x1, -R5 ;  /* 0x0000000142428824 */ /* 0x000fe200078e0a05 */
        /* <DEDUP_REMOVED lines=34> */
[C---:B------:R-:W-:Y:S01]  /*7420*/  ISETP.GT.U32.AND P4, PT, R5.reuse, R40, PT ;  /* 0x000000280500720c */ /* 0x040fe20003f84070 */
[--C-:B------:R-:W-:Y:S01]  /*7430*/  @!P3 IMAD.IADD R44, R44, 0x1, -R5.reuse ;  /* 0x000000012c2cb824 */ /* 0x100fe200078e0a05 */
[----:B------:R-:W-:Y:S01]  /*7440*/  ISETP.GT.U32.AND P3, PT, R5, R41, PT ;  /* 0x000000290500720c */ /* 0x000fe20003f64070 */
[--C-:B------:R-:W-:Y:S01]  /*7450*/  @!P1 IMAD.IADD R45, R45, 0x1, -R5.reuse ;  /* 0x000000012d2d9824 */ /* 0x100fe200078e0a05 */
[----:B------:R-:W-:Y:S01]  /*7460*/  ISETP.GT.U32.AND P1, PT, R5, R3, PT ;  /* 0x000000030500720c */ /* 0x000fe20003f24070 */
[----:B------:R-:W-:Y:S01]  /*7470*/  @!P0 IMAD.IADD R43, R43, 0x1, -R5 ;  /* 0x000000012b2b8824 */ /* 0x000fe200078e0a05 */
[----:B------:R-:W-:-:S07]  /*7480*/  ISETP.GT.U32.AND P0, PT, R5, R88, PT ;  /* 0x000000580500720c */ /* 0x000fce0003f04070 */
[--C-:B------:R-:W-:Y:S01]  /*7490*/  @!P4 IMAD.IADD R40, R40, 0x1, -R5.reuse ;  /* 0x000000012828c824 */ /* 0x100fe200078e0a05 */
[----:B------:R-:W-:Y:S01]  /*74a0*/  ISETP.GT.U32.AND P4, PT, R5, R37, PT ;  /* 0x000000250500720c */ /* 0x000fe20003f84070 */
        /* <DEDUP_REMOVED lines=9> */
[C---:B------:R-:W-:Y:S01]  /*7540*/  ISETP.GT.U32.AND P3, PT, R5.reuse, R34, PT ;  /* 0x000000220500720c */ /* 0x040fe20003f64070 */
        /* <DEDUP_REMOVED lines=11> */
[----:B--2---:R-:W-:-:S07]  /*7600*/  ISETP.GT.U32.AND P0, PT, R5, R10, PT ;  /* 0x0000000a0500720c */ /* 0x004fce0003f04070 */
[--C-:B------:R-:W-:Y:S01]  /*7610*/  @!P4 IMAD.IADD R31, R31, 0x1, -R5.reuse ;  /* 0x000000011f1fc824 */ /* 0x100fe200078e0a05 */
[C---:B------:R-:W-:Y:S01]  /*7620*/  ISETP.GT.U32.AND P4, PT, R5.reuse, R26, PT ;  /* 0x0000001a0500720c */ /* 0x040fe20003f84070 */
[--C-:B------:R-:W-:Y:S01]  /*7630*/  @!P3 IMAD.IADD R30, R30, 0x1, -R5.reuse ;  /* 0x000000011e1eb824 */ /* 0x100fe200078e0a05 */
[C---:B------:R-:W-:Y:S02]  /*7640*/  ISETP.GT.U32.AND P3, PT, R5.reuse, R11, PT ;  /* 0x0000000b0500720c */ /* 0x040fe40003f64070 */
[----:B------:R-:W-:Y:S01]  /*7650*/  ISETP.GT.U32.AND P5, PT, R5, R20, PT ;  /* 0x000000140500720c */ /* 0x000fe20003fa4070 */
[--C-:B------:R-:W-:Y:S01]  /*7660*/  @!P1 IMAD.IADD R9, R9, 0x1, -R5.reuse ;  /* 0x0000000109099824 */ /* 0x100fe200078e0a05 */
[----:B------:R-:W-:Y:S01]  /*7670*/  ISETP.GT.U32.AND P1, PT, R5, R29, PT ;  /* 0x0000001d0500720c */ /* 0x000fe20003f24070 */
[----:B------:R-:W-:-:S06]  /*7680*/  @!P0 IMAD.IADD R10, R10, 0x1, -R5 ;  /* 0x000000010a0a8824 */ /* 0x000fcc00078e0a05 */
[--C-:B------:R-:W-:Y:S01]  /*7690*/  @!P4 IMAD.IADD R26, R26, 0x1, -R5.reuse ;  /* 0x000000011a1ac824 */ /* 0x100fe200078e0a05 */
[----:B------:R-:W-:Y:S01]  /*76a0*/  ISETP.GT.U32.AND P4, PT, R5, R22, PT ;  /* 0x000000160500720c */ /* 0x000fe20003f84070 */
[--C-:B------:R-:W-:Y:S01]  /*76b0*/  @!P3 IMAD.IADD R11, R11, 0x1, -R5.reuse ;  /* 0x000000010b0bb824 */ /* 0x100fe200078e0a05 */
[C---:B------:R-:W-:Y:S02]  /*76c0*/  ISETP.GT.U32.AND P0, PT, R5.reuse, R27, PT ;  /* 0x0000001b0500720c */ /* 0x040fe40003f04070 */
[----:B------:R-:W-:Y:S01]  /*76d0*/  ISETP.GT.U32.AND P3, PT, R5, R25, PT ;  /* 0x000000190500720c */ /* 0x000fe20003f64070 */
[--C-:B------:R-:W-:Y:S02]  /*76e0*/  @!P5 IMAD.IADD R20, R20, 0x1, -R5.reuse ;  /* 0x000000011414d824 */ /* 0x100fe400078e0a05 */
[----:B------:R-:W-:-:S06]  /*76f0*/  @!P1 IMAD.IADD R29, R29, 0x1, -R5 ;  /* 0x000000011d1d9824 */ /* 0x000fcc00078e0a05 */
[--C-:B------:R-:W-:Y:S01]  /*7700*/  @!P4 IMAD.IADD R22, R22, 0x1, -R5.reuse ;  /* 0x000000011616c824 */ /* 0x100fe200078e0a05 */
[----:B------:R-:W-:Y:S01]  /*7710*/  ISETP.GT.U32.AND P4, PT, R5, R19, PT ;  /* 0x000000130500720c */ /* 0x000fe20003f84070 */
[--C-:B------:R-:W-:Y:S01]  /*7720*/  @!P0 IMAD.IADD R27, R27, 0x1, -R5.reuse ;  /* 0x000000011b1b8824 */ /* 0x100fe200078e0a05 */
[----:B------:R-:W-:Y:S01]  /*7730*/  ISETP.GT.U32.AND P1, PT, R5, R24, PT ;  /* 0x000000180500720c */ /* 0x000fe20003f24070 */
[----:B------:R-:W-:Y:S01]  /*7740*/  @!P3 IMAD.IADD R25, R25, 0x1, -R5 ;  /* 0x000000011919b824 */ /* 0x000fe200078e0a05 */
[C---:B------:R-:W-:Y:S02]  /*7750*/  ISETP.GT.U32.AND P0, PT, R5.reuse, R23, PT ;  /* 0x000000170500720c */ /* 0x040fe40003f04070 */
[----:B------:R-:W-:Y:S01]  /*7760*/  ISETP.GT.U32.AND P3, PT, R5, R18, PT ;  /* 0x000000120500720c */ /* 0x000fe20003f64070 */
[----:B------:R-:W-:-:S06]  /*7770*/  IMAD.HI.U32 R82, R6, R81, RZ ;  /* 0x0000005106527227 */ /* 0x000fcc00078e00ff */
[--C-:B------:R-:W-:Y:S01]  /*7780*/  @!P4 IMAD.IADD R19, R19, 0x1, -R5.reuse ;  /* 0x000000011313c824 */ /* 0x100fe200078e0a05 */
[C---:B------:R-:W-:Y:S01]  /*7790*/  ISETP.GT.U32.AND P4, PT, R5.reuse, R14, PT ;  /* 0x0000000e0500720c */ /* 0x040fe20003f84070 */
[----:B------:R-:W-:Y:S02]  /*77a0*/  IMAD.MOV R82, RZ, RZ, -R82 ;  /* 0x000000ffff527224 */ /* 0x000fe400078e0a52 */
[--C-:B------:R-:W-:Y:S01]  /*77b0*/  @!P1 IMAD.IADD R24, R24, 0x1, -R5.reuse ;  /* 0x0000000118189824 */ /* 0x100fe200078e0a05 */
[----:B------:R-:W-:Y:S01]  /*77c0*/  ISETP.GT.U32.AND P1, PT, R5, R21, PT ;  /* 0x000000150500720c */ /* 0x000fe20003f24070 */
[----:B------:R-:W-:Y:S01]  /*77d0*/  @!P0 IMAD.IADD R23, R23, 0x1, -R5 ;  /* 0x0000000117178824 */ /* 0x000fe200078e0a05 */
[C---:B------:R-:W-:Y:S01]  /*77e0*/  ISETP.GT.U32.AND P0, PT, R5.reuse, R16, PT ;  /* 0x000000100500720c */ /* 0x040fe20003f04070 */
[----:B------:R-:W-:Y:S02]  /*77f0*/  IMAD R81, R5, R82, R81 ;  /* 0x0000005205517224 */ /* 0x000fe400078e0251 */
[----:B------:R-:W-:-:S02]  /*7800*/  @!P3 IMAD.IADD R18, R18, 0x1, -R5 ;  /* 0x000000011212b824 */ /* 0x000fc400078e0a05 */
[----:B------:R-:W-:Y:S02]  /*7810*/  IMAD.MOV.U32 R82, RZ, RZ, R83 ;  /* 0x000000ffff527224 */ /* 0x000fe400078e0053 */
[----:B------:R-:W-:Y:S02]  /*7820*/  @!P4 IMAD.IADD R14, R14, 0x1, -R5 ;  /* 0x000000010e0ec824 */ /* 0x000fe400078e0a05 */
[----:B------:R-:W-:Y:S01]  /*7830*/  IMAD.HI.U32 R83, R6, R82, RZ ;  /* 0x0000005206537227 */ /* 0x000fe200078e00ff */
[----:B---3--:R-:W-:-:S13]  /*7840*/  ISETP.GT.U32.AND P5, PT, R5, R13, PT ;  /* 0x0000000d0500720c */ /* 0x008fda0003fa4070 */
[----:B------:R-:W-:Y:S01]  /*7850*/  @!P5 IMAD.IADD R13, R13, 0x1, -R5 ;  /* 0x000000010d0dd824 */ /* 0x000fe200078e0a05 */
[C---:B------:R-:W-:Y:S02]  /*7860*/  ISETP.GT.U32.AND P5, PT, R5.reuse, R15, PT ;  /* 0x0000000f0500720c */ /* 0x040fe40003fa4070 */
[----:B----4-:R-:W-:Y:S01]  /*7870*/  ISETP.GT.U32.AND P3, PT, R5, R92, PT ;  /* 0x0000005c0500720c */ /* 0x010fe20003f64070 */
[----:B------:R-:W-:-:S10]  /*7880*/  IMAD.MOV R83, RZ, RZ, -R83 ;  /* 0x000000ffff537224 */ /* 0x000fd400078e0a53 */
[--C-:B------:R-:W-:Y:S01]  /*7890*/  @!P5 IMAD.IADD R15, R15, 0x1, -R5.reuse ;  /* 0x000000010f0fd824 */ /* 0x100fe200078e0a05 */
[----:B------:R-:W-:Y:S01]  /*78a0*/  ISETP.GT.U32.AND P5, PT, R5, R76, PT ;  /* 0x0000004c0500720c */ /* 0x000fe20003fa4070 */
[--C-:B------:R-:W-:Y:S01]  /*78b0*/  @!P1 IMAD.IADD R21, R21, 0x1, -R5.reuse ;  /* 0x0000000115159824 */ /* 0x100fe200078e0a05 */
[----:B------:R-:W-:Y:S01]  /*78c0*/  IABS R84, R84 ;  /* 0x0000005400547213 */ /* 0x000fe20000000000 */
[C---:B------:R-:W-:Y:S01]  /*78d0*/  IMAD R82, R5.reuse, R83, R82 ;  /* 0x0000005305527224 */ /* 0x040fe200078e0252 */
[C---:B------:R-:W-:Y:S01]  /*78e0*/  ISETP.GT.U32.AND P1, PT, R5.reuse, R17, PT ;  /* 0x000000110500720c */ /* 0x040fe20003f24070 */
[--C-:B------:R-:W-:Y:S01]  /*78f0*/  @!P0 IMAD.IADD R16, R16, 0x1, -R5.reuse ;  /* 0x0000000110108824 */ /* 0x100fe200078e0a05 */
[----:B------:R-:W-:Y:S01]  /*7900*/  LOP3.LUT R85, R0, 0x1d2, RZ, 0xfc, !PT ;  /* 0x000001d200557812 */ /* 0x000fe200078efcff */
[----:B------:R-:W-:Y:S01]  /*7910*/  @!P3 IMAD.IADD R92, R92, 0x1, -R5 ;  /* 0x000000015c5cb824 */ /* 0x000fe200078e0a05 */
[C---:B------:R-:W-:Y:S02]  /*7920*/  ISETP.GT.U32.AND P0, PT, R5.reuse, R8, PT ;  /* 0x000000080500720c */ /* 0x040fe40003f04070 */
[----:B------:R-:W-:Y:S01]  /*7930*/  ISETP.GT.U32.AND P3, PT, R5, R12, PT ;  /* 0x0000000c0500720c */ /* 0x000fe20003f64070 */
[----:B------:R-:W-:Y:S01]  /*7940*/  STL [R1+0x2c], R82 ;  /* 0x00002c5201007387 */ /* 0x000fe20000100800 */
[----:B------:R-:W-:-:S02]  /*7950*/  IMAD.MOV.U32 R83, RZ, RZ, R84 ;  /* 0x000000ffff537224 */ /* 0x000fc400078e0054 */
[--C-:B------:R-:W-:Y:S01]  /*7960*/  @!P5 IMAD.IADD R76, R76, 0x1, -R5.reuse ;  /* 0x000000014c4cd824 */ /* 0x100fe200078e0a05 */
[C---:B------:R-:W-:Y:S01]  /*7970*/  ISETP.GT.U32.AND P5, PT, R5.reuse, R71, PT ;  /* 0x000000470500720c */ /* 0x040fe20003fa4070 */
[----:B------:R0:W-:Y:S01]  /*7980*/  STL [R1+0xb68], R85 ;  /* 0x000b685501007387 */ /* 0x0001e20000100800 */
[----:B------:R-:W-:Y:S02]  /*7990*/  ISETP.GT.U32.AND P4, PT, R5, R87, PT ;  /* 0x000000570500720c */ /* 0x000fe40003f84070 */
[----:B------:R-:W-:Y:S02]  /*79a0*/  IABS R84, R85 ;  /* 0x0000005500547213 */ /* 0x000fe40000000000 */
[----:B0-----:R-:W-:Y:S01]  /*79b0*/  LOP3.LUT R85, R0, 0x1d8, RZ, 0xfc, !PT ;  /* 0x000001d800557812 */ /* 0x001fe200078efcff */
[--C-:B------:R-:W-:Y:S01]  /*79c0*/  @!P1 IMAD.IADD R17, R17, 0x1, -R5.reuse ;  /* 0x0000000111119824 */ /* 0x100fe200078e0a05 */
[----:B------:R-:W-:Y:S01]  /*79d0*/  ISETP.GT.U32.AND P1, PT, R5, R91, PT ;  /* 0x0000005b0500720c */ /* 0x000fe20003f24070 */
[----:B------:R-:W-:-:S02]  /*79e0*/  @!P0 IMAD.IADD R8, R8, 0x1, -R5 ;  /* 0x0000000108088824 */ /* 0x000fc400078e0a05 */
[----:B------:R0:W-:Y:S04]  /*79f0*/  STL [R1+0xb64], R85 ;  /* 0x000b645501007387 */ /* 0x0001e80000100800 */
[--C-:B------:R-:W-:Y:S01]  /*7a00*/  @!P4 IMAD.IADD R87, R87, 0x1, -R5.reuse ;  /* 0x000000015757c824 */ /* 0x100fe200078e0a05 */
[----:B------:R-:W-:Y:S01]  /*7a10*/  ISETP.GT.U32.AND P0, PT, R5, R77, PT ;  /* 0x0000004d0500720c */ /* 0x000fe20003f04070 */
[----:B------:R-:W-:-:S03]  /*7a20*/  @!P3 IMAD.IADD R12, R12, 0x1, -R5 ;  /* 0x000000010c0cb824 */ /* 0x000fc600078e0a05 */
[----:B------:R-:W-:Y:S01]  /*7a30*/  @!P4 STL [R1+0x1dc], R87 ;  /* 0x0001dc570100c387 */ /* 0x000fe20000100800 */
[C---:B------:R-:W-:Y:S02]  /*7a40*/  ISETP.GT.U32.AND P4, PT, R5.reuse, R73, PT ;  /* 0x000000490500720c */ /* 0x040fe40003f84070 */
[----:B------:R-:W-:Y:S01]  /*7a50*/  ISETP.GT.U32.AND P3, PT, R5, R74, PT ;  /* 0x0000004a0500720c */ /* 0x000fe20003f64070 */
[--C-:B------:R-:W-:Y:S01]  /*7a60*/  @!P5 IMAD.IADD R71, R71, 0x1, -R5.reuse ;  /* 0x000000014747d824 */ /* 0x100fe200078e0a05 */
[----:B------:R-:W-:Y:S01]  /*7a70*/  ISETP.GT.U32.AND P5, PT, R5, R66, PT ;  /* 0x000000420500720c */ /* 0x000fe20003fa4070 */
[--C-:B------:R-:W-:Y:S01]  /*7a80*/  @!P1 IMAD.IADD R91, R91, 0x1, -R5.reuse ;  /* 0x000000015b5b9824 */ /* 0x100fe200078e0a05 */
[----:B------:R-:W-:Y:S02]  /*7a90*/  ISETP.GT.U32.AND P1, PT, R5, R75, PT ;  /* 0x0000004b0500720c */ /* 0x000fe40003f24070 */
[----:B------:R-:W-:Y:S01]  /*7aa0*/  @!P0 IMAD.IADD R77, R77, 0x1, -R5 ;  /* 0x000000014d4d8824 */ /* 0x000fe200078e0a05 */
[----:B------:R-:W-:-:S04]  /*7ab0*/  ISETP.GT.U32.AND P0, PT, R5, R72, PT ;  /* 0x000000480500720c */ /* 0x000fc80003f04070 */
[--C-:B------:R-:W-:Y:S01]  /*7ac0*/  @!P4 IMAD.IADD R73, R73, 0x1, -R5.reuse ;  /* 0x000000014949c824 */ /* 0x100fe200078e0a05 */
[C---:B------:R-:W-:Y:S01]  /*7ad0*/  ISETP.GT.U32.AND P4, PT, R5.reuse, R68, PT ;  /* 0x000000440500720c */ /* 0x040fe20003f84070 */
[--C-:B------:R-:W-:Y:S01]  /*7ae0*/  @!P3 IMAD.IADD R74, R74, 0x1, -R5.reuse ;  /* 0x000000014a4ab824 */ /* 0x100fe200078e0a05 */
[C---:B------:R-:W-:Y:S01]  /*7af0*/  ISETP.GT.U32.AND P3, PT, R5.reuse, R69, PT ;  /* 0x000000450500720c */ /* 0x040fe20003f64070 */
[--C-:B------:R-:W-:Y:S01]  /*7b00*/  @!P5 IMAD.IADD R66, R66, 0x1, -R5.reuse ;  /* 0x000000014242d824 */ /* 0x100fe200078e0a05 */
[----:B------:R-:W-:Y:S01]  /*7b10*/  ISETP.GT.U32.AND P5, PT, R5, R61, PT ;  /* 0x0000003d0500720c */ /* 0x000fe20003fa4070 */
[--C-:B------:R-:W-:Y:S01]  /*7b20*/  @!P1 IMAD.IADD R75, R75, 0x1, -R5.reuse ;  /* 0x000000014b4b9824 */ /* 0x100fe200078e0a05 */
[C---:B------:R-:W-:Y:S02]  /*7b30*/  ISETP.GT.U32.AND P1, PT, R5.reuse, R70, PT ;  /* 0x000000460500720c */ /* 0x040fe40003f24070 */
[----:B------:R-:W-:Y:S01]  /*7b40*/  @!P0 IMAD.IADD R72, R72, 0x1, -R5 ;  /* 0x0000000148488824 */ /* 0x000fe200078e0a05 */
[----:B------:R-:W-:-:S04]  /*7b50*/  ISETP.GT.U32.AND P0, PT, R5, R67, PT ;  /* 0x000000430500720c */ /* 0x000fc80003f04070 */
[--C-:B------:R-:W-:Y:S01]  /*7b60*/  @!P4 IMAD.IADD R68, R68, 0x1, -R5.reuse ;  /* 0x000000014444c824 */ /* 0x100fe200078e0a05 */
[----:B------:R-:W-:Y:S01]  /*7b70*/  ISETP.GT.U32.AND P4, PT, R5, R63, PT ;  /* 0x0000003f0500720c */ /* 0x000fe20003f84070 */
[--C-:B------:R-:W-:Y:S01]  /*7b80*/  @!P3 IMAD.IADD R69, R69, 0x1, -R5.reuse ;  /* 0x000000014545b824 */ /* 0x100fe200078e0a05 */
[----:B------:R-:W-:Y:S01]  /*7b90*/  ISETP.GT.U32.AND P3, PT, R5, R64, PT ;  /* 0x000000400500720c */ /* 0x000fe20003f64070 */
[----:B------:R-:W-:Y:S01]  /*7ba0*/  @!P5 IMAD.IADD R61, R61, 0x1, -R5 ;  /* 0x000000013d3dd824 */ /* 0x000fe200078e0a05 */
[----:B------:R-:W-:Y:S01]  /*7bb0*/  ISETP.GT.U32.AND P5, PT, R5, R56, PT ;  /* 0x000000380500720c */ /* 0x000fe20003fa4070 */
[----:B------:R-:W-:-:S04]  /*7bc0*/  IMAD.HI.U32 R82, R6, R83, RZ ;  /* 0x0000005306527227 */ /* 0x000fc800078e00ff */
[----:B------:R-:W-:Y:S02]  /*7bd0*/  IMAD.MOV R82, RZ, RZ, -R82 ;  /* 0x000000ffff527224 */ /* 0x000fe400078e0a52 */
[----:B------:R-:W-:Y:S01]  /*7be0*/  @!P1 IMAD.IADD R70, R70, 0x1, -R5 ;  /* 0x0000000146469824 */ /* 0x000fe200078e0a05 */
[C---:B------:R-:W-:Y:S01]  /*7bf0*/  ISETP.GT.U32.AND P1, PT, R5.reuse, R65, PT ;  /* 0x000000410500720c */ /* 0x040fe20003f24070 */
[----:B------:R-:W-:Y:S02]  /*7c00*/  IMAD R83, R5, R82, R83 ;  /* 0x0000005205537224 */ /* 0x000fe400078e0253 */
[--C-:B------:R-:W-:Y:S01]  /*7c10*/  @!P4 IMAD.IADD R63, R63, 0x1, -R5.reuse ;  /* 0x000000013f3fc824 */ /* 0x100fe200078e0a05 */
[----:B------:R-:W-:Y:S01]  /*7c20*/  ISETP.GT.U32.AND P4, PT, R5, R58, PT ;  /* 0x0000003a0500720c */ /* 0x000fe20003f84070 */
[----:B------:R-:W-:Y:S02]  /*7c30*/  IMAD.MOV.U32 R82, RZ, RZ, R84 ;  /* 0x000000ffff527224 */ /* 0x000fe400078e0054 */
[--C-:B------:R-:W-:Y:S01]  /*7c40*/  @!P0 IMAD.IADD R67, R67, 0x1, -R5.reuse ;  /* 0x0000000143438824 */ /* 0x100fe200078e0a05 */
[C---:B------:R-:W-:Y:S01]  /*7c50*/  ISETP.GT.U32.AND P0, PT, R5.reuse, R62, PT ;  /* 0x0000003e0500720c */ /* 0x040fe20003f04070 */
[----:B------:R-:W-:Y:S01]  /*7c60*/  @!P3 IMAD.IADD R64, R64, 0x1, -R5 ;  /* 0x000000014040b824 */ /* 0x000fe200078e0a05 */
[----:B------:R-:W-:Y:S01]  /*7c70*/  ISETP.GT.U32.AND P3, PT, R5, R59, PT ;  /* 0x0000003b0500720c */ /* 0x000fe20003f64070 */
[----:B------:R-:W-:-:S04]  /*7c80*/  IMAD.HI.U32 R84, R6, R82, RZ ;  /* 0x0000005206547227 */ /* 0x000fc800078e00ff */
[--C-:B------:R-:W-:Y:S01]  /*7c90*/  @!P5 IMAD.IADD R56, R56, 0x1, -R5.reuse ;  /* 0x000000013838d824 */ /* 0x100fe200078e0a05 */
[----:B------:R-:W-:Y:S01]  /*7ca0*/  ISETP.GT.U32.AND P5, PT, R5, R51, PT ;  /* 0x000000330500720c */ /* 0x000fe20003fa4070 */
[----:B------:R-:W-:Y:S01]  /*7cb0*/  IMAD.MOV R84, RZ, RZ, -R84 ;  /* 0x000000ffff547224 */ /* 0x000fe200078e0a54 */
[----:B0-----:R-:W-:Y:S01]  /*7cc0*/  IABS R85, R85 ;  /* 0x0000005500557213 */ /* 0x001fe20000000000 */
[--C-:B------:R-:W-:Y:S02]  /*7cd0*/  @!P1 IMAD.IADD R65, R65, 0x1, -R5.reuse ;  /* 0x0000000141419824 */ /* 0x100fe400078e0a05 */
[C---:B------:R-:W-:Y:S01]  /*7ce0*/  IMAD R82, R5.reuse, R84, R82 ;  /* 0x0000005405527224 */ /* 0x040fe200078e0252 */
[C---:B------:R-:W-:Y:S01]  /*7cf0*/  ISETP.GT.U32.AND P1, PT, R5.reuse, R60, PT ;  /* 0x0000003c0500720c */ /* 0x040fe20003f24070 */
[--C-:B------:R-:W-:Y:S01]  /*7d00*/  @!P4 IMAD.IADD R58, R58, 0x1, -R5.reuse ;  /* 0x000000013a3ac824 */ /* 0x100fe200078e0a05 */
[C---:B------:R-:W-:Y:S01]  /*7d10*/  ISETP.GT.U32.AND P4, PT, R5.reuse, R53, PT ;  /* 0x000000350500720c */ /* 0x040fe20003f84070 */
[--C-:B------:R-:W-:Y:S01]  /*7d20*/  @!P0 IMAD.IADD R62, R62, 0x1, -R5.reuse ;  /* 0x000000013e3e8824 */ /* 0x100fe200078e0a05 */
[----:B------:R-:W-:Y:S01]  /*7d30*/  ISETP.GT.U32.AND P0, PT, R5, R57, PT ;  /* 0x000000390500720c */ /* 0x000fe20003f04070 */
[--C-:B------:R-:W-:Y:S01]  /*7d40*/  @!P3 IMAD.IADD R59, R59, 0x1, -R5.reuse ;  /* 0x000000013b3bb824 */ /* 0x100fe200078e0a05 */
[----:B------:R-:W-:Y:S01]  /*7d50*/  ISETP.GT.U32.AND P3, PT, R5, R54, PT ;  /* 0x000000360500720c */ /* 0x000fe20003f64070 */
[----:B------:R0:W-:Y:S01]  /*7d60*/  STL [R1+0x18], R82 ;  /* 0x0000185201007387 */ /* 0x0001e20000100800 */
[----:B------:R-:W-:Y:S01]  /*7d70*/  @!P5 IMAD.IADD R51, R51, 0x1, -R5 ;  /* 0x000000013333d824 */ /* 0x000fe200078e0a05 */
[----:B------:R-:W-:-:S02]  /*7d80*/  ISETP.GT.U32.AND P5, PT, R5, R46, PT ;  /* 0x0000002e0500720c */ /* 0x000fc40003fa4070 */
[----:B------:R-:W-:Y:S01]  /*7d90*/  LOP3.LUT R86, R0, 0x1da, RZ, 0xfc, !PT ;  /* 0x000001da00567812 */ /* 0x000fe200078efcff */
[----:B0-----:R-:W-:-:S04]  /*7da0*/  IMAD.MOV.U32 R82, RZ, RZ, R85 ;  /* 0x000000ffff527224 */ /* 0x001fc800078e0055 */
[----:B------:R-:W-:Y:S01]  /*7db0*/  IMAD.HI.U32 R84, R6, R82, RZ ;  /* 0x0000005206547227 */ /* 0x000fe200078e00ff */
[----:B------:R-:W-:-:S03]  /*7dc0*/  IABS R85, R86 ;  /* 0x0000005600557213 */ /* 0x000fc60000000000 */
[----:B------:R-:W-:Y:S02]  /*7dd0*/  IMAD.MOV R84, RZ, RZ, -R84 ;  /* 0x000000ffff547224 */ /* 0x000fe400078e0a54 */
[--C-:B------:R-:W-:Y:S01]  /*7de0*/  @!P1 IMAD.IADD R60, R60, 0x1, -R5.reuse ;  /* 0x000000013c3c9824 */ /* 0x100fe200078e0a05 */
[----:B------:R-:W-:Y:S01]  /*7df0*/  ISETP.GT.U32.AND P1, PT, R5, R55, PT ;  /* 0x000000370500720c */ /* 0x000fe20003f24070 */
[--C-:B------:R-:W-:Y:S01]  /*7e00*/  @!P4 IMAD.IADD R53, R53, 0x1, -R5.reuse ;  /* 0x000000013535c824 */ /* 0x100fe200078e0a05 */
[----:B------:R-:W-:Y:S01]  /*7e10*/  ISETP.GT.U32.AND P4, PT, R5, R48, PT ;  /* 0x000000300500720c */ /* 0x000fe20003f84070 */
[--C-:B------:R-:W-:Y:S01]  /*7e20*/  @!P0 IMAD.IADD R57, R57, 0x1, -R5.reuse ;  /* 0x0000000139398824 */ /* 0x100fe200078e0a05 */
[C---:B------:R-:W-:Y:S01]  /*7e30*/  ISETP.GT.U32.AND P0, PT, R5.reuse, R52, PT ;  /* 0x000000340500720c */ /* 0x040fe20003f04070 */
[----:B------:R-:W-:Y:S01]  /*7e40*/  @!P3 IMAD.IADD R54, R54, 0x1, -R5 ;  /* 0x000000013636b824 */ /* 0x000fe200078e0a05 */
[C---:B------:R-:W-:Y:S01]  /*7e50*/  ISETP.GT.U32.AND P3, PT, R5.reuse, R49, PT ;  /* 0x000000310500720c */ /* 0x040fe20003f64070 */
[----:B------:R-:W-:-:S02]  /*7e60*/  IMAD R82, R5, R84, R82 ;  /* 0x0000005405527224 */ /* 0x000fc400078e0252 */
[----:B------:R-:W-:Y:S02]  /*7e70*/  IMAD.MOV.U32 R84, RZ, RZ, R85 ;  /* 0x000000ffff547224 */ /* 0x000fe400078e0055 */
[----:B------:R-:W-:Y:S01]  /*7e80*/  @!P5 IMAD.IADD R46, R46, 0x1, -R5 ;  /* 0x000000012e2ed824 */ /* 0x000fe200078e0a05 */
[----:B------:R-:W-:Y:S01]  /*7e90*/  ISETP.GT.U32.AND P5, PT, R5, R43, PT ;  /* 0x0000002b0500720c */ /* 0x000fe20003fa4070 */
[----:B------:R-:W-:Y:S01]  /*7ea0*/  IMAD.HI.U32 R85, R6, R84, RZ ;  /* 0x0000005406557227 */ /* 0x000fe200078e00ff */
[----:B------:R0:W-:Y:S03]  /*7eb0*/  STL [R1+0xb60], R86 ;  /* 0x000b605601007387 */ /* 0x0001e60000100800 */
[----:B------:R-:W-:Y:S02]  /*7ec0*/  IMAD.MOV R85, RZ, RZ, -R85 ;  /* 0x000000ffff557224 */ /* 0x000fe400078e0a55 */
[--C-:B------:R-:W-:Y:S01]  /*7ed0*/  @!P1 IMAD.IADD R55, R55, 0x1, -R5.reuse ;  /* 0x0000000137379824 */ /* 0x100fe200078e0a05 */
[C---:B------:R-:W-:Y:S01]  /*7ee0*/  ISETP.GT.U32.AND P1, PT, R5.reuse, R50, PT ;  /* 0x000000320500720c */ /* 0x040fe20003f24070 */
[--C-:B------:R-:W-:Y:S01]  /*7ef0*/  @!P4 IMAD.IADD R48, R48, 0x1, -R5.reuse ;  /* 0x000000013030c824 */ /* 0x100fe200078e0a05 */
[----:B0-----:R-:W-:Y:S01]  /*7f00*/  LOP3.LUT R86, R0, 0x1e0, RZ, 0xfc, !PT ;  /* 0x000001e000567812 */ /* 0x001fe200078efcff */
[--C-:B------:R-:W-:Y:S01]  /*7f10*/  @!P0 IMAD.IADD R52, R52, 0x1, -R5.reuse ;  /* 0x0000000134348824 */ /* 0x100fe200078e0a05 */
[C---:B------:R-:W-:Y:S01]  /*7f20*/  ISETP.GT.U32.AND P4, PT, R5.reuse, R44, PT ;  /* 0x0000002c0500720c */ /* 0x040fe20003f84070 */
[C---:B------:R-:W-:Y:S01]  /*7f30*/  IMAD R84, R5.reuse, R85, R84 ;  /* 0x0000005505547224 */ /* 0x040fe200078e0254 */
[----:B------:R-:W-:Y:S01]  /*7f40*/  ISETP.GT.U32.AND P0, PT, R5, R47, PT ;  /* 0x0000002f0500720c */ /* 0x000fe20003f04070 */
[----:B------:R0:W-:Y:S01]  /*7f50*/  STL [R1+0xb5c], R86 ;  /* 0x000b5c5601007387 */ /* 0x0001e20000100800 */
[--C-:B------:R-:W-:Y:S01]  /*7f60*/  @!P3 IMAD.IADD R49, R49, 0x1, -R5.reuse ;  /* 0x000000013131b824 */ /* 0x100fe200078e0a05 */
[----:B------:R-:W-:Y:S01]  /*7f70*/  ISETP.GT.U32.AND P3, PT, R5, R45, PT ;  /* 0x0000002d0500720c */ /* 0x000fe20003f64070 */
[----:B------:R-:W-:Y:S01]  /*7f80*/  @!P5 IMAD.IADD R43, R43, 0x1, -R5 ;  /* 0x000000012b2bd824 */ /* 0x000fe200078e0a05 */
[----:B------:R-:W-:Y:S01]  /*7f90*/  ISETP.GT.U32.AND P5, PT, R5, R88, PT ;  /* 0x000000580500720c */ /* 0x000fe20003fa4070 */
[----:B------:R1:W-:Y:S01]  /*7fa0*/  STL [R1+0xc], R84 ;  /* 0x00000c5401007387 */ /* 0x0003e20000100800 */
[----:B0-----:R-:W-:-:S05]  /*7fb0*/  IABS R86, R86 ;  /* 0x0000005600567213 */ /* 0x001fca0000000000 */
[----:B-1----:R-:W-:Y:S01]  /*7fc0*/  IMAD.MOV.U32 R84, RZ, RZ, R86 ;  /* 0x000000ffff547224 */ /* 0x002fe200078e0056 */
[----:B------:R-:W-:Y:S01]  /*7fd0*/  LOP3.LUT R87, R0, 0x1e2, RZ, 0xfc, !PT ;  /* 0x000001e200577812 */ /* 0x000fe200078efcff */
[----:B------:R-:W-:Y:S02]  /*7fe0*/  @!P1 IMAD.IADD R50, R50, 0x1, -R5 ;  /* 0x0000000132329824 */ /* 0x000fe400078e0a05 */
[----:B------:R-:W-:Y:S01]  /*7ff0*/  IMAD.HI.U32 R85, R6, R84, RZ ;  /* 0x0000005406557227 */ /* 0x000fe200078e00ff */
[----:B------:R-:W-:-:S03]  /*8000*/  ISETP.GT.U32.AND P1, PT, R5, R78, PT ;  /* 0x0000004e0500720c */ /* 0x000fc60003f24070 */
[--C-:B------:R-:W-:Y:S01]  /*8010*/  @!P4 IMAD.IADD R44, R44, 0x1, -R5.reuse ;  /* 0x000000012c2cc824 */ /* 0x100fe200078e0a05 */
[----:B------:R-:W-:Y:S01]  /*8020*/  ISETP.GT.U32.AND P4, PT, R5, R41, PT ;  /* 0x000000290500720c */ /* 0x000fe20003f84070 */
[----:B------:R-:W-:Y:S01]  /*8030*/  @!P0 IMAD.IADD R47, R47, 0x1, -R5 ;  /* 0x000000012f2f8824 */ /* 0x000fe200078e0a05 */
[----:B------:R-:W-:Y:S01]  /*8040*/  IABS R86, R87 ;  /* 0x0000005700567213 */ /* 0x000fe20000000000 */
[----:B------:R-:W-:Y:S01]  /*8050*/  IMAD.MOV R85, RZ, RZ, -R85 ;  /* 0x000000ffff557224 */ /* 0x000fe200078e0a55 */
[----:B------:R-:W-:Y:S01]  /*8060*/  ISETP.GT.U32.AND P0, PT, R5, R90, PT ;  /* 0x0000005a0500720c */ /* 0x000fe20003f04070 */
[--C-:B------:R-:W-:Y:S01]  /*8070*/  @!P3 IMAD.IADD R45, R45, 0x1, -R5.reuse ;  /* 0x000000012d2db824 */ /* 0x100fe200078e0a05 */
[C---:B------:R-:W-:Y:S01]  /*8080*/  ISETP.GT.U32.AND P3, PT, R5.reuse, R3, PT ;  /* 0x000000030500720c */ /* 0x040fe20003f64070 */
[----:B------:R-:W-:Y:S01]  /*8090*/  @!P5 IMAD.IADD R88, R88, 0x1, -R5 ;  /* 0x000000015858d824 */ /* 0x000fe200078e0a05 */
[C---:B------:R-:W-:Y:S01]  /*80a0*/  ISETP.GT.U32.AND P5, PT, R5.reuse, R36, PT ;  /* 0x000000240500720c */ /* 0x040fe20003fa4070 */
[----:B------:R-:W-:-:S02]  /*80b0*/  IMAD R84, R5, R85, R84 ;  /* 0x0000005505547224 */ /* 0x000fc400078e0254 */
[----:B------:R-:W-:Y:S01]  /*80c0*/  IMAD.MOV.U32 R85, RZ, RZ, R86 ;  /* 0x000000ffff557224 */ /* 0x000fe200078e0056 */
[----:B------:R0:W-:Y:S03]  /*80d0*/  STL [R1+0xb58], R87 ;  /* 0x000b585701007387 */ /* 0x0001e60000100800 */
[----:B------:R-:W-:-:S04]  /*80e0*/  IMAD.HI.U32 R93, R6, R85, RZ ;  /* 0x00000055065d7227 */ /* 0x000fc800078e00ff */
[--C-:B------:R-:W-:Y:S01]  /*80f0*/  @!P1 IMAD.IADD R78, R78, 0x1, -R5.reuse ;  /* 0x000000014e4e9824 */ /* 0x100fe200078e0a05 */
[----:B0-----:R-:W-:Y:S01]  /*8100*/  LOP3.LUT R87, R0, 0x1e8, RZ, 0xfc, !PT ;  /* 0x000001e800577812 */ /* 0x001fe200078efcff */
[----:B------:R-:W-:Y:S01]  /*8110*/  @!P4 IMAD.IADD R41, R41, 0x1, -R5 ;  /* 0x000000012929c824 */ /* 0x000fe200078e0a05 */
[C---:B------:R-:W-:Y:S01]  /*8120*/  ISETP.GT.U32.AND P1, PT, R5.reuse, R42, PT ;  /* 0x0000002a0500720c */ /* 0x040fe20003f24070 */
[----:B------:R-:W-:Y:S01]  /*8130*/  IMAD.MOV R93, RZ, RZ, -R93 ;  /* 0x000000ffff5d7224 */ /* 0x000fe200078e0a5d */
[----:B------:R-:W-:Y:S01]  /*8140*/  IABS R86, R87 ;  /* 0x0000005700567213 */ /* 0x000fe20000000000 */
[--C-:B------:R-:W-:Y:S01]  /*8150*/  @!P0 IMAD.IADD R90, R90, 0x1, -R5.reuse ;  /* 0x000000015a5a8824 */ /* 0x100fe200078e0a05 */
[----:B------:R-:W-:Y:S01]  /*8160*/  ISETP.GT.U32.AND P4, PT, R5, R2, PT ;  /* 0x000000020500720c */ /* 0x000fe20003f84070 */
[----:B------:R-:W-:Y:S01]  /*8170*/  @!P3 IMAD.IADD R3, R3, 0x1, -R5 ;  /* 0x000000010303b824 */ /* 0x000fe200078e0a05 */
[C---:B------:R-:W-:Y:S01]  /*8180*/  ISETP.GT.U32.AND P0, PT, R5.reuse, R40, PT ;  /* 0x000000280500720c */ /* 0x040fe20003f04070 */
[----:B------:R0:W-:Y:S01]  /*8190*/  STL [R1+0xb54], R87 ;  /* 0x000b545701007387 */ /* 0x0001e20000100800 */
[C---:B------:R-:W-:Y:S01]  /*81a0*/  ISETP.GT.U32.AND P3, PT, R5.reuse, R38, PT ;  /* 0x000000260500720c */ /* 0x040fe20003f64070 */
[----:B------:R-:W-:-:S02]  /*81b0*/  IMAD R93, R5, R93, R85 ;  /* 0x0000005d055d7224 */ /* 0x000fc400078e0255 */
[----:B------:R-:W-:Y:S01]  /*81c0*/  @!P5 IMAD.IADD R36, R36, 0x1, -R5 ;  /* 0x000000012424d824 */ /* 0x000fe200078e0a05 */
[C---:B------:R-:W-:Y:S01]  /*81d0*/  ISETP.GT.U32.AND P5, PT, R5.reuse, R32, PT ;  /* 0x000000200500720c */ /* 0x040fe20003fa4070 */
[----:B------:R-:W-:Y:S01]  /*81e0*/  IMAD.HI.U32 R85, R6, R86, RZ ;  /* 0x0000005606557227 */ /* 0x000fe200078e00ff */
[----:B------:R1:W-:Y:S01]  /*81f0*/  STL [R1+0x220], R78 ;  /* 0x0002204e01007387 */ /* 0x0003e20000100800 */
[----:B0-----:R-:W-:Y:S02]  /*8200*/  LOP3.LUT R87, R0, 0x1ea, RZ, 0xfc, !PT ;  /* 0x000001ea00577812 */ /* 0x001fe400078efcff */
[----:B------:R-:W-:Y:S01]  /*8210*/  IMAD.MOV R85, RZ, RZ, -R85 ;  /* 0x000000ffff557224 */ /* 0x000fe200078e0a55 */
[----:B-1----:R0:W5:Y:S04]  /*8220*/  LDL.LU R78, [R1+0xe48] ;  /* 0x000e4800014e7983 */ /* 0x0021680000300800 */
[----:B------:R1:W-:Y:S01]  /*8230*/  STL [R1+0xb50], R87 ;  /* 0x000b505701007387 */ /* 0x0003e20000100800 */
[----:B------:R-:W-:-:S02]  /*8240*/  IMAD R86, R5, R85, R86 ;  /* 0x0000005505567224 */ /* 0x000fc400078e0256 */
[--C-:B------:R-:W-:Y:S01]  /*8250*/  @!P1 IMAD.IADD R42, R42, 0x1, -R5.reuse ;  /* 0x000000012a2a9824 */ /* 0x100fe200078e0a05 */
[----:B------:R2:W-:Y:S01]  /*8260*/  STL [R1+0x224], R90 ;  /* 0x0002245a01007387 */ /* 0x0005e20000100800 */
[--C-:B------:R-:W-:Y:S01]  /*8270*/  @!P4 IMAD.IADD R2, R2, 0x1, -R5.reuse ;  /* 0x000000010202c824 */ /* 0x100fe200078e0a05 */
[----:B-1----:R-:W-:Y:S01]  /*8280*/  IABS R87, R87 ;  /* 0x0000005700577213 */ /* 0x002fe20000000000 */
[--C-:B------:R-:W-:Y:S01]  /*8290*/  @!P0 IMAD.IADD R40, R40, 0x1, -R5.reuse ;  /* 0x0000000128288824 */ /* 0x100fe200078e0a05 */
[C---:B------:R-:W-:Y:S01]  /*82a0*/  ISETP.GT.U32.AND P1, PT, R5.reuse, R39, PT ;  /* 0x000000270500720c */ /* 0x040fe20003f24070 */
[----:B------:R-:W-:Y:S01]  /*82b0*/  @!P3 IMAD.IADD R38, R38, 0x1, -R5 ;  /* 0x000000012626b824 */ /* 0x000fe200078e0a05 */
[C---:B------:R-:W-:Y:S01]  /*82c0*/  ISETP.GT.U32.AND P4, PT, R5.reuse, R34, PT ;  /* 0x000000220500720c */ /* 0x040fe20003f84070 */
[----:B------:R-:W-:Y:S01]  /*82d0*/  IMAD.MOV.U32 R85, RZ, RZ, R87 ;  /* 0x000000ffff557224 */ /* 0x000fe200078e0057 */
[----:B--2---:R0:W5:Y:S01]  /*82e0*/  LDL.LU R90, [R1+0xe44] ;  /* 0x000e4400015a7983 */ /* 0x0041620000300800 */
[----:B------:R-:W-:-:S02]  /*82f0*/  ISETP.GT.U32.AND P0, PT, R5, R37, PT ;  /* 0x000000250500720c */ /* 0x000fc40003f04070 */
[----:B------:R-:W-:Y:S01]  /*8300*/  ISETP.GT.U32.AND P3, PT, R5, R35, PT ;  /* 0x000000230500720c */ /* 0x000fe20003f64070 */
[----:B------:R1:W-:Y:S01]  /*8310*/  STL [R1+0x228], R3 ;  /* 0x0002280301007387 */ /* 0x0003e20000100800 */
[----:B------:R-:W-:-:S04]  /*8320*/  IMAD.HI.U32 R87, R6, R85, RZ ;  /* 0x0000005506577227 */ /* 0x000fc800078e00ff */
[----:B------:R-:W-:Y:S01]  /*8330*/  @!P5 IMAD.IADD R32, R32, 0x1, -R5 ;  /* 0x000000012020d824 */ /* 0x000fe200078e0a05 */
[----:B------:R-:W-:Y:S02]  /*8340*/  ISETP.GT.U32.AND P5, PT, R5, R10, PT ;  /* 0x0000000a0500720c */ /* 0x000fe40003fa4070 */
[----:B-1----:R-:W-:Y:S01]  /*8350*/  LOP3.LUT R3, R0, 0x1f0, RZ, 0xfc, !PT ;  /* 0x000001f000037812 */ /* 0x002fe200078efcff */
[----:B------:R-:W-:-:S04]  /*8360*/  IMAD.MOV R87, RZ, RZ, -R87 ;  /* 0x000000ffff577224 */ /* 0x000fc800078e0a57 */
[----:B------:R-:W-:Y:S04]  /*8370*/  STL [R1+0xb4c], R3 ;  /* 0x000b4c0301007387 */ /* 0x000fe80000100800 */
[----:B------:R1:W-:Y:S01]  /*8380*/  STL [R1+0x23c], R88 ;  /* 0x00023c5801007387 */ /* 0x0003e20000100800 */
[--C-:B------:R-:W-:Y:S01]  /*8390*/  @!P1 IMAD.IADD R39, R39, 0x1, -R5.reuse ;  /* 0x0000000127279824 */ /* 0x100fe200078e0a05 */
[C---:B------:R-:W-:Y:S01]  /*83a0*/  ISETP.GT.U32.AND P1, PT, R5.reuse, R4, PT ;  /* 0x000000040500720c */ /* 0x040fe20003f24070 */
[--C-:B------:R-:W-:Y:S01]  /*83b0*/  @!P4 IMAD.IADD R34, R34, 0x1, -R5.reuse ;  /* 0x000000012222c824 */ /* 0x100fe200078e0a05 */
[----:B------:R-:W-:Y:S01]  /*83c0*/  ISETP.GT.U32.AND P4, PT, R5, R30, PT ;  /* 0x0000001e0500720c */ /* 0x000fe20003f84070 */
[----:B------:R-:W-:Y:S01]  /*83d0*/  @!P0 IMAD.IADD R37, R37, 0x1, -R5 ;  /* 0x0000000125258824 */ /* 0x000fe200078e0a05 */
[----:B-1----:R-:W-:Y:S01]  /*83e0*/  IABS R88, R3 ;  /* 0x0000000300587213 */ /* 0x002fe20000000000 */
[C---:B------:R-:W-:Y:S01]  /*83f0*/  IMAD R3, R5.reuse, R87, R85 ;  /* 0x0000005705037224 */ /* 0x040fe200078e0255 */
[----:B------:R-:W-:Y:S01]  /*8400*/  ISETP.GT.U32.AND P0, PT, R5, R7, PT ;  /* 0x000000070500720c */ /* 0x000fe20003f04070 */
[--C-:B------:R-:W-:Y:S01]  /*8410*/  @!P3 IMAD.IADD R35, R35, 0x1, -R5.reuse ;  /* 0x000000012323b824 */ /* 0x100fe200078e0a05 */
[C---:B------:R-:W-:Y:S01]  /*8420*/  ISETP.GT.U32.AND P3, PT, R5.reuse, R9, PT ;  /* 0x000000090500720c */ /* 0x040fe20003f64070 */
[----:B------:R-:W-:Y:S01]  /*8430*/  IMAD.MOV.U32 R85, RZ, RZ, R88 ;  /* 0x000000ffff557224 */ /* 0x000fe200078e0058 */
[----:B------:R-:W-:Y:S01]  /*8440*/  STL [R1+0x34], R3 ;  /* 0x0000340301007387 */ /* 0x000fe20000100800 */
[----:B------:R-:W-:Y:S01]  /*8450*/  @!P5 IMAD.IADD R10, R10, 0x1, -R5 ;  /* 0x000000010a0ad824 */ /* 0x000fe200078e0a05 */
[----:B------:R-:W-:Y:S01]  /*8460*/  ISETP.GT.U32.AND P5, PT, R5, R27, PT ;  /* 0x0000001b0500720c */ /* 0x000fe20003fa4070 */
[----:B------:R-:W-:Y:S01]  /*8470*/  IMAD.HI.U32 R87, R6, R85, RZ ;  /* 0x0000005506577227 */ /* 0x000fe200078e00ff */
[----:B------:R1:W-:Y:S03]  /*8480*/  STL [R1+0x240], R2 ;  /* 0x0002400201007387 */ /* 0x0003e60000100800 */
[----:B------:R-:W-:Y:S01]  /*8490*/  IMAD.MOV R87, RZ, RZ, -R87 ;  /* 0x000000ffff577224 */ /* 0x000fe200078e0a57 */
[----:B-1----:R-:W-:-:S04]  /*84a0*/  LOP3.LUT R2, R0, 0x1f2, RZ, 0xfc, !PT ;  /* 0x000001f200027812 */ /* 0x002fc800078efcff */
[----:B------:R-:W-:Y:S01]  /*84b0*/  IABS R88, R2 ;  /* 0x0000000200587213 */ /* 0x000fe20000000000 */
[----:B------:R-:W-:Y:S02]  /*84c0*/  @!P1 IMAD.IADD R4, R4, 0x1, -R5 ;  /* 0x0000000104049824 */ /* 0x000fe400078e0a05 */
[C---:B------:R-:W-:Y:S02]  /*84d0*/  IMAD R85, R5.reuse, R87, R85 ;  /* 0x0000005705557224 */ /* 0x040fe400078e0255 */
[--C-:B------:R-:W-:Y:S01]  /*84e0*/  @!P4 IMAD.IADD R30, R30, 0x1, -R5.reuse ;  /* 0x000000011e1ec824 */ /* 0x100fe200078e0a05 */
[----:B------:R-:W-:Y:S01]  /*84f0*/  ISETP.GT.U32.AND P4, PT, R5, R11, PT ;  /* 0x0000000b0500720c */ /* 0x000fe20003f84070 */
[--C-:B------:R-:W-:Y:S01]  /*8500*/  @!P0 IMAD.IADD R7, R7, 0x1, -R5.reuse ;  /* 0x0000000107078824 */ /* 0x100fe200078e0a05 */
[----:B------:R1:W-:Y:S01]  /*8510*/  STL [R1+0xb48], R2 ;  /* 0x000b480201007387 */ /* 0x0003e20000100800 */
[----:B------:R-:W-:Y:S02]  /*8520*/  IMAD.MOV.U32 R87, RZ, RZ, R88 ;  /* 0x000000ffff577224 */ /* 0x000fe400078e0058 */
[----:B------:R-:W-:Y:S01]  /*8530*/  @!P3 IMAD.IADD R9, R9, 0x1, -R5 ;  /* 0x000000010909b824 */ /* 0x000fe200078e0a05 */
[----:B------:R-:W-:Y:S01]  /*8540*/  STL [R1+0x244], R4 ;  /* 0x0002440401007387 */ /* 0x000fe20000100800 */
[----:B------:R-:W-:Y:S01]  /*8550*/  IMAD.HI.U32 R88, R6, R87, RZ ;  /* 0x0000005706587227 */ /* 0x000fe200078e00ff */
[----:B-1----:R-:W-:-:S03]  /*8560*/  LOP3.LUT R2, R0, 0x1f8, RZ, 0xfc, !PT ;  /* 0x000001f800027812 */ /* 0x002fc600078efcff */
[----:B------:R-:W-:Y:S01]  /*8570*/  @!P5 IMAD.IADD R27, R27, 0x1, -R5 ;  /* 0x000000011b1bd824 */ /* 0x000fe200078e0a05 */
[----:B------:R-:W-:Y:S01]  /*8580*/  STL [R1+0x248], R7 ;  /* 0x0002480701007387 */ /* 0x000fe20000100800 */
[C---:B------:R-:W-:Y:S01]  /*8590*/  ISETP.GT.U32.AND P5, PT, R5.reuse, R20, PT ;  /* 0x000000140500720c */ /* 0x040fe20003fa4070 */
[----:B------:R-:W-:Y:S02]  /*85a0*/  IMAD.MOV R88, RZ, RZ, -R88 ;  /* 0x000000ffff587224 */ /* 0x000fe400078e0a58 */
[----:B------:R-:W-:Y:S04]  /*85b0*/  STL [R1+0x264], R9 ;  /* 0x0002640901007387 */ /* 0x000fe80000100800 */
[----:B------:R1:W-:Y:S01]  /*85c0*/  STL [R1+0xb44], R2 ;  /* 0x000b440201007387 */ /* 0x0003e20000100800 */
[----:B------:R-:W-:-:S02]  /*85d0*/  IMAD R3, R5, R88, R87 ;  /* 0x0000005805037224 */ /* 0x000fc400078e0257 */
[--C-:B------:R-:W-:Y:S01]  /*85e0*/  @!P4 IMAD.IADD R11, R11, 0x1, -R5.reuse ;  /* 0x000000010b0bc824 */ /* 0x100fe200078e0a05 */
[----:B-1----:R-:W-:Y:S01]  /*85f0*/  IABS R2, R2 ;  /* 0x0000000200027213 */ /* 0x002fe20000000000 */
[----:B------:R-:W-:Y:S04]  /*8600*/  STL [R1+0x268], R10 ;  /* 0x0002680a01007387 */ /* 0x000fe80000100800 */
[----:B------:R-:W-:Y:S01]  /*8610*/  IMAD.MOV.U32 R87, RZ, RZ, R2 ;  /* 0x000000ffff577224 */ /* 0x000fe200078e0002 */
[----:B------:R-:W-:Y:S01]  /*8620*/  LOP3.LUT R2, R0, 0x1fa, RZ, 0xfc, !PT ;  /* 0x000001fa00027812 */ /* 0x000fe200078efcff */
[----:B------:R1:W-:Y:S01]  /*8630*/  STL [R1+0x30], R3 ;  /* 0x0000300301007387 */ /* 0x0003e20000100800 */
[----:B------:R-:W-:Y:S01]  /*8640*/  @!P5 IMAD.IADD R20, R20, 0x1, -R5 ;  /* 0x000000011414d824 */ /* 0x000fe200078e0a05 */
[----:B------:R-:W-:-:S02]  /*8650*/  ISETP.GT.U32.AND P5, PT, R5, R13, PT ;  /* 0x0000000d0500720c */ /* 0x000fc40003fa4070 */
[----:B------:R-:W-:Y:S04]  /*8660*/  STL [R1+0x284], R11 ;  /* 0x0002840b01007387 */ /* 0x000fe80000100800 */
[----:B------:R2:W-:Y:S04]  /*8670*/  STL [R1+0xb40], R2 ;  /* 0x000b400201007387 */ /* 0x0005e80000100800 */
[----:B-1----:R-:W3:Y:S01]  /*8680*/  LDL R3, [R1+0xac0] ;  /* 0x000ac00001037983 */ /* 0x002ee20000100800 */
[----:B------:R-:W-:-:S03]  /*8690*/  IMAD.HI.U32 R88, R6, R87, RZ ;  /* 0x0000005706587227 */ /* 0x000fc600078e00ff */
[----:B------:R-:W4:Y:S01]  /*86a0*/  LDL R4, [R1+0xac4] ;  /* 0x000ac40001047983 */ /* 0x000f220000100800 */
[----:B------:R-:W-:Y:S01]  /*86b0*/  IMAD.MOV R88, RZ, RZ, -R88 ;  /* 0x000000ffff587224 */ /* 0x000fe200078e0a58 */
[----:B--2---:R-:W-:Y:S01]  /*86c0*/  IABS R2, R2 ;  /* 0x0000000200027213 */ /* 0x004fe20000000000 */
[----:B------:R-:W-:Y:S01]  /*86d0*/  @!P5 IMAD.IADD R13, R13, 0x1, -R5 ;  /* 0x000000010d0dd824 */ /* 0x000fe200078e0a05 */
[----:B------:R-:W2:Y:S01]  /*86e0*/  LDL R10, [R1+0xacc] ;  /* 0x000acc00010a7983 */ /* 0x000ea20000100800 */
[C---:B------:R-:W-:Y:S02]  /*86f0*/  IMAD R87, R5.reuse, R88, R87 ;  /* 0x0000005805577224 */ /* 0x040fe400078e0257 */
[----:B------:R-:W-:Y:S01]  /*8700*/  IMAD.MOV.U32 R88, RZ, RZ, R2 ;  /* 0x000000ffff587224 */ /* 0x000fe200078e0002 */
[----:B------:R-:W2:Y:S04]  /*8710*/  LDL R11, [R1+0xad4] ;  /* 0x000ad400010b7983 */ /* 0x000ea80000100800 */
[----:B------:R-:W2:Y:S04]  /*8720*/  LDL R2, [R1+0xad0] ;  /* 0x000ad00001027983 */ /* 0x000ea80000100800 */
[----:B------:R1:W-:Y:S04]  /*8730*/  STL [R1+0xe8], R13 ;  /* 0x0000e80d01007387 */ /* 0x0003e80000100800 */
[----:B-1----:R-:W2:Y:S01]  /*8740*/  LDL R13, [R1+0xadc] ;  /* 0x000adc00010d7983 */ /* 0x002ea20000100800 */
[----:B------:R-:W-:-:S02]  /*8750*/  ISETP.GT.U32.AND P3, PT, R5, R29, PT ;  /* 0x0000001d0500720c */ /* 0x000fc40003f64070 */
[C---:B------:R-:W-:Y:S02]  /*8760*/  ISETP.GT.U32.AND P0, PT, R5.reuse, R31, PT ;  /* 0x0000001f0500720c */ /* 0x040fe40003f04070 */
[----:B------:R-:W-:-:S09]  /*8770*/  ISETP.GT.U32.AND P1, PT, R5, R33, PT ;  /* 0x000000210500720c */ /* 0x000fd20003f24070 */
[--C-:B------:R-:W-:Y:S01]  /*8780*/  @!P3 IMAD.IADD R29, R29, 0x1, -R5.reuse ;  /* 0x000000011d1db824 */ /* 0x100fe200078e0a05 */
[----:B------:R-:W-:Y:S01]  /*8790*/  ISETP.GT.U32.AND P3, PT, R5, R25, PT ;  /* 0x000000190500720c */ /* 0x000fe20003f64070 */
[--C-:B------:R-:W-:Y:S01]  /*87a0*/  @!P0 IMAD.IADD R31, R31, 0x1, -R5.reuse ;  /* 0x000000011f1f8824 */ /* 0x100fe200078e0a05 */
[----:B------:R-:W-:Y:S01]  /*87b0*/  ISETP.GT.U32.AND P0, PT, R5, R26, PT ;  /* 0x0000001a0500720c */ /* 0x000fe20003f04070 */
[----:B------:R-:W-:Y:S01]  /*87c0*/  @!P1 IMAD.IADD R33, R33, 0x1, -R5 ;  /* 0x0000000121219824 */ /* 0x000fe200078e0a05 */
[----:B------:R-:W-:-:S09]  /*87d0*/  ISETP.GT.U32.AND P1, PT, R5, R28, PT ;  /* 0x0000001c0500720c */ /* 0x000fd20003f24070 */
[--C-:B------:R-:W-:Y:S01]  /*87e0*/  @!P3 IMAD.IADD R25, R25, 0x1, -R5.reuse ;  /* 0x000000011919b824 */ /* 0x100fe200078e0a05 */
[C---:B------:R-:W-:Y:S01]  /*87f0*/  ISETP.GT.U32.AND P3, PT, R5.reuse, R18, PT ;  /* 0x000000120500720c */ /* 0x040fe20003f64070 */
[--C-:B------:R-:W-:Y:S01]  /*8800*/  @!P0 IMAD.IADD R26, R26, 0x1, -R5.reuse ;  /* 0x000000011a1a8824 */ /* 0x100fe200078e0a05 */
        /* <DEDUP_REMOVED lines=9> */
[C---:B------:R-:W-:Y:S01]  /*88a0*/  ISETP.GT.U32.AND P1, PT, R5.reuse, R21, PT ;  /* 0x000000150500720c */ /* 0x040fe20003f24070 */
[----:B------:R-:W-:Y:S01]  /*88b0*/  @!P4 IMAD.IADD R22, R22, 0x1, -R5 ;  /* 0x000000011616c824 */ /* 0x000fe200078e0a05 */
[----:B------:R-:W-:Y:S01]  /*88c0*/  ISETP.GT.U32.AND P4, PT, R5, R19, PT ;  /* 0x000000130500720c */ /* 0x000fe20003f84070 */
[----:B------:R-:W-:-:S04]  /*88d0*/  IMAD.HI.U32 R7, R6, R88, RZ ;  /* 0x0000005806077227 */ /* 0x000fc800078e00ff */
[----:B------:R-:W-:Y:S02]  /*88e0*/  IMAD.MOV R9, RZ, RZ, -R7 ;  /* 0x000000ffff097224 */ /* 0x000fe400078e0a07 */
[----:B------:R-:W-:Y:S01]  /*88f0*/  @!P3 IMAD.IADD R92, R92, 0x1, -R5 ;  /* 0x000000015c5cb824 */ /* 0x000fe200078e0a05 */
[----:B------:R-:W2:Y:S01]  /*8900*/  LDL R7, [R1+0xae0] ;  /* 0x000ae00001077983 */ /* 0x000ea20000100800 */
[----:B------:R-:W-:-:S03]  /*8910*/  IMAD R88, R5, R9, R88 ;  /* 0x0000000905587224 */ /* 0x000fc600078e0258 */
[----:B------:R1:W-:Y:S01]  /*8920*/  STL [R1+0x128], R92 ;  /* 0x0001285c01007387 */ /* 0x0003e20000100800 */
[--C-:B------:R-:W-:Y:S01]  /*8930*/  @!P0 IMAD.IADD R16, R16, 0x1, -R5.reuse ;  /* 0x0000000110108824 */ /* 0x100fe200078e0a05 */
[----:B------:R-:W-:Y:S02]  /*8940*/  ISETP.GT.U32.AND P0, PT, R5, R8, PT ;  /* 0x000000080500720c */ /* 0x000fe40003f04070 */
[----:B------:R-:W2:Y:S01]  /*8950*/  LDL R9, [R1+0xaec] ;  /* 0x000aec0001097983 */ /* 0x000ea20000100800 */
[--C-:B------:R-:W-:Y:S01]  /*8960*/  @!P1 IMAD.IADD R21, R21, 0x1, -R5.reuse ;  /* 0x0000000115159824 */ /* 0x100fe200078e0a05 */
[----:B------:R-:W-:Y:S01]  /*8970*/  ISETP.GT.U32.AND P1, PT, R5, R17, PT ;  /* 0x000000110500720c */ /* 0x000fe20003f24070 */
[--C-:B------:R-:W-:Y:S01]  /*8980*/  @!P4 IMAD.IADD R19, R19, 0x1, -R5.reuse ;  /* 0x000000011313c824 */ /* 0x100fe200078e0a05 */
[C---:B------:R-:W-:Y:S01]  /*8990*/  ISETP.GT.U32.AND P4, PT, R5.reuse, R14, PT ;  /* 0x0000000e0500720c */ /* 0x040fe20003f84070 */
[----:B-1----:R-:W2:Y:S06]  /*89a0*/  LDL R92, [R1+0xae4] ;  /* 0x000ae400015c7983 */ /* 0x002eac0000100800 */
[----:B------:R-:W-:Y:S01]  /*89b0*/  @!P0 IMAD.IADD R8, R8, 0x1, -R5 ;  /* 0x0000000108088824 */ /* 0x000fe200078e0a05 */
[----:B------:R-:W-:-:S03]  /*89c0*/  ISETP.GT.U32.AND P5, PT, R5, R15, PT ;  /* 0x0000000f0500720c */ /* 0x000fc60003fa4070 */
[--C-:B------:R-:W-:Y:S01]  /*89d0*/  @!P1 IMAD.IADD R17, R17, 0x1, -R5.reuse ;  /* 0x0000000111119824 */ /* 0x100fe200078e0a05 */
[----:B------:R-:W-:Y:S01]  /*89e0*/  ISETP.GT.U32.AND P1, PT, R5, R91, PT ;  /* 0x0000005b0500720c */ /* 0x000fe20003f24070 */
[----:B------:R-:W-:Y:S01]  /*89f0*/  @!P4 IMAD.IADD R14, R14, 0x1, -R5 ;  /* 0x000000010e0ec824 */ /* 0x000fe200078e0a05 */
[----:B------:R-:W-:-:S07]  /*8a00*/  ISETP.GE.AND P3, PT, R0, RZ, PT ;  /* 0x000000ff0000720c */ /* 0x000fce0003f66270 */
[----:B------:R-:W-:-:S04]  /*8a10*/  @!P5 IMAD.IADD R15, R15, 0x1, -R5 ;  /* 0x000000010f0fd824 */ /* 0x000fc800078e0a05 */
[----:B------:R-:W-:Y:S02]  /*8a20*/  @!P1 IMAD.IADD R91, R91, 0x1, -R5 ;  /* 0x000000015b5b9824 */ /* 0x000fe400078e0a05 */
[----:B------:R-:W-:Y:S01]  /*8a30*/  @!P3 IMAD.MOV R77, RZ, RZ, -R77 ;  /* 0x000000ffff4db224 */ /* 0x000fe200078e0a4d */
[----:B---3--:R-:W-:Y:S02]  /*8a40*/  ISETP.GE.AND P4, PT, R3, RZ, PT ;  /* 0x000000ff0300720c */ /* 0x008fe40003f86270 */
[----:B------:R0:W5:Y:S04]  /*8a50*/  LDL.LU R3, [R1+0xe40] ;  /* 0x000e400001037983 */ /* 0x0001680000300800 */
[----:B------:R1:W-:Y:S04]  /*8a60*/  STL [R1+0x148], R8 ;  /* 0x0001480801007387 */ /* 0x0003e80000100800 */
[----:B-1----:R-:W3:Y:S01]  /*8a70*/  LDL R8, [R1+0xaf0] ;  /* 0x000af00001087983 */ /* 0x002ee20000100800 */
[----:B----4-:R-:W-:-:S02]  /*8a80*/  ISETP.GE.AND P0, PT, R4, RZ, PT ;  /* 0x000000ff0400720c */ /* 0x010fc40003f06270 */
[----:B------:R-:W-:Y:S01]  /*8a90*/  @!P4 IMAD.MOV R76, RZ, RZ, -R76 ;  /* 0x000000ffff4cc224 */ /* 0x000fe200078e0a4c */
[----:B--2---:R-:W-:Y:S01]  /*8aa0*/  ISETP.GE.AND P5, PT, R10, RZ, PT ;  /* 0x000000ff0a00720c */ /* 0x004fe20003fa6270 */
[----:B------:R0:W5:Y:S01]  /*8ab0*/  LDL.LU R4, [R1+0xe3c] ;  /* 0x000e3c0001047983 */ /* 0x0001620000300800 */
[----:B------:R-:W-:Y:S02]  /*8ac0*/  ISETP.GE.AND P1, PT, R2, RZ, PT ;  /* 0x000000ff0200720c */ /* 0x000fe40003f26270 */
[----:B------:R-:W-:Y:S01]  /*8ad0*/  ISETP.GE.AND P3, PT, R11, RZ, PT ;  /* 0x000000ff0b00720c */ /* 0x000fe20003f66270 */
[----:B------:R-:W2:Y:S04]  /*8ae0*/  LDL R10, [R1+0xaf4] ;  /* 0x000af400010a7983 */ /* 0x000ea80000100800 */
[----:B------:R-:W4:Y:S01]  /*8af0*/  LDL R2, [R1+0xafc] ;  /* 0x000afc0001027983 */ /* 0x000f220000100800 */
[----:B------:R-:W-:-:S03]  /*8b00*/  ISETP.GE.AND P4, PT, R13, RZ, PT ;  /* 0x000000ff0d00720c */ /* 0x000fc60003f86270 */
[----:B------:R1:W-:Y:S04]  /*8b10*/  STL [R1+0x1c4], R91 ;  /* 0x0001c45b01007387 */ /* 0x0003e80000100800 */
[----:B------:R-:W4:Y:S04]  /*8b20*/  LDL R11, [R1+0xb00] ;  /* 0x000b0000010b7983 */ /* 0x000f280000100800 */
[----:B------:R-:W4:Y:S01]  /*8b30*/  LDL R13, [R1+0xb04] ;  /* 0x000b0400010d7983 */ /* 0x000f220000100800 */
[----:B------:R-:W-:Y:S02]  /*8b40*/  @!P0 IMAD.MOV R75, RZ, RZ, -R75 ;  /* 0x000000ffff4b8224 */ /* 0x000fe400078e0a4b */
[----:B------:R-:W-:Y:S01]  /*8b50*/  @!P1 IMAD.MOV R73, RZ, RZ, -R73 ;  /* 0x000000ffff499224 */ /* 0x000fe200078e0a49 */
[----:B-1----:R-:W4:Y:S01]  /*8b60*/  LDL R91, [R1+0xb3c] ;  /* 0x000b3c00015b7983 */ /* 0x002f220000100800 */
[----:B------:R-:W-:-:S02]  /*8b70*/  @!P3 IMAD.MOV R72, RZ, RZ, -R72 ;  /* 0x000000ffff48b224 */ /* 0x000fc400078e0a48 */
[----:B------:R-:W-:Y:S02]  /*8b80*/  @!P5 IMAD.MOV R74, RZ, RZ, -R74 ;  /* 0x000000ffff4ad224 */ /* 0x000fe400078e0a4a */
[----:B------:R-:W-:Y:S01]  /*8b90*/  @!P4 IMAD.MOV R71, RZ, RZ, -R71 ;  /* 0x000000ffff47c224 */ /* 0x000fe200078e0a47 */
[----:B------:R-:W-:Y:S02]  /*8ba0*/  ISETP.GE.AND P0, PT, R7, RZ, PT ;  /* 0x000000ff0700720c */ /* 0x000fe40003f06270 */
[----:B------:R-:W4:Y:S01]  /*8bb0*/  LDL R7, [R1+0xb0c] ;  /* 0x000b0c0001077983 */ /* 0x000f220000100800 */
[----:B------:R-:W-:-:S03]  /*8bc0*/  ISETP.GE.AND P1, PT, R9, RZ, PT ;  /* 0x000000ff0900720c */ /* 0x000fc60003f26270 */
[----:B------:R-:W4:Y:S01]  /*8bd0*/  LDL R9, [R1+0xb14] ;  /* 0x000b140001097983 */ /* 0x000f220000100800 */
[----:B------:R-:W-:-:S03]  /*8be0*/  ISETP.GE.AND P5, PT, R92, RZ, PT ;  /* 0x000000ff5c00720c */ /* 0x000fc60003fa6270 */
[----:B------:R-:W4:Y:S03]  /*8bf0*/  LDL R92, [R1+0xb10] ;  /* 0x000b1000015c7983 */ /* 0x000f260000100800 */
[----:B------:R-:W-:-:S03]  /*8c00*/  @!P0 IMAD.MOV R70, RZ, RZ, -R70 ;  /* 0x000000ffff468224 */ /* 0x000fc600078e0a46 */
[----:B------:R-:W-:-:S04]  /*8c10*/  @!P1 IMAD.MOV R68, RZ, RZ, -R68 ;  /* 0x000000ffff449224 */ /* 0x000fc800078e0a44 */
[----:B------:R-:W-:Y:S01]  /*8c20*/  @!P5 IMAD.MOV R69, RZ, RZ, -R69 ;  /* 0x000000ffff45d224 */ /* 0x000fe200078e0a45 */
[----:B---3--:R-:W-:Y:S02]  /*8c30*/  ISETP.GE.AND P3, PT, R8, RZ, PT ;  /* 0x000000ff0800720c */ /* 0x008fe40003f66270 */
[----:B------:R-:W3:Y:S01]  /*8c40*/  LDL R8, [R1+0xb1c] ;  /* 0x000b1c0001087983 */ /* 0x000ee20000100800 */
[----:B--2---:R-:W-:-:S03]  /*8c50*/  ISETP.GE.AND P4, PT, R10, RZ, PT ;  /* 0x000000ff0a00720c */ /* 0x004fc60003f86270 */
[----:B------:R-:W2:Y:S01]  /*8c60*/  LDL R10, [R1+0xb20] ;  /* 0x000b2000010a7983 */ /* 0x000ea20000100800 */
[----:B----4-:R-:W-:-:S03]  /*8c70*/  ISETP.GE.AND P0, PT, R2, RZ, PT ;  /* 0x000000ff0200720c */ /* 0x010fc60003f06270 */
[----:B------:R-:W4:Y:S01]  /*8c80*/  LDL R2, [R1+0xb24] ;  /* 0x000b240001027983 */ /* 0x000f220000100800 */
[----:B------:R-:W-:-:S03]  /*8c90*/  ISETP.GE.AND P5, PT, R11, RZ, PT ;  /* 0x000000ff0b00720c */ /* 0x000fc60003fa6270 */
[----:B------:R-:W4:Y:S01]  /*8ca0*/  LDL R11, [R1+0xb2c] ;  /* 0x000b2c00010b7983 */ /* 0x000f220000100800 */
[----:B------:R-:W-:-:S03]  /*8cb0*/  ISETP.GE.AND P1, PT, R13, RZ, PT ;  /* 0x000000ff0d00720c */ /* 0x000fc60003f26270 */
[----:B------:R-:W4:Y:S01]  /*8cc0*/  LDL R13, [R1+0xb30] ;  /* 0x000b3000010d7983 */ /* 0x000f220000100800 */
[----:B------:R-:W-:Y:S02]  /*8cd0*/  @!P3 IMAD.MOV R67, RZ, RZ, -R67 ;  /* 0x000000ffff43b224 */ /* 0x000fe400078e0a43 */
[----:B------:R-:W-:Y:S02]  /*8ce0*/  @!P0 IMAD.MOV R65, RZ, RZ, -R65 ;  /* 0x000000ffff418224 */ /* 0x000fe400078e0a41 */
[----:B------:R-:W-:Y:S02]  /*8cf0*/  @!P4 IMAD.MOV R66, RZ, RZ, -R66 ;  /* 0x000000ffff42c224 */ /* 0x000fe400078e0a42 */
[----:B------:R-:W-:-:S03]  /*8d00*/  @!P5 IMAD.MOV R64, RZ, RZ, -R64 ;  /* 0x000000ffff40d224 */ /* 0x000fc600078e0a40 */
[----:B------:R-:W-:Y:S01]  /*8d10*/  @!P1 IMAD.MOV R63, RZ, RZ, -R63 ;  /* 0x000000ffff3f9224 */ /* 0x000fe200078e0a3f */
[----:B------:R-:W-:Y:S02]  /*8d20*/  ISETP.GE.AND P3, PT, R7, RZ, PT ;  /* 0x000000ff0700720c */ /* 0x000fe40003f66270 */
[----:B------:R-:W4:Y:S01]  /*8d30*/  LDL R7, [R1+0xb34] ;  /* 0x000b340001077983 */ /* 0x000f220000100800 */
[----:B------:R-:W-:-:S03]  /*8d40*/  ISETP.GE.AND P0, PT, R9, RZ, PT ;  /* 0x000000ff0900720c */ /* 0x000fc60003f06270 */
[----:B------:R-:W4:Y:S01]  /*8d50*/  LDL R9, [R1+0xbbc] ;  /* 0x000bbc0001097983 */ /* 0x000f220000100800 */
[----:B------:R-:W-:-:S06]  /*8d60*/  ISETP.GE.AND P4, PT, R92, RZ, PT ;  /* 0x000000ff5c00720c */ /* 0x000fcc0003f86270 */
[----:B------:R-:W-:Y:S01]  /*8d70*/  @!P3 IMAD.MOV R62, RZ, RZ, -R62 ;  /* 0x000000ffff3eb224 */ /* 0x000fe200078e0a3e */
[----:B------:R-:W4:Y:S02]  /*8d80*/  LDL R92, [R1+0xca4] ;  /* 0x000ca400015c7983 */ /* 0x000f240000100800 */
        /* <DEDUP_REMOVED lines=13> */
[----:B------:R-:W-:Y:S01]  /*8e60*/  @!P1 IMAD.MOV R58, RZ, RZ, -R58 ;  /* 0x000000ffff3a9224 */ /* 0x000fe200078e0a3a */
[----:B------:R-:W-:Y:S01]  /*8e70*/  ISETP.GE.AND P1, PT, R91, RZ, PT ;  /* 0x000000ff5b00720c */ /* 0x000fe20003f26270 */
[----:B------:R-:W-:Y:S02]  /*8e80*/  @!P3 IMAD.MOV R57, RZ, RZ, -R57 ;  /* 0x000000ffff39b224 */ /* 0x000fe400078e0a39 */
[----:B------:R-:W-:-:S03]  /*8e90*/  @!P4 IMAD.MOV R56, RZ, RZ, -R56 ;  /* 0x000000ffff38c224 */ /* 0x000fc600078e0a38 */
[----:B------:R-:W-:Y:S01]  /*8ea0*/  @!P0 IMAD.MOV R55, RZ, RZ, -R55 ;  /* 0x000000ffff378224 */ /* 0x000fe200078e0a37 */
[----:B------:R-:W-:Y:S02]  /*8eb0*/  ISETP.GE.AND P5, PT, R7, RZ, PT ;  /* 0x000000ff0700720c */ /* 0x000fe40003fa6270 */
[----:B------:R-:W4:Y:S04]  /*8ec0*/  LDL R7, [R1+0xdb0] ;  /* 0x000db00001077983 */ /* 0x000f280000100800 */
[----:B------:R0:W5:Y:S01]  /*8ed0*/  LDL.LU R91, [R1+0xe38] ;  /* 0x000e3800015b7983 */ /* 0x0001620000300800 */
[----:B------:R-:W-:-:S03]  /*8ee0*/  ISETP.GE.AND P3, PT, R9, RZ, PT ;  /* 0x000000ff0900720c */ /* 0x000fc60003f66270 */
[----:B------:R-:W4:Y:S01]  /*8ef0*/  LDL R9, [R1+0xe08] ;  /* 0x000e080001097983 */ /* 0x000f220000100800 */
[----:B------:R-:W-:Y:S02]  /*8f00*/  @!P1 IMAD.MOV R53, RZ, RZ, -R53 ;  /* 0x000000ffff359224 */ /* 0x000fe400078e0a35 */
[----:B------:R-:W-:Y:S01]  /*8f10*/  @!P5 IMAD.MOV R54, RZ, RZ, -R54 ;  /* 0x000000ffff36d224 */ /* 0x000fe200078e0a36 */
[----:B------:R-:W-:-:S06]  /*8f20*/  ISETP.GE.AND P0, PT, R92, RZ, PT ;  /* 0x000000ff5c00720c */ /* 0x000fcc0003f06270 */
[----:B------:R-:W-:Y:S01]  /*8f30*/  @!P3 IMAD.MOV R52, RZ, RZ, -R52 ;  /* 0x000000ffff34b224 */ /* 0x000fe200078e0a34 */
[----:B---3--:R-:W-:Y:S02]  /*8f40*/  ISETP.GE.AND P4, PT, R8, RZ, PT ;  /* 0x000000ff0800720c */ /* 0x008fe40003f86270 */
[----:B------:R-:W3:Y:S04]  /*8f50*/  LDL R8, [R1+0xda4] ;  /* 0x000da40001087983 */ /* 0x000ee80000100800 */
[----:B------:R0:W5:Y:S01]  /*8f60*/  LDL.LU R92, [R1+0xe34] ;  /* 0x000e3400015c7983 */ /* 0x0001620000300800 */
[----:B--2---:R-:W-:-:S03]  /*8f70*/  ISETP.GE.AND P5, PT, R10, RZ, PT ;  /* 0x000000ff0a00720c */ /* 0x004fc60003fa6270 */
[----:B------:R-:W2:Y:S03]  /*8f80*/  LDL R10, [R1+0xe00] ;  /* 0x000e0000010a7983 */ /* 0x000ea60000100800 */
[----:B------:R-:W-:Y:S01]  /*8f90*/  @!P4 IMAD.MOV R51, RZ, RZ, -R51 ;  /* 0x000000ffff33c224 */ /* 0x000fe200078e0a33 */
[----:B----4-:R-:W-:Y:S02]  /*8fa0*/  ISETP.GE.AND P1, PT, R2, RZ, PT ;  /* 0x000000ff0200720c */ /* 0x010fe40003f26270 */
[----:B------:R0:W5:Y:S01]  /*8fb0*/  LDL.LU R2, [R1+0xe30] ;  /* 0x000e300001027983 */ /* 0x0001620000300800 */
[----:B------:R-:W-:-:S03]  /*8fc0*/  ISETP.GE.AND P3, PT, R11, RZ, PT ;  /* 0x000000ff0b00720c */ /* 0x000fc60003f66270 */
[----:B------:R-:W4:Y:S01]  /*8fd0*/  LDL R11, [R1+0xdc4] ;  /* 0x000dc400010b7983 */ /* 0x000f220000100800 */
[----:B------:R-:W-:-:S03]  /*8fe0*/  ISETP.GE.AND P4, PT, R13, RZ, PT ;  /* 0x000000ff0d00720c */ /* 0x000fc60003f86270 */
[----:B------:R-:W2:Y:S04]  /*8ff0*/  LDL R13, [R1+0xde8] ;  /* 0x000de800010d7983 */ /* 0x000ea80000100800 */
[----:B------:R1:W-:Y:S02]  /*9000*/  STL [R1+0x6c], R51 ;  /* 0x00006c3301007387 */ /* 0x0003e40000100800 */
[----:B-1----:R-:W-:Y:S02]  /*9010*/  IMAD.MOV.U32 R51, RZ, RZ, R49 ;  /* 0x000000ffff337224 */ /* 0x002fe400078e0031 */
[----:B------:R-:W2:Y:S01]  /*9020*/  LDL R49, [R1+0xddc] ;  /* 0x000ddc0001317983 */ /* 0x000ea20000100800 */
[----:B------:R-:W-:Y:S02]  /*9030*/  @!P1 IMAD.MOV R48, RZ, RZ, -R48 ;  /* 0x000000ffff309224 */ /* 0x000fe400078e0a30 */
[----:B------:R-:W-:Y:S01]  /*9040*/  @!P0 IMAD.MOV R50, RZ, RZ, -R50 ;  /* 0x000000ffff328224 */ /* 0x000fe200078e0a32 */
[----:B------:R-:W-:-:S02]  /*9050*/  ISETP.GE.AND P0, PT, R7, RZ, PT ;  /* 0x000000ff0700720c */ /* 0x000fc40003f06270 */
[----:B------:R0:W5:Y:S04]  /*9060*/  LDL.LU R7, [R1+0xe2c] ;  /* 0x000e2c0001077983 */ /* 0x0001680000300800 */
[----:B------:R1:W-:Y:S01]  /*9070*/  STL [R1+0x70], R48 ;  /* 0x0000703001007387 */ /* 0x0003e20000100800 */
[----:B------:R-:W-:Y:S01]  /*9080*/  ISETP.GE.AND P1, PT, R9, RZ, PT ;  /* 0x000000ff0900720c */ /* 0x000fe20003f26270 */
[----:B------:R-:W-:Y:S02]  /*9090*/  IMAD.MOV.U32 R9, RZ, RZ, R46 ;  /* 0x000000ffff097224 */ /* 0x000fe400078e002e */
[----:B------:R-:W4:Y:S01]  /*90a0*/  LDL R46, [R1+0xdf4] ;  /* 0x000df400012e7983 */ /* 0x000f220000100800 */
[----:B------:R-:W-:-:S03]  /*90b0*/  @!P5 IMAD.MOV R51, RZ, RZ, -R51 ;  /* 0x000000ffff33d224 */ /* 0x000fc600078e0a33 */
[----:B-1----:R-:W4:Y:S01]  /*90c0*/  LDL R48, [R1+0xe10] ;  /* 0x000e100001307983 */ /* 0x002f220000100800 */
[----:B------:R-:W-:Y:S01]  /*90d0*/  @!P3 IMAD.MOV R47, RZ, RZ, -R47 ;  /* 0x000000ffff2fb224 */ /* 0x000fe200078e0a2f */
[----:B--2---:R-:W-:Y:S02]  /*90e0*/  ISETP.GE.AND P5, PT, R49, RZ, PT ;  /* 0x000000ff3100720c */ /* 0x004fe40003fa6270 */
[----:B------:R-:W2:Y:S01]  /*90f0*/  LDL R49, [R1+0xe14] ;  /* 0x000e140001317983 */ /* 0x000ea20000100800 */
[----:B---3--:R-:W-:Y:S01]  /*9100*/  ISETP.GE.AND P3, PT, R8, RZ, PT ;  /* 0x000000ff0800720c */ /* 0x008fe20003f66270 */
[----:B------:R-:W-:Y:S01]  /*9110*/  @!P0 IMAD.MOV R45, RZ, RZ, -R45 ;  /* 0x000000ffff2d8224 */ /* 0x000fe200078e0a2d */
[----:B------:R-:W-:Y:S01]  /*9120*/  ISETP.GE.AND P0, PT, R10, RZ, PT ;  /* 0x000000ff0a00720c */ /* 0x000fe20003f06270 */
[----:B------:R-:W-:Y:S01]  /*9130*/  @!P4 IMAD.MOV R9, RZ, RZ, -R9 ;  /* 0x000000ffff09c224 */ /* 0x000fe200078e0a09 */
[----:B------:R0:W5:Y:S09]  /*9140*/  LDL.LU R8, [R1+0xe28] ;  /* 0x000e280001087983 */ /* 0x0001720000300800 */
[----:B------:R-:W-:Y:S01]  /*9150*/  @!P3 IMAD.MOV R42, RZ, RZ, -R42 ;  /* 0x000000ffff2ab224 */ /* 0x000fe200078e0a2a */
[----:B------:R-:W-:Y:S01]  /*9160*/  ISETP.GE.AND P3, PT, R13, RZ, PT ;  /* 0x000000ff0d00720c */ /* 0x000fe20003f66270 */
[----:B------:R-:W-:Y:S01]  /*9170*/  IMAD.MOV.U32 R13, RZ, RZ, R40 ;  /* 0x000000ffff0d7224 */ /* 0x000fe200078e0028 */
[----:B------:R1:W-:Y:S01]  /*9180*/  STL [R1+0x38], R9 ;  /* 0x0000380901007387 */ /* 0x0003e20000100800 */
[----:B------:R-:W-:-:S02]  /*9190*/  @!P1 IMAD.MOV R43, RZ, RZ, -R43 ;  /* 0x000000ffff2b9224 */ /* 0x000fc400078e0a2b */
[----:B------:R-:W-:Y:S01]  /*91a0*/  @!P0 IMAD.MOV R13, RZ, RZ, -R13 ;  /* 0x000000ffff0d8224 */ /* 0x000fe200078e0a0d */
[----:B----4-:R-:W-:Y:S02]  /*91b0*/  ISETP.GE.AND P1, PT, R11, RZ, PT ;  /* 0x000000ff0b00720c */ /* 0x010fe40003f26270 */
[----:B------:R-:W-:Y:S01]  /*91c0*/  PRMT R40, RZ, 0x7610, R40 ;  /* 0x00007610ff287816 */ /* 0x000fe20000000028 */
[----:B-1----:R0:W5:Y:S01]  /*91d0*/  LDL.LU R9, [R1+0xe24] ;  /* 0x000e240001097983 */ /* 0x0021620000300800 */
[----:B------:R-:W-:Y:S01]  /*91e0*/  ISETP.GE.AND P4, PT, R46, RZ, PT ;  /* 0x000000ff2e00720c */ /* 0x000fe20003f86270 */
[----:B------:R-:W-:Y:S02]  /*91f0*/  IMAD.MOV.U32 R46, RZ, RZ, R44 ;  /* 0x000000ffff2e7224 */ /* 0x000fe400078e002c */
[----:B------:R0:W5:Y:S01]  /*9200*/  LDL.LU R10, [R1+0xe20] ;  /* 0x000e2000010a7983 */ /* 0x0001620000300800 */
[----:B------:R-:W1:Y:S01]  /*9210*/  S2R R44, SR_TID.X ;  /* 0x00000000002c7919 */ /* 0x000e620000002100 */
[----:B------:R-:W-:-:S02]  /*9220*/  @!P3 IMAD.MOV R38, RZ, RZ, -R38 ;  /* 0x000000ffff26b224 */ /* 0x000fc400078e0a26 */
[----:B------:R0:W5:Y:S04]  /*9230*/  LDL.LU R11, [R1+0xe1c] ;  /* 0x000e1c00010b7983 */ /* 0x0001680000300800 */
[----:B------:R3:W-:Y:S04]  /*9240*/  STL [R1+0x64], R13 ;  /* 0x0000640d01007387 */ /* 0x0007e80000100800 */
[----:B---3--:R0:W5:Y:S04]  /*9250*/  LDL.LU R13, [R1+0xe18] ;  /* 0x000e1800010d7983 */ /* 0x0081680000300800 */
[----:B------:R3:W-:Y:S04]  /*9260*/  STL [R1+0x60], R38 ;  /* 0x0000602601007387 */ /* 0x0007e80000100800 */
[----:B------:R0:W-:Y:S01]  /*9270*/  STL.S16 [R1+0xa4c], R40 ;  /* 0x000a4c2801007387 */ /* 0x0001e20000100600 */
[----:B------:R-:W-:Y:S01]  /*9280*/  @!P5 IMAD.MOV R46, RZ, RZ, -R46 ;  /* 0x000000ffff2ed224 */ /* 0x000fe200078e0a2e */
[----:B------:R-:W-:Y:S01]  /*9290*/  USHF.L.U32 UR4, UR12, 0x15, URZ ;  /* 0x000000150c047899 */ /* 0x000fe200080006ff */
[----:B------:R-:W-:-:S02]  /*92a0*/  PLOP3.LUT P0, PT, PT, PT, UP1, 0x80, 0x8 ;  /* 0x000000000008781c */ /* 0x000fc40003f0f018 */
[C---:B-1----:R-:W-:Y:S02]  /*92b0*/  LOP3.LUT P5, RZ, R44.reuse, 0x7f, RZ, 0xc0, !PT ;  /* 0x0000007f2cff7812 */ /* 0x042fe400078ac0ff */
[----:B------:R-:W-:Y:S01]  /*92c0*/  LOP3.LUT R44, R44, 0x3f, RZ, 0xc0, !PT ;  /* 0x0000003f2c2c7812 */ /* 0x000fe200078ec0ff */
[----:B------:R-:W-:Y:S01]  /*92d0*/  ULOP3.LUT UR4, UR4, 0x600000, URZ, 0xc0, !UPT ;  /* 0x0060000004047892 */ /* 0x000fe2000f8ec0ff */
[----:B------:R-:W-:Y:S01]  /*92e0*/  @!P1 IMAD.MOV R39, RZ, RZ, -R39 ;  /* 0x000000ffff279224 */ /* 0x000fe200078e0a27 */
[----:B------:R-:W-:Y:S01]  /*92f0*/  ISETP.NE.AND P6, PT, RZ, UR16, PT ;  /* 0x00000010ff007c0c */ /* 0x000fe2000bfc5270 */
[----:B------:R-:W-:Y:S01]  /*9300*/  @!P4 IMAD.MOV R41, RZ, RZ, -R41 ;  /* 0x000000ffff29c224 */ /* 0x000fe200078e0a29 */
[----:B------:R-:W-:Y:S02]  /*9310*/  ISETP.LT.AND P0, PT, R44, UR15, P0 ;  /* 0x0000000f2c007c0c */ /* 0x000fe40008701270 */
[----:B------:R-:W-:Y:S02]  /*9320*/  ISETP.GE.AND P1, PT, R48, RZ, PT ;  /* 0x000000ff3000720c */ /* 0x000fe40003f26270 */
[----:B---3--:R-:W-:Y:S01]  /*9330*/  LOP3.LUT R38, RZ, UR16, RZ, 0x33, !PT ;  /* 0x00000010ff267c12 */ /* 0x008fe2000f8e33ff */
[----:B------:R-:W1:Y:S01]  /*9340*/  LDCU.64 UR24, c[0x0][0x358] ;  /* 0x00006b00ff1877ac */ /* 0x000e620008000a00 */
[----:B------:R-:W-:-:S02]  /*9350*/  UIADD3 UR14, UPT, UPT, UR10, 0x24000, URZ ;  /* 0x000240000a0e7890 */ /* 0x000fc4000fffe0ff */
[----:B------:R-:W-:Y:S01]  /*9360*/  UIADD3 UR11, UPT, UPT, UR9, UR4, URZ ;  /* 0x00000004090b7290 */ /* 0x000fe2000fffe0ff */
[----:B------:R-:W-:Y:S01]  /*9370*/  UMOV UR8, 0x1 ;  /* 0x0000000100087882 */ /* 0x000fe20000000000 */
[----:B--2---:R-:W-:Y:S01]  /*9380*/  ISETP.GE.AND P3, PT, R49, RZ, PT ;  /* 0x000000ff3100720c */ /* 0x004fe20003f66270 */
[----:B01----:R-:W-:-:S12]  /*9390*/  BRA.U UP0, `(.L_x_5) ;  /* 0x0000000100187547 */ /* 0x003fd8000b800000 */
[----:B------:R-:W-:Y:S01]  /*93a0*/  ELECT P4, URZ, PT ;  /* 0x0000000000ff782f */ /* 0x000fe20003880000 */
[----:B------:R-:W-:Y:S01]  /*93b0*/  IMAD.MOV.U32 R40, RZ, RZ, 0x1 ;  /* 0x00000001ff287424 */ /* 0x000fe200078e00ff */
[----:B------:R-:W-:Y:S01]  /*93c0*/  UMOV UR4, 0x40 ;  /* 0x0000004000047882 */ /* 0x000fe20000000000 */
[----:B------:R-:W-:Y:S01]  /*93d0*/  UVIRTCOUNT.DEALLOC.SMPOOL 0x80 ;  /* 0x000000800000784c */ /* 0x000fe20000000000 */
[----:B------:R-:W-:-:S09]  /*93e0*/  ULEA UR4, UR5, UR4, 0x18 ;  /* 0x0000000405047291 */ /* 0x000fd2000f8ec0ff */
[----:B------:R0:W-:Y:S03]  /*93f0*/  @P4 STS.U8 [UR4], R40 ;  /* 0x00000028ff004988 */ /* 0x0001e60008000004 */
.L_x_5:
[----:B------:R1:W-:Y:S01]  /*9400*/  STL [R1+0x5c], R36 ;  /* 0x00005c2401007387 */ /* 0x0003e20000100800 */
[----:B------:R-:W-:Y:S03]  /*9410*/  STTM.x64 tmem[UR11], RZ ;  /* 0x000000ff000079ed */ /* 0x000fe6000834000b */
[----:B0-----:R-:W2:Y:S01]  /*9420*/  LDL R40, [R1+0x5c] ;  /* 0x00005c0001287983 */ /* 0x001ea20000100800 */
[----:B------:R-:W-:Y:S01]  /*9430*/  VOTEU.ALL UP2, P5 ;  /* 0x0000000000ff7886 */ /* 0x000fe20002840000 */
[----:B------:R-:W-:Y:S01]  /*9440*/  VOTEU.ALL UP3, P5 ;  /* 0x0000000000ff7886 */ /* 0x000fe20002860000 */
[C---:B------:R-:W-:Y:S01]  /*9450*/  SEL R77, R38.reuse, R77, !P6 ;  /* 0x0000004d264d7207 */ /* 0x040fe20007000000 */
[----:B------:R-:W3:Y:S01]  /*9460*/  LDL R48, [R1+0xd8c] ;  /* 0x000d8c0001307983 */ /* 0x000ee20000100800 */
[----:B------:R-:W-:Y:S01]  /*9470*/  @!P1 IMAD.MOV R37, RZ, RZ, -R37 ;  /* 0x000000ffff259224 */ /* 0x000fe200078e0a25 */
[C---:B------:R-:W-:Y:S01]  /*9480*/  SEL R74, R38.reuse, R74, !P6 ;  /* 0x0000004a264a7207 */ /* 0x040fe20007000000 */
[----:B------:R-:W0:Y:S01]  /*9490*/  LDCU UR16, c[0x0][0x3b0] ;  /* 0x00007600ff1077ac */ /* 0x000e220008000800 */
[----:B------:R-:W4:Y:S01]  /*94a0*/  LDL R49, [R1+0xd6c] ;  /* 0x000d6c0001317983 */ /* 0x000f220000100800 */
[----:B------:R-:W-:-:S02]  /*94b0*/  SEL R71, R38, R71, !P6 ;  /* 0x0000004726477207 */ /* 0x000fc40007000000 */
[----:B------:R-:W-:Y:S01]  /*94c0*/  ISETP.GT.U32.AND P4, PT, R5, R12, PT ;  /* 0x0000000c0500720c */ /* 0x000fe20003f84070 */
[----:B-1----:R-:W3:Y:S01]  /*94d0*/  LDL R36, [R1+0xdd8] ;  /* 0x000dd80001247983 */ /* 0x002ee20000100800 */
[----:B------:R-:W-:Y:S01]  /*94e0*/  SEL R68, R38, R68, !P6 ;  /* 0x0000004426447207 */ /* 0x000fe20007000000 */
[----:B------:R-:W1:Y:S02]  /*94f0*/  LDCU UR17, c[0x0][0x3b0] ;  /* 0x00007600ff1177ac */ /* 0x000e640008000800 */
[----:B------:R-:W3:Y:S04]  /*9500*/  LDL R44, [R1+0x1dc] ;  /* 0x0001dc00012c7983 */ /* 0x000ee80000100800 */
[----:B------:R-:W-:Y:S04]  /*9510*/  STL [R1+0x1000], R19 ;  /* 0x0010001301007387 */ /* 0x000fe80000100800 */
[----:B------:R0:W-:Y:S04]  /*9520*/  STL [R1+0xffc], R50 ;  /* 0x000ffc3201007387 */ /* 0x0001e80000100800 */
[----:B0-----:R-:W3:Y:S04]  /*9530*/  LDL R50, [R1+0xa4c] ;  /* 0x000a4c0001327983 */ /* 0x001ee80000100800 */
[----:B------:R-:W-:Y:S04]  /*9540*/  STL [R1+0xff8], R47 ;  /* 0x000ff82f01007387 */ /* 0x000fe80000100800 */
[----:B------:R-:W-:Y:S04]  /*9550*/  STL [R1+0xff4], R16 ;  /* 0x000ff41001007387 */ /* 0x000fe80000100800 */
[----:B------:R-:W-:Y:S04]  /*9560*/  STL [R1+0xff0], R45 ;  /* 0x000ff02d01007387 */ /* 0x000fe80000100800 */
[----:B------:R-:W-:Y:S04]  /*9570*/  STL [R1+0xfec], R17 ;  /* 0x000fec1101007387 */ /* 0x000fe80000100800 */
[----:B-----5:R-:W-:Y:S04]  /*9580*/  STL [R1+0xfe8], R91 ;  /* 0x000fe85b01007387 */ /* 0x020fe80000100800 */
[----:B------:R-:W-:Y:S04]  /*9590*/  STL [R1+0xfe4], R43 ;  /* 0x000fe42b01007387 */ /* 0x000fe80000100800 */
        /* <DEDUP_REMOVED lines=28> */
[----:B------:R-:W-:Y:S01]  /*9760*/  STL [R1+0xf90], R42 ;  /* 0x000f902a01007387 */ /* 0x000fe20000100800 */
[----:B------:R-:W-:Y:S03]  /*9770*/  STTM.x64 tmem[UR11+0x40], RZ ;  /* 0x000040ff000079ed */ /* 0x000fe6000834000b */
[----:B------:R-:W-:Y:S01]  /*9780*/  STL [R1+0xec8], R90 ;  /* 0x000ec85a01007387 */ /* 0x000fe20000100800 */
[----:B------:R-:W-:Y:S03]  /*9790*/  STTM.x64 tmem[UR11+0x80], RZ ;  /* 0x000080ff000079ed */ /* 0x000fe6000834000b */
[----:B------:R-:W-:Y:S01]  /*97a0*/  STL [R1+0xed8], R90 ;  /* 0x000ed85a01007387 */ /* 0x000fe20000100800 */
[----:B------:R-:W-:Y:S03]  /*97b0*/  STTM.x64 tmem[UR11+0xc0], RZ ;  /* 0x0000c0ff000079ed */ /* 0x000fe6000834000b */
[----:B------:R0:W-:Y:S01]  /*97c0*/  STL [R1+0xf2c], R90 ;  /* 0x000f2c5a01007387 */ /* 0x0001e20000100800 */
[----:B------:R-:W0:Y:S03]  /*97d0*/  FENCE.VIEW.ASYNC.T ;  /* 0x00000000000073c6 */ /* 0x000e260000000200 */
        /* <DEDUP_REMOVED lines=9> */
[----:B------:R-:W-:-:S04]  /*9870*/  @!UP2 UIADD3 UR4, UPT, UPT, -UR8, 0x100000, URZ ;  /* 0x001000000804a890 */ /* 0x000fc8000fffe1ff */
[----:B------:R-:W-:Y:S02]  /*9880*/  @!UP2 USHF.L.U32 UR5, UR4, 0xb, URZ ;  /* 0x0000000b0405a899 */ /* 0x000fe400080006ff */
[----:B------:R-:W-:Y:S01]  /*9890*/  @!UP2 USHF.L.U32 UR4, UR4, 0x1, URZ ;  /* 0x000000010404a899 */ /* 0x000fe200080006ff */
[----:B0-----:R-:W-:Y:S06]  /*98a0*/  BAR.SYNC.DEFER_BLOCKING 0x0 ;  /* 0x0000000000007b1d */ /* 0x001fec0000010000 */
[----:B------:R-:W-:Y:S04]  /*98b0*/  STL [R1+0xeb0], R0 ;  /* 0x000eb00001007387 */ /* 0x000fe80000100800 */
[----:B------:R-:W-:Y:S04]  /*98c0*/  STL [R1+0xfa4], R0 ;  /* 0x000fa40001007387 */ /* 0x000fe80000100800 */
[----:B------:R-:W-:Y:S04]  /*98d0*/  STL [R1+0xfb8], R0 ;  /* 0x000fb80001007387 */ /* 0x000fe80000100800 */
[----:B------:R-:W-:Y:S04]  /*98e0*/  STL [R1+0xfc4], R0 ;  /* 0x000fc40001007387 */ /* 0x000fe80000100800 */
[----:B------:R-:W-:Y:S04]  /*98f0*/  STL [R1+0xeac], R6 ;  /* 0x000eac0601007387 */ /* 0x000fe80000100800 */
[----:B------:R-:W0:Y:S02]  /*9900*/  FENCE.VIEW.ASYNC.S ;  /* 0x00000000000073c6 */ /* 0x000e240000000000 */
[----:B0-----:R0:W0:Y:S02]  /*9910*/  @!UP3 SYNCS.EXCH.64 URZ, [UR14], UR4 ;  /* 0x000000040effb5b2 */ /* 0x0010240008000100 */
[----:B------:R-:W-:Y:S04]  /*9920*/  STL [R1+0xebc], R6 ;  /* 0x000ebc0601007387 */ /* 0x000fe80000100800 */
[----:B------:R-:W-:Y:S04]  /*9930*/  STL [R1+0xf3c], R6 ;  /* 0x000f3c0601007387 */ /* 0x000fe80000100800 */
[----:B------:R-:W-:Y:S01]  /*9940*/  STL [R1+0xfac], R6 ;  /* 0x000fac0601007387 */ /* 0x000fe20000100800 */
[----:B------:R-:W-:-:S02]  /*9950*/  IMAD.MOV.U32 R90, RZ, RZ, R34 ;  /* 0x000000ffff5a7224 */ /* 0x000fc400078e0022 */
[----:B------:R-:W-:Y:S01]  /*9960*/  IMAD R77, R77, UR13, RZ ;  /* 0x0000000d4d4d7c24 */ /* 0x000fe2000f8e02ff */
[----:B------:R-:W-:Y:S01]  /*9970*/  STL [R1+0xfbc], R6 ;  /* 0x000fbc0601007387 */ /* 0x000fe20000100800 */
[----:B--2---:R-:W-:-:S03]  /*9980*/  @!P3 IMAD.MOV R40, RZ, RZ, -R40 ;  /* 0x000000ffff28b224 */ /* 0x004fc600078e0a28 */
[----:B------:R-:W-:Y:S01]  /*9990*/  STL [R1+0xfc8], R6 ;  /* 0x000fc80601007387 */ /* 0x000fe20000100800 */
[----:B----4-:R-:W-:-:S03]  /*99a0*/  ISETP.GE.AND P1, PT, R49, RZ, PT ;  /* 0x000000ff3100720c */ /* 0x010fc60003f26270 */
[----:B------:R2:W-:Y:S01]  /*99b0*/  @!P3 STL [R1+0x5c], R40 ;  /* 0x00005c280100b387 */ /* 0x0005e20000100800 */
[----:B---3--:R-:W-:Y:S01]  /*99c0*/  ISETP.GE.AND P3, PT, R48, RZ, PT ;  /* 0x000000ff3000720c */ /* 0x008fe20003f66270 */
[----:B------:R-:W-:Y:S02]  /*99d0*/  IMAD R74, R74, UR13, RZ ;  /* 0x0000000d4a4a7c24 */ /* 0x000fe4000f8e02ff */
[----:B------:R-:W-:Y:S02]  /*99e0*/  IMAD R71, R71, UR13, RZ ;  /* 0x0000000d47477c24 */ /* 0x000fe4000f8e02ff */
[----:B------:R-:W-:Y:S02]  /*99f0*/  IMAD R68, R68, UR13, RZ ;  /* 0x0000000d44447c24 */ /* 0x000fe4000f8e02ff */
[----:B------:R-:W-:Y:S01]  /*9a00*/  @!P4 IMAD.IADD R12, R12, 0x1, -R5 ;  /* 0x000000010c0cc824 */ /* 0x000fe200078e0a05 */
[----:B------:R-:W-:Y:S01]  /*9a10*/  PRMT R19, RZ, 0x7610, R19 ;  /* 0x00007610ff137816 */ /* 0x000fe20000000013 */
[----:B--2---:R-:W2:Y:S01]  /*9a20*/  LDL R40, [R1+0xd5c] ;  /* 0x000d5c0001287983 */ /* 0x004ea20000100800 */
[----:B------:R-:W-:Y:S01]  /*9a30*/  PRMT R16, RZ, 0x7610, R16 ;  /* 0x00007610ff107816 */ /* 0x000fe20000000010 */
[----:B0-----:R-:W0:Y:S02]  /*9a40*/  LDCU UR4, c[0x0][0x3b0] ;  /* 0x00007600ff0477ac */ /* 0x001e240008000800 */
[----:B------:R-:W-:Y:S01]  /*9a50*/  @!P3 IMAD.MOV R90, RZ, RZ, -R90 ;  /* 0x000000ffff5ab224 */ /* 0x000fe200078e0a5a */
[C---:B------:R-:W-:Y:S01]  /*9a60*/  LEA R39, P3, R77.reuse, R4, 0x1 ;  /* 0x000000044d277211 */ /* 0x040fe200078608ff */
[----:B------:R-:W3:Y:S03]  /*9a70*/  LDCU UR5, c[0x0][0x3b0] ;  /* 0x00007600ff0577ac */ /* 0x000ee60008000800 */
[----:B------:R-:W-:Y:S01]  /*9a80*/  LEA.HI.X.SX32 R48, R77, R3, 0x1, P3 ;  /* 0x000000034d307211 */ /* 0x000fe200018f0eff */
[----:B------:R-:W-:Y:S04]  /*9a90*/  STL [R1+0xf30], R90 ;  /* 0x000f305a01007387 */ /* 0x000fe80000100800 */
[----:B------:R-:W-:Y:S01]  /*9aa0*/  STL [R1+0xd0], R39 ;  /* 0x0000d02701007387 */ /* 0x000fe20000100800 */
[----:B------:R-:W-:-:S03]  /*9ab0*/  @P0 IMAD.MOV.U32 R49, RZ, RZ, R48 ;  /* 0x000000ffff310224 */ /* 0x000fc600078e0030 */
[----:B------:R4:W-:Y:S02]  /*9ac0*/  STL [R1+0xcc], R48 ;  /* 0x0000cc3001007387 */ /* 0x0009e40000100800 */
[----:B----4-:R-:W-:Y:S01]  /*9ad0*/  @P0 IMAD.MOV.U32 R48, RZ, RZ, R39 ;  /* 0x000000ffff300224 */ /* 0x010fe200078e0027 */
[----:B------:R-:W-:Y:S06]  /*9ae0*/  BAR.SYNC.DEFER_BLOCKING 0x0 ;  /* 0x0000000000007b1d */ /* 0x000fec0000010000 */
[----:B------:R4:W3:Y:S01]  /*9af0*/  @P0 LDG.E.U16 R50, desc[UR24][R48.64] ;  /* 0x0000001830320981 */ /* 0x0008e2000c1e1500 */
[----:B------:R-:W-:Y:S01]  /*9b00*/  @!P1 IMAD.MOV R35, RZ, RZ, -R35 ;  /* 0x000000ffff239224 */ /* 0x000fe200078e0a23 */
[----:B------:R-:W-:-:S02]  /*9b10*/  ISETP.GT.U32.AND P1, PT, R5, R44, PT ;  /* 0x0000002c0500720c */ /* 0x000fc40003f24070 */
[----:B------:R-:W-:-:S11]  /*9b20*/  ISETP.GT.U32.AND P3, PT, R5, R13, PT ;  /* 0x0000000d0500720c */ /* 0x000fd60003f64070 */
[----:B------:R-:W-:-:S05]  /*9b30*/  @!P1 IMAD.IADD R44, R44, 0x1, -R5 ;  /* 0x000000012c2c9824 */ /* 0x000fca00078e0a05 */
[----:B------:R0:W-:Y:S01]  /*9b40*/  @!P1 STL [R1+0x1dc], R44 ;  /* 0x0001dc2c01009387 */ /* 0x0001e20000100800 */
[----:B------:R-:W-:Y:S02]  /*9b50*/  IMAD.MOV.U32 R77, RZ, RZ, R33 ;  /* 0x000000ffff4d7224 */ /* 0x000fe400078e0021 */
[----:B------:R-:W-:Y:S01]  /*9b60*/  @!P3 IMAD.IADD R13, R13, 0x1, -R5 ;  /* 0x000000010d0db824 */ /* 0x000fe200078e0a05 */
[C---:B----4-:R-:W-:Y:S01]  /*9b70*/  LEA R48, P3, R74.reuse, R4, 0x1 ;  /* 0x000000044a307211 */ /* 0x050fe200078608ff */
[----:B0-----:R-:W4:Y:S03]  /*9b80*/  LDL R44, [R1+0xdbc] ;  /* 0x000dbc00012c7983 */ /* 0x001f260000100800 */
[----:B------:R-:W-:Y:S02]  /*9b90*/  LEA.HI.X.SX32 R49, R74, R3, 0x1, P3 ;  /* 0x000000034a317211 */ /* 0x000fe400018f0eff */
[----:B------:R-:W-:-:S02]  /*9ba0*/  ISETP.GE.AND P4, PT, R36, RZ, PT ;  /* 0x000000ff2400720c */ /* 0x000fc40003f86270 */
[CC--:B------:R-:W-:Y:S01]  /*9bb0*/  LEA R36, P3, R68.reuse, R4.reuse, 0x1 ;  /* 0x0000000444247211 */ /* 0x0c0fe200078608ff */
[----:B------:R0:W4:Y:S01]  /*9bc0*/  @P0 LDG.E.U16 R19, desc[UR24][R48.64] ;  /* 0x0000001830130981 */ /* 0x000122000c1e1500 */
[----:B------:R-:W-:Y:S02]  /*9bd0*/  PRMT R90, RZ, 0x7610, R90 ;  /* 0x00007610ff5a7816 */ /* 0x000fe4000000005a */
[----:B------:R-:W-:Y:S02]  /*9be0*/  LEA.HI.X.SX32 R39, R68, R3, 0x1, P3 ;  /* 0x0000000344277211 */ /* 0x000fe400018f0eff */
[----:B--2---:R-:W-:Y:S02]  /*9bf0*/  ISETP.GE.AND P1, PT, R40, RZ, PT ;  /* 0x000000ff2800720c */ /* 0x004fe40003f26270 */
[----:B------:R-:W2:Y:S11]  /*9c00*/  LDL R40, [R1+0xdcc] ;  /* 0x000dcc0001287983 */ /* 0x000eb60000100800 */
[----:B------:R-:W-:Y:S01]  /*9c10*/  @!P1 IMAD.MOV R77, RZ, RZ, -R77 ;  /* 0x000000ffff4d9224 */ /* 0x000fe200078e0a4d */
[----:B------:R-:W-:-:S04]  /*9c20*/  LEA R91, P1, R71, R4, 0x1 ;  /* 0x00000004475b7211 */ /* 0x000fc800078208ff */
[----:B------:R-:W-:Y:S04]  /*9c30*/  STL [R1+0xf34], R77 ;  /* 0x000f344d01007387 */ /* 0x000fe80000100800 */
[----:B------:R-:W-:Y:S04]  /*9c40*/  STL [R1+0xfb4], R77 ;  /* 0x000fb44d01007387 */ /* 0x000fe80000100800 */
[----:B------:R-:W-:Y:S04]  /*9c50*/  STL [R1+0xf0], R48 ;  /* 0x0000f03001007387 */ /* 0x000fe80000100800 */
[----:B------:R-:W-:Y:S04]  /*9c60*/  STL [R1+0xfcc], R77 ;  /* 0x000fcc4d01007387 */ /* 0x000fe80000100800 */
[----:B------:R-:W-:Y:S04]  /*9c70*/  STL [R1+0xec0], R74 ;  /* 0x000ec04a01007387 */ /* 0x000fe80000100800 */
[----:B------:R-:W-:Y:S04]  /*9c80*/  STL [R1+0x110], R91 ;  /* 0x0001105b01007387 */ /* 0x000fe80000100800 */
[----:B------:R-:W-:Y:S04]  /*9c90*/  STL [R1+0xed0], R74 ;  /* 0x000ed04a01007387 */ /* 0x000fe80000100800 */
[----:B---3--:R3:W-:Y:S04]  /*9ca0*/  @P0 STL [R1+0xa4c], R50 ;  /* 0x000a4c3201000387 */ /* 0x0087e80000100800 */
[----:B------:R-:W-:Y:S04]  /*9cb0*/  STL [R1+0xec], R49 ;  /* 0x0000ec3101007387 */ /* 0x000fe80000100800 */
[----:B------:R-:W-:Y:S01]  /*9cc0*/  STL [R1+0xedc], R74 ;  /* 0x000edc4a01007387 */ /* 0x000fe20000100800 */
[----:B---3--:R-:W-:-:S03]  /*9cd0*/  LEA.HI.X.SX32 R50, R71, R3, 0x1, P1 ;  /* 0x0000000347327211 */ /* 0x008fc600008f0eff */
[----:B------:R-:W-:Y:S04]  /*9ce0*/  STL [R1+0xef0], R74 ;  /* 0x000ef04a01007387 */ /* 0x000fe80000100800 */
[----:B------:R-:W-:Y:S04]  /*9cf0*/  STL [R1+0xf00], R74 ;  /* 0x000f004a01007387 */ /* 0x000fe80000100800 */
[----:B------:R-:W-:Y:S04]  /*9d00*/  STL [R1+0xf0c], R74 ;  /* 0x000f0c4a01007387 */ /* 0x000fe80000100800 */
[----:B------:R-:W-:Y:S04]  /*9d10*/  STL [R1+0xed4], R71 ;  /* 0x000ed44701007387 */ /* 0x000fe80000100800 */
[----:B------:R3:W-:Y:S04]  /*9d20*/  STL [R1+0xee8], R71 ;  /* 0x000ee84701007387 */ /* 0x0007e80000100800 */
[----:B------:R-:W-:Y:S04]  /*9d30*/  STL [R1+0x130], R36 ;  /* 0x0001302401007387 */ /* 0x000fe80000100800 */
[----:B------:R-:W-:Y:S04]  /*9d40*/  STL [R1+0x10c], R50 ;  /* 0x00010c3201007387 */ /* 0x000fe80000100800 */
[----:B---3--:R-:W3:Y:S01]  /*9d50*/  LDL.LU R71, [R1+0x1e4] ;  /* 0x0001e40001477983 */ /* 0x008ee20000300800 */
[----:B0-----:R-:W-:-:S02]  /*9d60*/  @P0 IMAD.MOV.U32 R48, RZ, RZ, R91 ;  /* 0x000000ffff300224 */ /* 0x001fc400078e005b */
[----:B------:R-:W-:-:S05]  /*9d70*/  @P0 IMAD.MOV.U32 R49, RZ, RZ, R50 ;  /* 0x000000ffff310224 */ /* 0x000fca00078e0032 */
[----:B------:R0:W2:Y:S02]  /*9d80*/  @P0 LDG.E.U16 R90, desc[UR24][R48.64] ;  /* 0x00000018305a0981 */ /* 0x0000a4000c1e1500 */
[----:B0-----:R-:W-:Y:S02]  /*9d90*/  @P0 IMAD.MOV.U32 R48, RZ, RZ, R36 ;  /* 0x000000ffff300224 */ /* 0x001fe400078e0024 */
[----:B------:R-:W-:-:S05]  /*9da0*/  @P0 IMAD.MOV.U32 R49, RZ, RZ, R39 ;  /* 0x000000ffff310224 */ /* 0x000fca00078e0027 */
[----:B------:R0:W2:Y:S01]  /*9db0*/  @P0 LDG.E.U16 R16, desc[UR24][R48.64] ;  /* 0x0000001830100981 */ /* 0x0000a2000c1e1500 */
[C---:B------:R-:W-:Y:S01]  /*9dc0*/  ISETP.GT.U32.AND P3, PT, R5.reuse, R11, PT ;  /* 0x0000000b0500720c */ /* 0x040fe20003f64070 */
[----:B------:R-:W-:Y:S01]  /*9dd0*/  @!P4 IMAD.MOV R32, RZ, RZ, -R32 ;  /* 0x000000ffff20c224 */ /* 0x000fe200078e0a20 */
[----:B------:R-:W-:Y:S02]  /*9de0*/  ISETP.GT.U32.AND P4, PT, R5, R13, PT ;  /* 0x0000000d0500720c */ /* 0x000fe40003f84070 */
[C---:B------:R-:W-:Y:S01]  /*9df0*/  SEL R65, R38.reuse, R65, !P6 ;  /* 0x0000004126417207 */ /* 0x040fe20007000000 */
[----:B----4-:R4:W-:Y:S01]  /*9e00*/  STL [R1+0xa48], R19 ;  /* 0x000a481301007387 */ /* 0x0109e20000100800 */
[----:B------:R-:W-:Y:S01]  /*9e10*/  SEL R62, R38, R62, !P6 ;  /* 0x0000003e263e7207 */ /* 0x000fe20007000000 */
[----:B------:R-:W-:Y:S02]  /*9e20*/  IMAD.MOV.U32 R68, RZ, RZ, R31 ;  /* 0x000000ffff447224 */ /* 0x000fe400078e001f */
[----:B------:R-:W-:-:S02]  /*9e30*/  IMAD R65, R65, UR13, RZ ;  /* 0x0000000d41417c24 */ /* 0x000fc4000f8e02ff */
[----:B------:R-:W-:Y:S01]  /*9e40*/  IMAD R62, R62, UR13, RZ ;  /* 0x0000000d3e3e7c24 */ /* 0x000fe2000f8e02ff */
[----:B----4-:R-:W4:Y:S01]  /*9e50*/  LDL.LU R19, [R1+0x1000] ;  /* 0x0010000001137983 */ /* 0x010f220000300800 */
[----:B------:R-:W-:-:S03]  /*9e60*/  @!P3 IMAD.IADD R11, R11, 0x1, -R5 ;  /* 0x000000010b0bb824 */ /* 0x000fc600078e0a05 */
[----:B------:R1:W-:Y:S01]  /*9e70*/  STL [R1+0x12c], R39 ;  /* 0x00012c2701007387 */ /* 0x0003e20000100800 */
[----:B0-----:R-:W-:-:S03]  /*9e80*/  LEA R48, P3, R65, R4, 0x1 ;  /* 0x0000000441307211 */ /* 0x001fc600078608ff */
[----:B------:R-:W4:Y:S01]  /*9e90*/  LDL.LU R50, [R1+0xffc] ;  /* 0x000ffc0001327983 */ /* 0x000f220000300800 */
[----:B------:R-:W-:Y:S01]  /*9ea0*/  @!P4 IMAD.IADD R13, R13, 0x1, -R5 ;  /* 0x000000010d0dc824 */ /* 0x000fe200078e0a05 */
[----:B------:R-:W-:Y:S02]  /*9eb0*/  ISETP.GE.AND P4, PT, R44, RZ, PT ;  /* 0x000000ff2c00720c */ /* 0x000fe40003f86270 */
[----:B------:R-:W-:Y:S02]  /*9ec0*/  LEA.HI.X.SX32 R49, R65, R3, 0x1, P3 ;  /* 0x0000000341317211 */ /* 0x000fe400018f0eff */
[----:B------:R-:W-:Y:S02]  /*9ed0*/  SEL R59, R38, R59, !P6 ;  /* 0x0000003b263b7207 */ /* 0x000fe40007000000 */
[----:B------:R-:W-:-:S03]  /*9ee0*/  PRMT R47, RZ, 0x7610, R47 ;  /* 0x00007610ff2f7816 */ /* 0x000fc6000000002f */
[----:B------:R-:W-:Y:S01]  /*9ef0*/  IMAD R59, R59, UR13, RZ ;  /* 0x0000000d3b3b7c24 */ /* 0x000fe2000f8e02ff */
[----:B------:R-:W-:Y:S02]  /*9f00*/  PRMT R86, RZ, 0x7610, R86 ;  /* 0x00007610ff567816 */ /* 0x000fe40000000056 */
[----:B------:R0:W4:Y:S02]  /*9f10*/  @P0 LDG.E.U16 R47, desc[UR24][R48.64] ;  /* 0x00000018302f0981 */ /* 0x000124000c1e1500 */
[----:B------:R-:W-:-:S04]  /*9f20*/  LEA R36, P3, R59, R4, 0x1 ;  /* 0x000000043b247211 */ /* 0x000fc800078608ff */
[----:B-1----:R-:W-:Y:S02]  /*9f30*/  LEA.HI.X.SX32 R39, R59, R3, 0x1, P3 ;  /* 0x000000033b277211 */ /* 0x002fe400018f0eff */
[----:B------:R-:W-:Y:S02]  /*9f40*/  PRMT R34, RZ, 0x7610, R34 ;  /* 0x00007610ff227816 */ /* 0x000fe40000000022 */
[----:B---3--:R-:W-:-:S13]  /*9f50*/  ISETP.GT.U32.AND P1, PT, R5, R71, PT ;  /* 0x000000470500720c */ /* 0x008fda0003f24070 */
[----:B------:R-:W-:Y:S01]  /*9f60*/  @!P1 IMAD.IADD R71, R71, 0x1, -R5 ;  /* 0x0000000147479824 */ /* 0x000fe200078e0a05 */
[----:B--2---:R-:W-:Y:S01]  /*9f70*/  ISETP.GE.AND P1, PT, R40, RZ, PT ;  /* 0x000000ff2800720c */ /* 0x004fe20003f26270 */
[----:B------:R1:W-:Y:S04]  /*9f80*/  STL [R1+0xa44], R90 ;  /* 0x000a445a01007387 */ /* 0x0003e80000100800 */
[----:B-1----:R-:W2:Y:S08]  /*9f90*/  LDL.LU R90, [R1+0x1f0] ;  /* 0x0001f000015a7983 */ /* 0x002eb00000300800 */
[----:B------:R-:W-:Y:S01]  /*9fa0*/  @!P1 IMAD.MOV R68, RZ, RZ, -R68 ;  /* 0x000000ffff449224 */ /* 0x000fe200078e0a44 */
[----:B------:R-:W3:Y:S01]  /*9fb0*/  LDL R40, [R1+0xd98] ;  /* 0x000d980001287983 */ /* 0x000ee20000100800 */
[----:B------:R-:W-:-:S03]  /*9fc0*/  LEA R91, P1, R62, R4, 0x1 ;  /* 0x000000043e5b7211 */ /* 0x000fc600078208ff */
[----:B------:R-:W3:Y:S04]  /*9fd0*/  LDL R44, [R1+0xd7c] ;  /* 0x000d7c00012c7983 */ /* 0x000ee80000100800 */
[----:B------:R-:W-:Y:S04]  /*9fe0*/  STL [R1+0xf38], R68 ;  /* 0x000f384401007387 */ /* 0x000fe80000100800 */
[----:B------:R0:W-:Y:S04]  /*9ff0*/  STL [R1+0x150], R48 ;  /* 0x0001503001007387 */ /* 0x0001e80000100800 */
[----:B------:R-:W-:Y:S04]  /*a000*/  STL [R1+0xee0], R65 ;  /* 0x000ee04101007387 */ /* 0x000fe80000100800 */
[----:B------:R-:W-:Y:S04]  /*a010*/  STL [R1+0x170], R91 ;  /* 0x0001705b01007387 */ /* 0x000fe80000100800 */
[----:B------:R-:W-:Y:S04]  /*a020*/  STL [R1+0x14c], R49 ;  /* 0x00014c3101007387 */ /* 0x000fe80000100800 */
[----:B------:R1:W-:Y:S01]  /*a030*/  STL [R1+0xa40], R16 ;  /* 0x000a401001007387 */ /* 0x0003e20000100800 */
[----:B0-----:R-:W-:Y:S01]  /*a040*/  @P0 IMAD.MOV.U32 R48, RZ, RZ, R91 ;  /* 0x000000ffff300224 */ /* 0x001fe200078e005b */
[----:B-1----:R-:W-:-:S05]  /*a050*/  LEA.HI.X.SX32 R16, R62, R3, 0x1, P1 ;  /* 0x000000033e107211 */ /* 0x002fca00008f0eff */
[----:B------:R-:W-:-:S05]  /*a060*/  @P0 IMAD.MOV.U32 R49, RZ, RZ, R16 ;  /* 0x000000ffff310224 */ /* 0x000fca00078e0010 */
[----:B------:R0:W3:Y:S02]  /*a070*/  @P0 LDG.E.U16 R86, desc[UR24][R48.64] ;  /* 0x0000001830560981 */ /* 0x0000e4000c1e1500 */
[----:B0-----:R-:W-:Y:S02]  /*a080*/  @P0 IMAD.MOV.U32 R48, RZ, RZ, R36 ;  /* 0x000000ffff300224 */ /* 0x001fe400078e0024 */
[----:B------:R-:W-:-:S05]  /*a090*/  @P0 IMAD.MOV.U32 R49, RZ, RZ, R39 ;  /* 0x000000ffff310224 */ /* 0x000fca00078e0027 */
[----:B------:R0:W3:Y:S01]  /*a0a0*/  @P0 LDG.E.U16 R34, desc[UR24][R48.64] ;  /* 0x0000001830220981 */ /* 0x0000e2000c1e1500 */
[C---:B------:R-:W-:Y:S01]  /*a0b0*/  ISETP.GT.U32.AND P1, PT, R5.reuse, R11, PT ;  /* 0x0000000b0500720c */ /* 0x040fe20003f24070 */
[----:B------:R-:W-:Y:S01]  /*a0c0*/  @!P4 IMAD.MOV R30, RZ, RZ, -R30 ;  /* 0x000000ffff1ec224 */ /* 0x000fe200078e0a1e */
[----:B------:R-:W-:Y:S01]  /*a0d0*/  ISETP.GT.U32.AND P4, PT, R5, R71, PT ;  /* 0x000000470500720c */ /* 0x000fe20003f84070 */
[----:B------:R-:W-:Y:S01]  /*a0e0*/  STL [R1+0xee4], R62 ;  /* 0x000ee43e01007387 */ /* 0x000fe20000100800 */
[----:B------:R-:W-:-:S09]  /*a0f0*/  SEL R56, R38, R56, !P6 ;  /* 0x0000003826387207 */ /* 0x000fd20007000000 */
[----:B------:R-:W-:Y:S01]  /*a100*/  @!P1 IMAD.IADD R11, R11, 0x1, -R5 ;  /* 0x000000010b0b9824 */ /* 0x000fe200078e0a05 */
[----:B------:R-:W-:Y:S01]  /*a110*/  STL [R1+0xef4], R62 ;  /* 0x000ef43e01007387 */ /* 0x000fe20000100800 */
[----:B------:R-:W-:-:S03]  /*a120*/  IMAD R56, R56, UR13, RZ ;  /* 0x0000000d38387c24 */ /* 0x000fc6000f8e02ff */
[----:B------:R1:W-:Y:S01]  /*a130*/  STL [R1+0x190], R36 ;  /* 0x0001902401007387 */ /* 0x0003e20000100800 */
[----:B------:R-:W-:Y:S01]  /*a140*/  @!P4 IMAD.IADD R71, R71, 0x1, -R5 ;  /* 0x000000014747c824 */ /* 0x000fe200078e0a05 */
[----:B------:R-:W-:Y:S02]  /*a150*/  SEL R76, R38, R76, !P6 ;  /* 0x0000004c264c7207 */ /* 0x000fe40007000000 */
[----:B------:R-:W-:Y:S04]  /*a160*/  STL [R1+0x16c], R16 ;  /* 0x00016c1001007387 */ /* 0x000fe80000100800 */
[----:B------:R-:W-:Y:S01]  /*a170*/  STL [R1+0xeec], R59 ;  /* 0x000eec3b01007387 */ /* 0x000fe20000100800 */
[----:B-1----:R-:W-:-:S03]  /*a180*/  IMAD.MOV.U32 R36, RZ, RZ, R29 ;  /* 0x000000ffff247224 */ /* 0x002fc600078e001d */
[----:B------:R-:W-:Y:S04]  /*a190*/  STL [R1+0x18c], R39 ;  /* 0x00018c2701007387 */ /* 0x000fe80000100800 */
[----:B----4-:R1:W-:Y:S01]  /*a1a0*/  STL [R1+0xa3c], R47 ;  /* 0x000a3c2f01007387 */ /* 0x0103e20000100800 */
[----:B------:R-:W-:Y:S01]  /*a1b0*/  IMAD R76, R76, UR13, RZ ;  /* 0x0000000d4c4c7c24 */ /* 0x000fe2000f8e02ff */
[----:B------:R-:W-:Y:S02]  /*a1c0*/  SEL R73, R38, R73, !P6 ;  /* 0x0000004926497207 */ /* 0x000fe40007000000 */
[----:B-1----:R-:W4:Y:S04]  /*a1d0*/  LDL.LU R47, [R1+0xff8] ;  /* 0x000ff800012f7983 */ /* 0x002f280000300800 */
[----:B------:R-:W4:Y:S04]  /*a1e0*/  LDL.LU R16, [R1+0xff4] ;  /* 0x000ff40001107983 */ /* 0x000f280000300800 */
[----:B------:R-:W-:Y:S01]  /*a1f0*/  STL [R1+0xf40], R71 ;  /* 0x000f404701007387 */ /* 0x000fe20000100800 */
[----:B------:R-:W-:Y:S01]  /*a200*/  PRMT R45, RZ, 0x7610, R45 ;  /* 0x00007610ff2d7816 */ /* 0x000fe2000000002d */
[----:B------:R-:W-:Y:S01]  /*a210*/  IMAD R73, R73, UR13, RZ ;  /* 0x0000000d49497c24 */ /* 0x000fe2000f8e02ff */
[----:B------:R-:W-:-:S02]  /*a220*/  PRMT R59, RZ, 0x7610, R59 ;  /* 0x00007610ff3b7816 */ /* 0x000fc4000000003b */
[----:B------:R-:W-:Y:S02]  /*a230*/  PRMT R31, RZ, 0x7610, R31 ;  /* 0x00007610ff1f7816 */ /* 0x000fe4000000001f */
[----:B--2---:R-:W-:Y:S02]  /*a240*/  ISETP.GT.U32.AND P3, PT, R5, R90, PT ;  /* 0x0000005a0500720c */ /* 0x004fe40003f64070 */
[----:B---3--:R-:W-:Y:S02]  /*a250*/  ISETP.GE.AND P1, PT, R40, RZ, PT ;  /* 0x000000ff2800720c */ /* 0x008fe40003f26270 */
[----:B------:R-:W2:Y:S01]  /*a260*/  LDL R40, [R1+0xd64] ;  /* 0x000d640001287983 */ /* 0x000ea20000100800 */
[----:B------:R-:W-:-:S03]  /*a270*/  ISETP.GE.AND P4, PT, R44, RZ, PT ;  /* 0x000000ff2c00720c */ /* 0x000fc60003f86270 */
[----:B------:R-:W3:Y:S05]  /*a280*/  LDL R44, [R1+0xd3c] ;  /* 0x000d3c00012c7983 */ /* 0x000eea0000100800 */
[----:B------:R-:W-:Y:S01]  /*a290*/  @!P3 IMAD.IADD R90, R90, 0x1, -R5 ;  /* 0x000000015a5ab824 */ /* 0x000fe200078e0a05 */
[----:B0-----:R-:W-:Y:S01]  /*a2a0*/  LEA R48, P3, R56, R4, 0x1 ;  /* 0x0000000438307211 */ /* 0x001fe200078608ff */
[----:B------:R-:W-:-:S05]  /*a2b0*/  @!P1 IMAD.MOV R36, RZ, RZ, -R36 ;  /* 0x000000ffff249224 */ /* 0x000fca00078e0a24 */
[----:B------:R0:W-:Y:S01]  /*a2c0*/  STL [R1+0xf28], R36 ;  /* 0x000f282401007387 */ /* 0x0001e20000100800 */
[----:B------:R-:W-:-:S05]  /*a2d0*/  LEA.HI.X.SX32 R49, R56, R3, 0x1, P3 ;  /* 0x0000000338317211 */ /* 0x000fca00018f0eff */
[----:B------:R1:W4:Y:S04]  /*a2e0*/  @P0 LDG.E.U16 R45, desc[UR24][R48.64] ;  /* 0x00000018302d0981 */ /* 0x000328000c1e1500 */
[----:B0-----:R-:W4:Y:S04]  /*a2f0*/  LDL.LU R36, [R1+0x1fc] ;  /* 0x0001fc0001247983 */ /* 0x001f280000300800 */
[----:B------:R-:W-:Y:S04]  /*a300*/  STL [R1+0x1b0], R48 ;  /* 0x0001b03001007387 */ /* 0x000fe80000100800 */
[----:B------:R0:W-:Y:S04]  /*a310*/  STL [R1+0xa38], R86 ;  /* 0x000a385601007387 */ /* 0x0001e80000100800 */
[----:B------:R-:W-:Y:S01]  /*a320*/  STL [R1+0xefc], R56 ;  /* 0x000efc3801007387 */ /* 0x000fe20000100800 */
[----:B0-----:R-:W-:-:S04]  /*a330*/  LEA R86, P1, R76, R4, 0x1 ;  /* 0x000000044c567211 */ /* 0x001fc800078208ff */
[----:B------:R-:W-:Y:S01]  /*a340*/  LEA.HI.X.SX32 R91, R76, R3, 0x1, P1 ;  /* 0x000000034c5b7211 */ /* 0x000fe200008f0eff */
[----:B------:R-:W-:Y:S04]  /*a350*/  STL [R1+0xd8], R86 ;  /* 0x0000d85601007387 */ /* 0x000fe80000100800 */
[----:B------:R-:W-:Y:S04]  /*a360*/  STL [R1+0xf20], R56 ;  /* 0x000f203801007387 */ /* 0x000fe80000100800 */
[----:B------:R0:W-:Y:S01]  /*a370*/  STL [R1+0x1ac], R49 ;  /* 0x0001ac3101007387 */ /* 0x0001e20000100800 */
[----:B-1----:R-:W-:-:S03]  /*a380*/  @P0 IMAD.MOV.U32 R48, RZ, RZ, R86 ;  /* 0x000000ffff300224 */ /* 0x002fc600078e0056 */
[----:B------:R1:W-:Y:S01]  /*a390*/  STL [R1+0xa34], R34 ;  /* 0x000a342201007387 */ /* 0x0003e20000100800 */
[----:B0-----:R-:W-:Y:S01]  /*a3a0*/  @P0 IMAD.MOV.U32 R49, RZ, RZ, R91 ;  /* 0x000000ffff310224 */ /* 0x001fe200078e005b */
[----:B-1----:R-:W-:-:S04]  /*a3b0*/  LEA R34, P3, R73, R4, 0x1 ;  /* 0x0000000449227211 */ /* 0x002fc800078608ff */
[----:B------:R0:W4:Y:S01]  /*a3c0*/  @P0 LDG.E.U16 R59, desc[UR24][R48.64] ;  /* 0x00000018303b0981 */ /* 0x000122000c1e1500 */
[----:B------:R-:W-:Y:S01]  /*a3d0*/  LEA.HI.X.SX32 R39, R73, R3, 0x1, P3 ;  /* 0x0000000349277211 */ /* 0x000fe200018f0eff */
[----:B0-----:R-:W-:-:S04]  /*a3e0*/  @P0 IMAD.MOV.U32 R48, RZ, RZ, R34 ;  /* 0x000000ffff300224 */ /* 0x001fc800078e0022 */
[----:B------:R-:W-:-:S05]  /*a3f0*/  @P0 IMAD.MOV.U32 R49, RZ, RZ, R39 ;  /* 0x000000ffff310224 */ /* 0x000fca00078e0027 */
[----:B------:R0:W4:Y:S01]  /*a400*/  @P0 LDG.E.U16 R31, desc[UR24][R48.64] ;  /* 0x00000018301f0981 */ /* 0x000122000c1e1500 */
[----:B------:R-:W-:Y:S01]  /*a410*/  @!P4 IMAD.MOV R28, RZ, RZ, -R28 ;  /* 0x000000ffff1cc224 */ /* 0x000fe200078e0a1c */
[C---:B------:R-:W-:Y:S02]  /*a420*/  ISETP.GT.U32.AND P4, PT, R5.reuse, R90, PT ;  /* 0x0000005a0500720c */ /* 0x040fe40003f84070 */
[----:B------:R-:W-:Y:S02]  /*a430*/  ISETP.GT.U32.AND P1, PT, R5, R10, PT ;  /* 0x0000000a0500720c */ /* 0x000fe40003f24070 */
[C---:B------:R-:W-:Y:S02]  /*a440*/  SEL R70, R38.reuse, R70, !P6 ;  /* 0x0000004626467207 */ /* 0x040fe40007000000 */
[----:B------:R-:W-:-:S07]  /*a450*/  SEL R67, R38, R67, !P6 ;  /* 0x0000004326437207 */ /* 0x000fce0007000000 */
[----:B------:R-:W-:Y:S01]  /*a460*/  @!P4 IMAD.IADD R90, R90, 0x1, -R5 ;  /* 0x000000015a5ac824 */ /* 0x000fe200078e0a05 */
[----:B------:R-:W-:Y:S01]  /*a470*/  STL [R1+0xf44], R56 ;  /* 0x000f443801007387 */ /* 0x000fe20000100800 */
[----:B------:R-:W-:-:S03]  /*a480*/  IMAD R70, R70, UR13, RZ ;  /* 0x0000000d46467c24 */ /* 0x000fc6000f8e02ff */
[----:B------:R-:W-:Y:S01]  /*a490*/  STL [R1+0xf04], R76 ;  /* 0x000f044c01007387 */ /* 0x000fe20000100800 */
[----:B------:R-:W-:-:S03]  /*a4a0*/  IMAD R67, R67, UR13, RZ ;  /* 0x0000000d43437c24 */ /* 0x000fc6000f8e02ff */
[----:B------:R-:W-:Y:S01]  /*a4b0*/  STL [R1+0xf8], R34 ;  /* 0x0000f82201007387 */ /* 0x000fe20000100800 */
[----:B------:R-:W-:-:S03]  /*a4c0*/  @!P1 IMAD.IADD R10, R10, 0x1, -R5 ;  /* 0x000000010a0a9824 */ /* 0x000fc600078e0a05 */
[----:B------:R-:W-:Y:S01]  /*a4d0*/  STL [R1+0xd4], R91 ;  /* 0x0000d45b01007387 */ /* 0x000fe20000100800 */
[----:B------:R-:W-:-:S03]  /*a4e0*/  SEL R64, R38, R64, !P6 ;  /* 0x0000004026407207 */ /* 0x000fc60007000000 */
[----:B------:R-:W-:Y:S04]  /*a4f0*/  STL [R1+0xf10], R73 ;  /* 0x000f104901007387 */ /* 0x000fe80000100800 */
[----:B------:R-:W-:Y:S01]  /*a500*/  STL [R1+0xf4], R39 ;  /* 0x0000f42701007387 */ /* 0x000fe20000100800 */
[----:B------:R-:W-:Y:S01]  /*a510*/  IMAD R64, R64, UR13, RZ ;  /* 0x0000000d40407c24 */ /* 0x000fe2000f8e02ff */
[----:B------:R-:W-:Y:S02]  /*a520*/  PRMT R17, RZ, 0x7610, R17 ;  /* 0x00007610ff117816 */ /* 0x000fe40000000011 */
[----:B------:R-:W-:Y:S02]  /*a530*/  PRMT R41, RZ, 0x7610, R41 ;  /* 0x00007610ff297816 */ /* 0x000fe40000000029 */
[----:B------:R-:W-:-:S02]  /*a540*/  PRMT R29, RZ, 0x7610, R29 ;  /* 0x00007610ff1d7816 */ /* 0x000fc4000000001d */
[----:B---3--:R-:W-:Y:S02]  /*a550*/  ISETP.GE.AND P4, PT, R44, RZ, PT ;  /* 0x000000ff2c00720c */ /* 0x008fe40003f86270 */
[----:B--2---:R-:W-:Y:S02]  /*a560*/  ISETP.GE.AND P1, PT, R40, RZ, PT ;  /* 0x000000ff2800720c */ /* 0x004fe40003f26270 */
[----:B----4-:R-:W-:Y:S01]  /*a570*/  ISETP.GT.U32.AND P3, PT, R5, R36, PT ;  /* 0x000000240500720c */ /* 0x010fe20003f64070 */
[----:B------:R1:W-:Y:S08]  /*a580*/  STL [R1+0xa2c], R45 ;  /* 0x000a2c2d01007387 */ /* 0x0003f00000100800 */
[----:B------:R-:W-:Y:S01]  /*a590*/  @!P4 IMAD.MOV R26, RZ, RZ, -R26 ;  /* 0x000000ffff1ac224 */ /* 0x000fe200078e0a1a */
[-C--:B------:R-:W-:Y:S01]  /*a5a0*/  LEA R86, P4, R67, R4.reuse, 0x1 ;  /* 0x0000000443567211 */ /* 0x080fe200078808ff */
[----:B-1----:R-:W2:Y:S02]  /*a5b0*/  LDL.LU R45, [R1+0xff0] ;  /* 0x000ff000012d7983 */ /* 0x002ea40000300800 */
[----:B------:R-:W-:Y:S01]  /*a5c0*/  @!P3 IMAD.IADD R36, R36, 0x1, -R5 ;  /* 0x000000012424b824 */ /* 0x000fe200078e0a05 */
[C---:B0-----:R-:W-:Y:S01]  /*a5d0*/  LEA R48, P3, R70.reuse, R4, 0x1 ;  /* 0x0000000446307211 */ /* 0x041fe200078608ff */
[----:B------:R-:W3:Y:S04]  /*a5e0*/  LDL R44, [R1+0xd1c] ;  /* 0x000d1c00012c7983 */ /* 0x000ee80000100800 */
[----:B------:R-:W4:Y:S01]  /*a5f0*/  LDL R40, [R1+0xd28] ;  /* 0x000d280001287983 */ /* 0x000f220000100800 */
[----:B------:R-:W-:-:S02]  /*a600*/  LEA.HI.X.SX32 R49, R70, R3, 0x1, P3 ;  /* 0x0000000346317211 */ /* 0x000fc400018f0eff */
[----:B------:R-:W-:-:S03]  /*a610*/  LEA.HI.X.SX32 R91, R67, R3, 0x1, P4 ;  /* 0x00000003435b7211 */ /* 0x000fc600020f0eff */
[----:B------:R0:W2:Y:S04]  /*a620*/  @P0 LDG.E.U16 R17, desc[UR24][R48.64] ;  /* 0x0000001830110981 */ /* 0x0000a8000c1e1500 */
[----:B------:R1:W-:Y:S04]  /*a630*/  STL [R1+0xa30], R59 ;  /* 0x000a303b01007387 */ /* 0x0003e80000100800 */
[----:B-1----:R-:W2:Y:S04]  /*a640*/  LDL.LU R59, [R1+0x208] ;  /* 0x00020800013b7983 */ /* 0x002ea80000300800 */
[----:B------:R0:W-:Y:S04]  /*a650*/  STL [R1+0x118], R48 ;  /* 0x0001183001007387 */ /* 0x0001e80000100800 */
[----:B------:R-:W-:Y:S04]  /*a660*/  STL [R1+0xf14], R70 ;  /* 0x000f144601007387 */ /* 0x000fe80000100800 */
[----:B------:R-:W-:Y:S04]  /*a670*/  STL [R1+0x138], R86 ;  /* 0x0001385601007387 */ /* 0x000fe80000100800 */
[----:B------:R-:W-:Y:S04]  /*a680*/  STL [R1+0xf24], R70 ;  /* 0x000f244601007387 */ /* 0x000fe80000100800 */
[----:B------:R1:W-:Y:S04]  /*a690*/  STL [R1+0x114], R49 ;  /* 0x0001143101007387 */ /* 0x0003e80000100800 */
[----:B------:R1:W-:Y:S01]  /*a6a0*/  STL [R1+0xa28], R31 ;  /* 0x000a281f01007387 */ /* 0x0003e20000100800 */
[----:B0-----:R-:W-:-:S02]  /*a6b0*/  @P0 IMAD.MOV.U32 R48, RZ, RZ, R86 ;  /* 0x000000ffff300224 */ /* 0x001fc400078e0056 */
[----:B-1----:R-:W-:Y:S01]  /*a6c0*/  @P0 IMAD.MOV.U32 R49, RZ, RZ, R91 ;  /* 0x000000ffff310224 */ /* 0x002fe200078e005b */
[----:B------:R-:W-:-:S04]  /*a6d0*/  LEA R31, P3, R64, R4, 0x1 ;  /* 0x00000004401f7211 */ /* 0x000fc800078608ff */
[----:B------:R0:W2:Y:S01]  /*a6e0*/  @P0 LDG.E.U16 R41, desc[UR24][R48.64] ;  /* 0x0000001830290981 */ /* 0x0000a2000c1e1500 */
[----:B------:R-:W-:Y:S01]  /*a6f0*/  LEA.HI.X.SX32 R39, R64, R3, 0x1, P3 ;  /* 0x0000000340277211 */ /* 0x000fe200018f0eff */
[----:B0-----:R-:W-:-:S04]  /*a700*/  @P0 IMAD.MOV.U32 R48, RZ, RZ, R31 ;  /* 0x000000ffff300224 */ /* 0x001fc800078e001f */
[----:B------:R-:W-:-:S05]  /*a710*/  @P0 IMAD.MOV.U32 R49, RZ, RZ, R39 ;  /* 0x000000ffff310224 */ /* 0x000fca00078e0027 */
[----:B------:R0:W2:Y:S01]  /*a720*/  @P0 LDG.E.U16 R29, desc[UR24][R48.64] ;  /* 0x00000018301d0981 */ /* 0x0000a2000c1e1500 */
[----:B------:R-:W-:Y:S01]  /*a730*/  IMAD.MOV.U32 R34, RZ, RZ, R27 ;  /* 0x000000ffff227224 */ /* 0x000fe200078e001b */
[----:B------:R-:W-:-:S03]  /*a740*/  ISETP.GT.U32.AND P4, PT, R5, R36, PT ;  /* 0x000000240500720c */ /* 0x000fc60003f84070 */
[----:B------:R-:W-:Y:S01]  /*a750*/  @!P1 IMAD.MOV R34, RZ, RZ, -R34 ;  /* 0x000000ffff229224 */ /* 0x000fe200078e0a22 */
[----:B------:R-:W-:Y:S02]  /*a760*/  ISETP.GT.U32.AND P1, PT, R5, R10, PT ;  /* 0x0000000a0500720c */ /* 0x000fe40003f24070 */
[C---:B------:R-:W-:Y:S02]  /*a770*/  SEL R61, R38.reuse, R61, !P6 ;  /* 0x0000003d263d7207 */ /* 0x040fe40007000000 */
[----:B------:R-:W-:-:S05]  /*a780*/  SEL R58, R38, R58, !P6 ;  /* 0x0000003a263a7207 */ /* 0x000fca0007000000 */
[----:B------:R-:W-:-:S04]  /*a790*/  @!P4 IMAD.IADD R36, R36, 0x1, -R5 ;  /* 0x000000012424c824 */ /* 0x000fc800078e0a05 */
[----:B------:R-:W-:Y:S01]  /*a7a0*/  @!P1 IMAD.IADD R10, R10, 0x1, -R5 ;  /* 0x000000010a0a9824 */ /* 0x000fe200078e0a05 */
[----:B------:R-:W-:Y:S01]  /*a7b0*/  STL [R1+0xf18], R67 ;  /* 0x000f184301007387 */ /* 0x000fe20000100800 */
[----:B------:R-:W-:Y:S02]  /*a7c0*/  IMAD R61, R61, UR13, RZ ;  /* 0x0000000d3d3d7c24 */ /* 0x000fe4000f8e02ff */
[----:B------:R-:W-:Y:S01]  /*a7d0*/  IMAD R58, R58, UR13, RZ ;  /* 0x0000000d3a3a7c24 */ /* 0x000fe2000f8e02ff */
[----:B------:R1:W-:Y:S01]  /*a7e0*/  STL [R1+0x158], R31 ;  /* 0x0001581f01007387 */ /* 0x0003e20000100800 */
[----:B------:R-:W-:-:S03]  /*a7f0*/  SEL R55, R38, R55, !P6 ;  /* 0x0000003726377207 */ /* 0x000fc60007000000 */
[----:B------:R-:W-:Y:S01]  /*a800*/  STL [R1+0x134], R91 ;  /* 0x0001345b01007387 */ /* 0x000fe20000100800 */
[----:B-1----:R-:W-:Y:S01]  /*a810*/  IMAD.MOV.U32 R31, RZ, RZ, R25 ;  /* 0x000000ffff1f7224 */ /* 0x002fe200078e0019 */
[----:B------:R-:W-:Y:S01]  /*a820*/  PRMT R43, RZ, 0x7610, R43 ;  /* 0x00007610ff2b7816 */ /* 0x000fe2000000002b */
[----:B------:R-:W-:Y:S01]  /*a830*/  IMAD R55, R55, UR13, RZ ;  /* 0x0000000d37377c24 */ /* 0x000fe2000f8e02ff */
[----:B------:R-:W-:Y:S02]  /*a840*/  PRMT R79, RZ, 0x7610, R79 ;  /* 0x00007610ff4f7816 */ /* 0x000fe4000000004f */
[----:B------:R-:W-:Y:S02]  /*a850*/  PRMT R15, RZ, 0x7610, R15 ;  /* 0x00007610ff0f7816 */ /* 0x000fe4000000000f */
[----:B---3--:R-:W-:Y:S02]  /*a860*/  ISETP.GE.AND P1, PT, R44, RZ, PT ;  /* 0x000000ff2c00720c */ /* 0x008fe40003f26270 */
[----:B----4-:R-:W-:Y:S01]  /*a870*/  ISETP.GE.AND P4, PT, R40, RZ, PT ;  /* 0x000000ff2800720c */ /* 0x010fe20003f86270 */
[----:B--2---:R1:W-:Y:S10]  /*a880*/  STL [R1+0xa24], R17 ;  /* 0x000a241101007387 */ /* 0x0043f40000100800 */
[----:B------:R-:W-:Y:S01]  /*a890*/  @!P1 IMAD.MOV R24, RZ, RZ, -R24 ;  /* 0x000000ffff189224 */ /* 0x000fe200078e0a18 */
[CC--:B0-----:R-:W-:Y:S01]  /*a8a0*/  LEA R48, P1, R61.reuse, R4.reuse, 0x1 ;  /* 0x000000043d307211 */ /* 0x0c1fe200078208ff */
[----:B------:R-:W-:Y:S01]  /*a8b0*/  @!P4 IMAD.MOV R31, RZ, RZ, -R31 ;  /* 0x000000ffff1fc224 */ /* 0x000fe200078e0a1f */
[----:B------:R-:W-:Y:S01]  /*a8c0*/  LEA R86, P4, R58, R4, 0x1 ;  /* 0x000000043a567211 */ /* 0x000fe200078808ff */
[----:B-1----:R-:W2:Y:S04]  /*a8d0*/  LDL.LU R17, [R1+0xfec] ;  /* 0x000fec0001117983 */ /* 0x002ea80000300800 */
[----:B------:R-:W-:Y:S04]  /*a8e0*/  STL [R1+0x154], R39 ;  /* 0x0001542701007387 */ /* 0x000fe80000100800 */
[----:B------:R-:W3:Y:S04]  /*a8f0*/  LDL.LU R91, [R1+0xfe8] ;  /* 0x000fe800015b7983 */ /* 0x000ee80000300800 */
[----:B------:R-:W4:Y:S04]  /*a900*/  LDL R44, [R1+0xd90] ;  /* 0x000d9000012c7983 */ /* 0x000f280000100800 */
[----:B------:R-:W2:Y:S01]  /*a910*/  LDL R40, [R1+0xcf8] ;  /* 0x000cf80001287983 */ /* 0x000ea20000100800 */
[----:B------:R-:W-:-:S03]  /*a920*/  LEA.HI.X.SX32 R49, R61, R3, 0x1, P1 ;  /* 0x000000033d317211 */ /* 0x000fc600008f0eff */
[----:B------:R0:W-:Y:S04]  /*a930*/  STL [R1+0x178], R48 ;  /* 0x0001783001007387 */ /* 0x0001e80000100800 */
[----:B------:R0:W3:Y:S02]  /*a940*/  @P0 LDG.E.U16 R43, desc[UR24][R48.64] ;  /* 0x00000018302b0981 */ /* 0x0000e4000c1e1500 */
[----:B0-----:R-:W-:Y:S02]  /*a950*/  @P0 IMAD.MOV.U32 R48, RZ, RZ, R86 ;  /* 0x000000ffff300224 */ /* 0x001fe400078e0056 */
[----:B------:R0:W-:Y:S04]  /*a960*/  STL [R1+0xa1c], R29 ;  /* 0x000a1c1d01007387 */ /* 0x0001e80000100800 */
[----:B------:R-:W-:Y:S04]  /*a970*/  STL [R1+0x198], R86 ;  /* 0x0001985601007387 */ /* 0x000fe80000100800 */
[----:B------:R1:W-:Y:S01]  /*a980*/  STL [R1+0xa20], R41 ;  /* 0x000a202901007387 */ /* 0x0003e20000100800 */
[----:B0-----:R-:W-:-:S03]  /*a990*/  LEA R29, P1, R55, R4, 0x1 ;  /* 0x00000004371d7211 */ /* 0x001fc600078208ff */
[----:B------:R0:W-:Y:S01]  /*a9a0*/  STL [R1+0x174], R49 ;  /* 0x0001743101007387 */ /* 0x0001e20000100800 */
[-C--:B-1----:R-:W-:Y:S02]  /*a9b0*/  LEA.HI.X.SX32 R41, R58, R3.reuse, 0x1, P4 ;  /* 0x000000033a297211 */ /* 0x082fe400020f0eff */
[----:B------:R-:W-:-:S03]  /*a9c0*/  LEA.HI.X.SX32 R39, R55, R3, 0x1, P1 ;  /* 0x0000000337277211 */ /* 0x000fc600008f0eff */
[----:B0-----:R-:W-:-:S05]  /*a9d0*/  @P0 IMAD.MOV.U32 R49, RZ, RZ, R41 ;  /* 0x000000ffff310224 */ /* 0x001fca00078e0029 */
[----:B------:R0:W3:Y:S02]  /*a9e0*/  @P0 LDG.E.U16 R79, desc[UR24][R48.64] ;  /* 0x00000018304f0981 */ /* 0x0000e4000c1e1500 */
[----:B0-----:R-:W-:Y:S02]  /*a9f0*/  @P0 IMAD.MOV.U32 R48, RZ, RZ, R29 ;  /* 0x000000ffff300224 */ /* 0x001fe400078e001d */
[----:B------:R-:W-:-:S05]  /*aa00*/  @P0 IMAD.MOV.U32 R49, RZ, RZ, R39 ;  /* 0x000000ffff310224 */ /* 0x000fca00078e0027 */
[----:B------:R0:W3:Y:S01]  /*aa10*/  @P0 LDG.E.U16 R15, desc[UR24][R48.64] ;  /* 0x00000018300f0981 */ /* 0x0000e2000c1e1500 */
[C---:B------:R-:W-:Y:S02]  /*aa20*/  ISETP.GT.U32.AND P3, PT, R5.reuse, R9, PT ;  /* 0x000000090500720c */ /* 0x040fe40003f64070 */
[C---:B------:R-:W-:Y:S02]  /*aa30*/  ISETP.GT.U32.AND P4, PT, R5.reuse, R59, PT ;  /* 0x0000003b0500720c */ /* 0x040fe40003f84070 */
[----:B------:R-:W-:-:S09]  /*aa40*/  ISETP.GT.U32.AND P1, PT, R5, R8, PT ;  /* 0x000000080500720c */ /* 0x000fd20003f24070 */
[--C-:B------:R-:W-:Y:S02]  /*aa50*/  @!P3 IMAD.IADD R9, R9, 0x1, -R5.reuse ;  /* 0x000000010909b824 */ /* 0x100fe400078e0a05 */
[----:B------:R-:W-:-:S03]  /*aa60*/  @!P4 IMAD.IADD R59, R59, 0x1, -R5 ;  /* 0x000000013b3bc824 */ /* 0x000fc600078e0a05 */
[----:B------:R-:W-:Y:S02]  /*aa70*/  ISETP.GT.U32.AND P3, PT, R5, R9, PT ;  /* 0x000000090500720c */ /* 0x000fe40003f64070 */
[C---:B------:R-:W-:Y:S02]  /*aa80*/  SEL R75, R38.reuse, R75, !P6 ;  /* 0x0000004b264b7207 */ /* 0x040fe40007000000 */
[C---:B------:R-:W-:Y:S01]  /*aa90*/  SEL R72, R38.reuse, R72, !P6 ;  /* 0x0000004826487207 */ /* 0x040fe20007000000 */
[----:B------:R1:W-:Y:S02]  /*aaa0*/  STL [R1+0x1b8], R29 ;  /* 0x0001b81d01007387 */ /* 0x0003e40000100800 */
[----:B------:R-:W-:Y:S02]  /*aab0*/  IMAD R75, R75, UR13, RZ ;  /* 0x0000000d4b4b7c24 */ /* 0x000fe4000f8e02ff */
[----:B------:R-:W-:Y:S01]  /*aac0*/  STL [R1+0x194], R41 ;  /* 0x0001942901007387 */ /* 0x000fe20000100800 */
[----:B------:R-:W-:Y:S01]  /*aad0*/  SEL R69, R38, R69, !P6 ;  /* 0x0000004526457207 */ /* 0x000fe20007000000 */
[----:B------:R-:W-:-:S02]  /*aae0*/  IMAD R72, R72, UR13, RZ ;  /* 0x0000000d48487c24 */ /* 0x000fc4000f8e02ff */
[----:B------:R-:W-:Y:S02]  /*aaf0*/  @!P3 IMAD.IADD R9, R9, 0x1, -R5 ;  /* 0x000000010909b824 */ /* 0x000fe400078e0a05 */
[----:B-1----:R-:W-:Y:S02]  /*ab00*/  IMAD.MOV.U32 R29, RZ, RZ, R23 ;  /* 0x000000ffff1d7224 */ /* 0x002fe400078e0017 */
[----:B------:R-:W-:Y:S01]  /*ab10*/  @!P1 IMAD.IADD R8, R8, 0x1, -R5 ;  /* 0x0000000108089824 */ /* 0x000fe200078e0a05 */
[----:B0-----:R-:W-:Y:S01]  /*ab20*/  LEA R48, P1, R75, R4, 0x1 ;  /* 0x000000044b307211 */ /* 0x001fe200078208ff */
[----:B------:R-:W-:Y:S01]  /*ab30*/  IMAD R69, R69, UR13, RZ ;  /* 0x0000000d45457c24 */ /* 0x000fe2000f8e02ff */
[----:B------:R-:W-:Y:S02]  /*ab40*/  PRMT R14, RZ, 0x7610, R14 ;  /* 0x00007610ff0e7816 */ /* 0x000fe4000000000e */
[----:B------:R-:W-:Y:S02]  /*ab50*/  LEA.HI.X.SX32 R49, R75, R3, 0x1, P1 ;  /* 0x000000034b317211 */ /* 0x000fe400008f0eff */
[----:B------:R-:W-:-:S03]  /*ab60*/  PRMT R93, RZ, 0x7610, R93 ;  /* 0x00007610ff5d7816 */ /* 0x000fc6000000005d */
[----:B------:R0:W3:Y:S01]  /*ab70*/  @P0 LDG.E.U16 R14, desc[UR24][R48.64] ;  /* 0x00000018300e0981 */ /* 0x0000e2000c1e1500 */
[----:B------:R-:W-:Y:S02]  /*ab80*/  PRMT R25, RZ, 0x7610, R25 ;  /* 0x00007610ff197816 */ /* 0x000fe40000000019 */
[----:B------:R-:W-:-:S05]  /*ab90*/  SEL R66, R38, R66, !P6 ;  /* 0x0000004226427207 */ /* 0x000fca0007000000 */
[----:B------:R-:W-:Y:S01]  /*aba0*/  IMAD R66, R66, UR13, RZ ;  /* 0x0000000d42427c24 */ /* 0x000fe2000f8e02ff */
[----:B------:R-:W-:Y:S02]  /*abb0*/  PRMT R78, RZ, 0x7610, R78 ;  /* 0x00007610ff4e7816 */ /* 0x000fe4000000004e */
[----:B--2---:R-:W-:Y:S02]  /*abc0*/  ISETP.GE.AND P4, PT, R40, RZ, PT ;  /* 0x000000ff2800720c */ /* 0x004fe40003f86270 */
[----:B----4-:R-:W-:Y:S01]  /*abd0*/  ISETP.GE.AND P3, PT, R44, RZ, PT ;  /* 0x000000ff2c00720c */ /* 0x010fe20003f66270 */
[----:B---3--:R1:W-:Y:S10]  /*abe0*/  STL [R1+0xa18], R43 ;  /* 0x000a182b01007387 */ /* 0x0083f40000100800 */
[----:B------:R-:W-:Y:S01]  /*abf0*/  @!P4 IMAD.MOV R29, RZ, RZ, -R29 ;  /* 0x000000ffff1dc224 */ /* 0x000fe200078e0a1d */
[----:B-1----:R-:W2:Y:S04]  /*ac00*/  LDL.LU R43, [R1+0xfe4] ;  /* 0x000fe400012b7983 */ /* 0x002ea80000300800 */
[----:B------:R-:W-:Y:S04]  /*ac10*/  STL [R1+0x1b4], R39 ;  /* 0x0001b42701007387 */ /* 0x000fe80000100800 */
[----:B------:R-:W3:Y:S04]  /*ac20*/  LDL.LU R41, [R1+0xfe0] ;  /* 0x000fe00001297983 */ /* 0x000ee80000300800 */
[----:B------:R-:W4:Y:S04]  /*ac30*/  LDL R40, [R1+0xd54] ;  /* 0x000d540001287983 */ /* 0x000f280000100800 */
[----:B------:R-:W2:Y:S04]  /*ac40*/  LDL R44, [R1+0xd74] ;  /* 0x000d7400012c7983 */ /* 0x000ea80000100800 */
[----:B------:R1:W-:Y:S04]  /*ac50*/  STL [R1+0xa10], R15 ;  /* 0x000a100f01007387 */ /* 0x0003e80000100800 */
[----:B------:R0:W-:Y:S01]  /*ac60*/  STL [R1+0xe0], R48 ;  /* 0x0000e03001007387 */ /* 0x0001e20000100800 */
[----:B-1----:R-:W-:-:S03]  /*ac70*/  LEA R15, P4, R72, R4, 0x1 ;  /* 0x00000004480f7211 */ /* 0x002fc600078808ff */
[----:B------:R1:W-:Y:S01]  /*ac80*/  STL [R1+0xa14], R79 ;  /* 0x000a144f01007387 */ /* 0x0003e20000100800 */
[----:B------:R-:W-:-:S03]  /*ac90*/  LEA.HI.X.SX32 R39, R72, R3, 0x1, P4 ;  /* 0x0000000348277211 */ /* 0x000fc600020f0eff */
[----:B------:R-:W-:Y:S01]  /*aca0*/  STL [R1+0x100], R15 ;  /* 0x0001000f01007387 */ /* 0x000fe20000100800 */
[----:B0-----:R-:W-:Y:S01]  /*acb0*/  @P0 IMAD.MOV.U32 R48, RZ, RZ, R15 ;  /* 0x000000ffff300224 */ /* 0x001fe200078e000f */
[C---:B-1----:R-:W-:Y:S02]  /*acc0*/  LEA R79, P1, R69.reuse, R4, 0x1 ;  /* 0x00000004454f7211 */ /* 0x042fe400078208ff */
[----:B------:R0:W-:Y:S02]  /*acd0*/  STL [R1+0xdc], R49 ;  /* 0x0000dc3101007387 */ /* 0x0001e40000100800 */
[----:B------:R-:W-:Y:S02]  /*ace0*/  LEA.HI.X.SX32 R86, R69, R3, 0x1, P1 ;  /* 0x0000000345567211 */ /* 0x000fe400008f0eff */
[----:B------:R-:W-:Y:S01]  /*acf0*/  ISETP.GT.U32.AND P1, PT, R5, R7, PT ;  /* 0x000000070500720c */ /* 0x000fe20003f24070 */
[----:B0-----:R-:W-:-:S05]  /*ad00*/  @P0 IMAD.MOV.U32 R49, RZ, RZ, R39 ;  /* 0x000000ffff310224 */ /* 0x001fca00078e0027 */
[----:B------:R0:W3:Y:S02]  /*ad10*/  @P0 LDG.E.U16 R93, desc[UR24][R48.64] ;  /* 0x00000018305d0981 */ /* 0x0000e4000c1e1500 */
[----:B0-----:R-:W-:Y:S02]  /*ad20*/  @P0 IMAD.MOV.U32 R48, RZ, RZ, R79 ;  /* 0x000000ffff300224 */ /* 0x001fe400078e004f */
[----:B------:R-:W-:-:S03]  /*ad30*/  @P0 IMAD.MOV.U32 R49, RZ, RZ, R86 ;  /* 0x000000ffff310224 */ /* 0x000fc600078e0056 */
[----:B------:R-:W-:Y:S02]  /*ad40*/  @!P1 IMAD.IADD R7, R7, 0x1, -R5 ;  /* 0x0000000107079824 */ /* 0x000fe400078e0a05 */
[----:B------:R0:W3:Y:S02]  /*ad50*/  @P0 LDG.E.U16 R25, desc[UR24][R48.64] ;  /* 0x0000001830190981 */ /* 0x0000e4000c1e1500 */
[----:B0-----:R-:W-:-:S04]  /*ad60*/  LEA R48, P1, R66, R4, 0x1 ;  /* 0x0000000442307211 */ /* 0x001fc800078208ff */
[----:B------:R-:W-:-:S05]  /*ad70*/  LEA.HI.X.SX32 R49, R66, R3, 0x1, P1 ;  /* 0x0000000342317211 */ /* 0x000fca00008f0eff */
[----:B------:R0:W3:Y:S01]  /*ad80*/  @P0 LDG.E.U16 R78, desc[UR24][R48.64] ;  /* 0x00000018304e0981 */ /* 0x0000e2000c1e1500 */
[----:B------:R-:W-:Y:S01]  /*ad90*/  @!P3 IMAD.MOV R22, RZ, RZ, -R22 ;  /* 0x000000ffff16b224 */ /* 0x000fe200078e0a16 */
[C---:B------:R-:W-:Y:S02]  /*ada0*/  ISETP.GT.U32.AND P3, PT, R5.reuse, R59, PT ;  /* 0x0000003b0500720c */ /* 0x040fe40003f64070 */
[----:B------:R-:W-:Y:S02]  /*adb0*/  ISETP.GT.U32.AND P4, PT, R5, R8, PT ;  /* 0x000000080500720c */ /* 0x000fe40003f84070 */
[----:B------:R-:W-:Y:S01]  /*adc0*/  SEL R63, R38, R63, !P6 ;  /* 0x0000003f263f7207 */ /* 0x000fe20007000000 */
[----:B------:R-:W-:Y:S08]  /*add0*/  STL [R1+0x120], R79 ;  /* 0x0001204f01007387 */ /* 0x000ff00000100800 */
[----:B------:R-:W-:-:S02]  /*ade0*/  @!P3 IMAD.IADD R59, R59, 0x1, -R5 ;  /* 0x000000013b3bb824 */ /* 0x000fc400078e0a05 */
[----:B------:R-:W-:Y:S01]  /*adf0*/  @!P4 IMAD.IADD R8, R8, 0x1, -R5 ;  /* 0x000000010808c824 */ /* 0x000fe200078e0a05 */
[----:B------:R-:W-:Y:S01]  /*ae00*/  STL [R1+0xfc], R39 ;  /* 0x0000fc2701007387 */ /* 0x000fe20000100800 */
[----:B------:R-:W-:Y:S01]  /*ae10*/  IMAD R63, R63, UR13, RZ ;  /* 0x0000000d3f3f7c24 */ /* 0x000fe2000f8e02ff */
[----:B------:R-:W-:Y:S02]  /*ae20*/  SEL R60, R38, R60, !P6 ;  /* 0x0000003c263c7207 */ /* 0x000fe40007000000 */
[----:B------:R1:W-:Y:S03]  /*ae30*/  STL [R1+0xa0c], R14 ;  /* 0x000a0c0e01007387 */ /* 0x0003e60000100800 */
[----:B------:R-:W-:Y:S01]  /*ae40*/  IMAD R60, R60, UR13, RZ ;  /* 0x0000000d3c3c7c24 */ /* 0x000fe2000f8e02ff */
[----:B-1----:R-:W3:Y:S04]  /*ae50*/  LDL.LU R14, [R1+0xfdc] ;  /* 0x000fdc00010e7983 */ /* 0x002ee80000300800 */
[----:B------:R1:W-:Y:S04]  /*ae60*/  STL [R1+0x11c], R86 ;  /* 0x00011c5601007387 */ /* 0x0003e80000100800 */
[----:B------:R-:W3:Y:S04]  /*ae70*/  LDL.LU R39, [R1+0xfd8] ;  /* 0x000fd80001277983 */ /* 0x000ee80000300800 */
[----:B------:R-:W3:Y:S04]  /*ae80*/  LDL.LU R15, [R1+0xfd4] ;  /* 0x000fd400010f7983 */ /* 0x000ee80000300800 */
[----:B------:R-:W3:Y:S01]  /*ae90*/  LDL R79, [R1+0xd34] ;  /* 0x000d3400014f7983 */ /* 0x000ee20000100800 */
[----:B------:R-:W-:-:S02]  /*aea0*/  PRMT R84, RZ, 0x7610, R84 ;  /* 0x00007610ff547816 */ /* 0x000fc40000000054 */
[----:B------:R-:W-:Y:S02]  /*aeb0*/  PRMT R23, RZ, 0x7610, R23 ;  /* 0x00007610ff177816 */ /* 0x000fe40000000017 */
[----:B----4-:R-:W-:Y:S02]  /*aec0*/  ISETP.GE.AND P3, PT, R40, RZ, PT ;  /* 0x000000ff2800720c */ /* 0x010fe40003f66270 */
[----:B------:R-:W4:Y:S01]  /*aed0*/  LDL R40, [R1+0xd44] ;  /* 0x000d440001287983 */ /* 0x000f220000100800 */
[----:B--2---:R-:W-:-:S10]  /*aee0*/  ISETP.GE.AND P4, PT, R44, RZ, PT ;  /* 0x000000ff2c00720c */ /* 0x004fd40003f86270 */
[----:B------:R-:W-:Y:S01]  /*aef0*/  @!P3 IMAD.MOV R20, RZ, RZ, -R20 ;  /* 0x000000ffff14b224 */ /* 0x000fe200078e0a14 */
[----:B-1----:R-:W-:Y:S01]  /*af00*/  LEA R86, P3, R63, R4, 0x1 ;  /* 0x000000043f567211 */ /* 0x002fe200078608ff */
[----:B---3--:R1:W-:Y:S04]  /*af10*/  STL [R1+0x8a0], R25 ;  /* 0x0008a01901007387 */ /* 0x0083e80000100800 */
[----:B------:R0:W-:Y:S01]  /*af20*/  STL [R1+0x140], R48 ;  /* 0x0001403001007387 */ /* 0x0001e20000100800 */
[----:B-1----:R-:W-:-:S03]  /*af30*/  IMAD.MOV.U32 R25, RZ, RZ, R21 ;  /* 0x000000ffff197224 */ /* 0x002fc600078e0015 */
[----:B------:R-:W-:Y:S01]  /*af40*/  STL [R1+0x160], R86 ;  /* 0x0001605601007387 */ /* 0x000fe20000100800 */
[----:B------:R-:W-:-:S03]  /*af50*/  @!P4 IMAD.MOV R25, RZ, RZ, -R25 ;  /* 0x000000ffff19c224 */ /* 0x000fc600078e0a19 */
[----:B------:R-:W-:Y:S01]  /*af60*/  STL [R1+0x13c], R49 ;  /* 0x00013c3101007387 */ /* 0x000fe20000100800 */
[----:B------:R-:W-:-:S03]  /*af70*/  LEA R44, P4, R60, R4, 0x1 ;  /* 0x000000043c2c7211 */ /* 0x000fc600078808ff */
[----:B------:R1:W-:Y:S01]  /*af80*/  STL [R1+0x8a4], R93 ;  /* 0x0008a45d01007387 */ /* 0x0003e20000100800 */
[----:B0-----:R-:W-:-:S03]  /*af90*/  @P0 IMAD.MOV.U32 R48, RZ, RZ, R86 ;  /* 0x000000ffff300224 */ /* 0x001fc600078e0056 */
[----:B------:R-:W-:Y:S01]  /*afa0*/  STL [R1+0x180], R44 ;  /* 0x0001802c01007387 */ /* 0x000fe20000100800 */
[----:B-1----:R-:W-:-:S05]  /*afb0*/  LEA.HI.X.SX32 R93, R63, R3, 0x1, P3 ;  /* 0x000000033f5d7211 */ /* 0x002fca00018f0eff */
[----:B------:R-:W-:Y:S01]  /*afc0*/  STL [R1+0x15c], R93 ;  /* 0x00015c5d01007387 */ /* 0x000fe20000100800 */
[----:B------:R-:W-:-:S03]  /*afd0*/  @P0 IMAD.MOV.U32 R49, RZ, RZ, R93 ;  /* 0x000000ffff310224 */ /* 0x000fc600078e005d */
[----:B------:R0:W-:Y:S04]  /*afe0*/  STL [R1+0x88c], R78 ;  /* 0x00088c4e01007387 */ /* 0x0001e80000100800 */
[----:B------:R1:W2:Y:S01]  /*aff0*/  @P0 LDG.E.U16 R84, desc[UR24][R48.64] ;  /* 0x0000001830540981 */ /* 0x0002a2000c1e1500 */
[----:B0-----:R-:W-:Y:S01]  /*b000*/  LEA.HI.X.SX32 R78, R60, R3, 0x1, P4 ;  /* 0x000000033c4e7211 */ /* 0x001fe200020f0eff */
[----:B-1----:R-:W-:-:S04]  /*b010*/  @P0 IMAD.MOV.U32 R48, RZ, RZ, R44 ;  /* 0x000000ffff300224 */ /* 0x002fc800078e002c */
[----:B------:R-:W-:-:S05]  /*b020*/  @P0 IMAD.MOV.U32 R49, RZ, RZ, R78 ;  /* 0x000000ffff310224 */ /* 0x000fca00078e004e */
[----:B------:R-:W3:Y:S01]  /*b030*/  @P0 LDG.E.U16 R23, desc[UR24][R48.64] ;  /* 0x0000001830170981 */ /* 0x000ee2000c1e1500 */
[C---:B------:R-:W-:Y:S02]  /*b040*/  ISETP.GT.U32.AND P1, PT, R5.reuse, R2, PT ;  /* 0x000000020500720c */ /* 0x040fe40003f24070 */
[----:B------:R-:W-:Y:S02]  /*b050*/  ISETP.GT.U32.AND P3, PT, R5, R92, PT ;  /* 0x0000005c0500720c */ /* 0x000fe40003f64070 */
[C---:B------:R-:W-:Y:S02]  /*b060*/  SEL R53, R38.reuse, R53, !P6 ;  /* 0x0000003526357207 */ /* 0x040fe40007000000 */
[----:B------:R-:W-:-:S03]  /*b070*/  SEL R57, R38, R57, !P6 ;  /* 0x0000003926397207 */ /* 0x000fc60007000000 */
[----:B------:R-:W-:-:S04]  /*b080*/  IMAD R53, R53, UR13, RZ ;  /* 0x0000000d35357c24 */ /* 0x000fc8000f8e02ff */
[--C-:B------:R-:W-:Y:S01]  /*b090*/  @!P1 IMAD.IADD R2, R2, 0x1, -R5.reuse ;  /* 0x0000000102029824 */ /* 0x100fe200078e0a05 */
[----:B------:R-:W-:Y:S01]  /*b0a0*/  SEL R54, R38, R54, !P6 ;  /* 0x0000003626367207 */ /* 0x000fe20007000000 */
[----:B------:R0:W-:Y:S01]  /*b0b0*/  STL [R1+0x17c], R78 ;  /* 0x00017c4e01007387 */ /* 0x0001e20000100800 */
[----:B------:R-:W-:-:S03]  /*b0c0*/  @!P3 IMAD.IADD R92, R92, 0x1, -R5 ;  /* 0x000000015c5cb824 */ /* 0x000fc600078e0a05 */
[----:B------:R-:W2:Y:S01]  /*b0d0*/  LDL R44, [R1+0xcf0] ;  /* 0x000cf000012c7983 */ /* 0x000ea20000100800 */
[----:B------:R-:W-:-:S03]  /*b0e0*/  IMAD R57, R57, UR13, RZ ;  /* 0x0000000d39397c24 */ /* 0x000fc6000f8e02ff */
[----:B------:R-:W2:Y:S01]  /*b0f0*/  LDL R86, [R1+0x8] ;  /* 0x0000080001567983 */ /* 0x000ea20000100800 */
[----:B0-----:R-:W-:Y:S01]  /*b100*/  LEA R78, P3, R53, R4, 0x1 ;  /* 0x00000004354e7211 */ /* 0x001fe200078608ff */
[----:B------:R-:W-:Y:S01]  /*b110*/  IMAD R54, R54, UR13, RZ ;  /* 0x0000000d36367c24 */ /* 0x000fe2000f8e02ff */
[----:B------:R-:W-:Y:S02]  /*b120*/  ISETP.GE.AND P4, PT, R79, RZ, PT ;  /* 0x000000ff4f00720c */ /* 0x000fe40003f86270 */
[----:B------:R-:W-:Y:S02]  /*b130*/  LEA.HI.X.SX32 R79, R53, R3, 0x1, P3 ;  /* 0x00000003354f7211 */ /* 0x000fe400018f0eff */
[----:B------:R-:W-:Y:S02]  /*b140*/  PRMT R83, RZ, 0x7610, R83 ;  /* 0x00007610ff537816 */ /* 0x000fe40000000053 */
[----:B------:R-:W-:Y:S02]  /*b150*/  PRMT R81, RZ, 0x7610, R81 ;  /* 0x00007610ff517816 */ /* 0x000fe40000000051 */
[----:B------:R-:W-:-:S02]  /*b160*/  PRMT R33, RZ, 0x7610, R33 ;  /* 0x00007610ff217816 */ /* 0x000fc40000000021 */
[----:B----4-:R-:W-:Y:S02]  /*b170*/  ISETP.GE.AND P1, PT, R40, RZ, PT ;  /* 0x000000ff2800720c */ /* 0x010fe40003f26270 */
[----:B------:R-:W4:Y:S04]  /*b180*/  LDL R40, [R1+0xc94] ;  /* 0x000c940001287983 */ /* 0x000f280000100800 */
[----:B---3--:R0:W-:Y:S04]  /*b190*/  STL [R1+0x874], R23 ;  /* 0x0008741701007387 */ /* 0x0081e80000100800 */
[----:B------:R-:W-:Y:S01]  /*b1a0*/  STL [R1+0x1d0], R78 ;  /* 0x0001d04e01007387 */ /* 0x000fe20000100800 */
[----:B0-----:R-:W-:-:S03]  /*b1b0*/  IMAD.MOV.U32 R23, RZ, RZ, R19 ;  /* 0x000000ffff177224 */ /* 0x001fc600078e0013 */
[----:B--2---:R0:W-:Y:S01]  /*b1c0*/  STL [R1+0x888], R84 ;  /* 0x0008885401007387 */ /* 0x0041e20000100800 */
[----:B------:R-:W-:Y:S01]  /*b1d0*/  @!P1 IMAD.MOV R23, RZ, RZ, -R23 ;  /* 0x000000ffff179224 */ /* 0x000fe200078e0a17 */
[CC--:B------:R-:W-:Y:S02]  /*b1e0*/  LEA R48, P1, R57.reuse, R4.reuse, 0x1 ;  /* 0x0000000439307211 */ /* 0x0c0fe400078208ff */
[C---:B0-----:R-:W-:Y:S02]  /*b1f0*/  LEA R84, P3, R54.reuse, R4, 0x1 ;  /* 0x0000000436547211 */ /* 0x041fe400078608ff */
[-C--:B------:R-:W-:Y:S01]  /*b200*/  LEA.HI.X.SX32 R49, R57, R3.reuse, 0x1, P1 ;  /* 0x0000000339317211 */ /* 0x080fe200008f0eff */
[----:B------:R0:W-:Y:S01]  /*b210*/  STL [R1+0x1a0], R48 ;  /* 0x0001a03001007387 */ /* 0x0001e20000100800 */
[----:B------:R-:W-:-:S03]  /*b220*/  LEA.HI.X.SX32 R93, R54, R3, 0x1, P3 ;  /* 0x00000003365d7211 */ /* 0x000fc600018f0eff */
[----:B------:R-:W-:Y:S04]  /*b230*/  STL [R1+0x1cc], R79 ;  /* 0x0001cc4f01007387 */ /* 0x000fe80000100800 */
[----:B------:R-:W-:Y:S04]  /*b240*/  STL [R1+0x1c0], R84 ;  /* 0x0001c05401007387 */ /* 0x000fe80000100800 */
[----:B------:R1:W-:Y:S04]  /*b250*/  STL [R1+0x19c], R49 ;  /* 0x00019c3101007387 */ /* 0x0003e80000100800 */
[----:B------:R0:W2:Y:S02]  /*b260*/  @P0 LDG.E.U16 R83, desc[UR24][R48.64] ;  /* 0x0000001830530981 */ /* 0x0000a4000c1e1500 */
[----:B0-----:R-:W-:-:S02]  /*b270*/  @P0 IMAD.MOV.U32 R48, RZ, RZ, R84 ;  /* 0x000000ffff300224 */ /* 0x001fc400078e0054 */
[----:B-1----:R-:W-:-:S05]  /*b280*/  @P0 IMAD.MOV.U32 R49, RZ, RZ, R93 ;  /* 0x000000ffff310224 */ /* 0x002fca00078e005d */
[----:B------:R0:W3:Y:S02]  /*b290*/  @P0 LDG.E.U16 R81, desc[UR24][R48.64] ;  /* 0x0000001830510981 */ /* 0x0000e4000c1e1500 */
[----:B0-----:R-:W-:Y:S02]  /*b2a0*/  @P0 IMAD.MOV.U32 R48, RZ, RZ, R78 ;  /* 0x000000ffff300224 */ /* 0x001fe400078e004e */
[----:B------:R-:W-:-:S05]  /*b2b0*/  @P0 IMAD.MOV.U32 R49, RZ, RZ, R79 ;  /* 0x000000ffff310224 */ /* 0x000fca00078e004f */
[----:B------:R-:W3:Y:S01]  /*b2c0*/  @P0 LDG.E.U16 R33, desc[UR24][R48.64] ;  /* 0x0000001830210981 */ /* 0x000ee2000c1e1500 */
[C---:B------:R-:W-:Y:S01]  /*b2d0*/  ISETP.GT.U32.AND P1, PT, R5.reuse, R2, PT ;  /* 0x000000020500720c */ /* 0x040fe20003f24070 */
[----:B------:R-:W-:Y:S01]  /*b2e0*/  @!P4 IMAD.MOV R18, RZ, RZ, -R18 ;  /* 0x000000ffff12c224 */ /* 0x000fe200078e0a12 */
[C---:B------:R-:W-:Y:S02]  /*b2f0*/  ISETP.GT.U32.AND P4, PT, R5.reuse, R7, PT ;  /* 0x000000070500720c */ /* 0x040fe40003f84070 */
[----:B------:R-:W-:Y:S02]  /*b300*/  ISETP.GT.U32.AND P3, PT, R5, R92, PT ;  /* 0x0000005c0500720c */ /* 0x000fe40003f64070 */
[C---:B------:R-:W-:Y:S02]  /*b310*/  SEL R50, R38.reuse, R50, !P6 ;  /* 0x0000003226327207 */ /* 0x040fe40007000000 */
[----:B------:R-:W-:-:S03]  /*b320*/  SEL R45, R38, R45, !P6 ;  /* 0x0000002d262d7207 */ /* 0x000fc60007000000 */
[----:B------:R-:W-:Y:S02]  /*b330*/  IMAD R50, R50, UR13, RZ ;  /* 0x0000000d32327c24 */ /* 0x000fe4000f8e02ff */
[--C-:B------:R-:W-:Y:S01]  /*b340*/  @!P1 IMAD.IADD R2, R2, 0x1, -R5.reuse ;  /* 0x0000000102029824 */ /* 0x100fe200078e0a05 */
[----:B------:R-:W-:Y:S01]  /*b350*/  SEL R47, R38, R47, !P6 ;  /* 0x0000002f262f7207 */ /* 0x000fe20007000000 */
[--C-:B------:R-:W-:Y:S01]  /*b360*/  @!P4 IMAD.IADD R7, R7, 0x1, -R5.reuse ;  /* 0x000000010707c824 */ /* 0x100fe200078e0a05 */
[----:B------:R-:W-:Y:S01]  /*b370*/  ISETP.GE.AND P4, PT, R44, RZ, PT ;  /* 0x000000ff2c00720c */ /* 0x000fe20003f86270 */
[----:B------:R-:W-:Y:S01]  /*b380*/  @!P3 IMAD.IADD R92, R92, 0x1, -R5 ;  /* 0x000000015c5cb824 */ /* 0x000fe200078e0a05 */
[----:B------:R-:W-:Y:S01]  /*b390*/  LEA R44, P3, R50, R4, 0x1 ;  /* 0x00000004322c7211 */ /* 0x000fe200078608ff */
[----:B------:R0:W-:Y:S01]  /*b3a0*/  STL [R1+0x1bc], R93 ;  /* 0x0001bc5d01007387 */ /* 0x0001e20000100800 */
[----:B------:R-:W-:Y:S02]  /*b3b0*/  IMAD R45, R45, UR13, RZ ;  /* 0x0000000d2d2d7c24 */ /* 0x000fe4000f8e02ff */
[----:B------:R-:W-:Y:S01]  /*b3c0*/  IMAD R47, R47, UR13, RZ ;  /* 0x0000000d2f2f7c24 */ /* 0x000fe2000f8e02ff */
[----:B----4-:R-:W-:-:S02]  /*b3d0*/  ISETP.GE.AND P1, PT, R40, RZ, PT ;  /* 0x000000ff2800720c */ /* 0x010fc40003f26270 */
[----:B0-----:R-:W-:Y:S02]  /*b3e0*/  LEA.HI.X.SX32 R93, R50, R3, 0x1, P3 ;  /* 0x00000003325d7211 */ /* 0x001fe400018f0eff */
[----:B------:R-:W-:-:S09]  /*b3f0*/  PRMT R85, RZ, 0x7610, R85 ;  /* 0x00007610ff557816 */ /* 0x000fd20000000055 */
[----:B------:R-:W-:Y:S01]  /*b400*/  @!P1 IMAD.MOV R17, RZ, RZ, -R17 ;  /* 0x000000ffff119224 */ /* 0x000fe200078e0a11 */
[----:B------:R-:W-:Y:S02]  /*b410*/  PRMT R80, RZ, 0x7610, R80 ;  /* 0x00007610ff507816 */ /* 0x000fe40000000050 */
[----:B------:R-:W-:Y:S01]  /*b420*/  PRMT R27, RZ, 0x7610, R27 ;  /* 0x00007610ff1b7816 */ /* 0x000fe2000000001b */
[----:B--2---:R0:W-:Y:S04]  /*b430*/  STL [R1+0x85c], R83 ;  /* 0x00085c5301007387 */ /* 0x0041e80000100800 */
[----:B------:R-:W2:Y:S04]  /*b440*/  LDL R78, [R1+0xd4c] ;  /* 0x000d4c00014e7983 */ /* 0x000ea80000100800 */
[----:B------:R-:W4:Y:S04]  /*b450*/  LDL R40, [R1+0xcfc] ;  /* 0x000cfc0001287983 */ /* 0x000f280000100800 */
[----:B0-----:R-:W2:Y:S04]  /*b460*/  LDL R83, [R1+0x4] ;  /* 0x0000040001537983 */ /* 0x001ea80000100800 */
[----:B---3--:R0:W-:Y:S04]  /*b470*/  STL [R1+0x858], R81 ;  /* 0x0008585101007387 */ /* 0x0081e80000100800 */
[----:B------:R-:W-:Y:S01]  /*b480*/  STL [R1+0x210], R44 ;  /* 0x0002102c01007387 */ /* 0x000fe20000100800 */
[----:B0-----:R-:W-:-:S03]  /*b490*/  LEA R81, P1, R47, R4, 0x1 ;  /* 0x000000042f517211 */ /* 0x001fc600078208ff */
[----:B------:R0:W-:Y:S01]  /*b4a0*/  STL [R1+0x870], R33 ;  /* 0x0008702101007387 */ /* 0x0001e20000100800 */
[----:B------:R-:W-:Y:S02]  /*b4b0*/  LEA.HI.X.SX32 R84, R47, R3, 0x1, P1 ;  /* 0x000000032f547211 */ /* 0x000fe400008f0eff */
[----:B0-----:R-:W-:-:S04]  /*b4c0*/  LEA R33, P3, R45, R4, 0x1 ;  /* 0x000000042d217211 */ /* 0x001fc800078608ff */
[----:B------:R-:W-:Y:S01]  /*b4d0*/  LEA.HI.X.SX32 R79, R45, R3, 0x1, P3 ;  /* 0x000000032d4f7211 */ /* 0x000fe200018f0eff */
[----:B------:R-:W-:-:S05]  /*b4e0*/  @P0 IMAD.MOV.U32 R45, RZ, RZ, R93 ;  /* 0x000000ffff2d0224 */ /* 0x000fca00078e005d */
[----:B------:R0:W3:Y:S02]  /*b4f0*/  @P0 LDG.E.U16 R85, desc[UR24][R44.64] ;  /* 0x000000182c550981 */ /* 0x0000e4000c1e1500 */
[----:B0-----:R-:W-:Y:S02]  /*b500*/  @P0 IMAD.MOV.U32 R44, RZ, RZ, R81 ;  /* 0x000000ffff2c0224 */ /* 0x001fe400078e0051 */
[----:B------:R-:W-:-:S05]  /*b510*/  @P0 IMAD.MOV.U32 R45, RZ, RZ, R84 ;  /* 0x000000ffff2d0224 */ /* 0x000fca00078e0054 */
[----:B------:R0:W3:Y:S02]  /*b520*/  @P0 LDG.E.U16 R80, desc[UR24][R44.64] ;  /* 0x000000182c500981 */ /* 0x0000e4000c1e1500 */
[----:B0-----:R-:W-:Y:S02]  /*b530*/  @P0 IMAD.MOV.U32 R44, RZ, RZ, R33 ;  /* 0x000000ffff2c0224 */ /* 0x001fe400078e0021 */
[----:B------:R-:W-:-:S05]  /*b540*/  @P0 IMAD.MOV.U32 R45, RZ, RZ, R79 ;  /* 0x000000ffff2d0224 */ /* 0x000fca00078e004f */
[----:B------:R-:W3:Y:S01]  /*b550*/  @P0 LDG.E.U16 R27, desc[UR24][R44.64] ;  /* 0x000000182c1b0981 */ /* 0x000ee2000c1e1500 */
[C---:B------:R-:W-:Y:S01]  /*b560*/  ISETP.GT.U32.AND P1, PT, R5.reuse, R86, PT ;  /* 0x000000560500720c */ /* 0x040fe20003f24070 */
[----:B------:R-:W-:Y:S01]  /*b570*/  @!P4 IMAD.MOV R16, RZ, RZ, -R16 ;  /* 0x000000ffff10c224 */ /* 0x000fe200078e0a10 */
[----:B------:R-:W-:Y:S02]  /*b580*/  ISETP.GT.U32.AND P4, PT, R5, R91, PT ;  /* 0x0000005b0500720c */ /* 0x000fe40003f84070 */
[C---:B------:R-:W-:Y:S01]  /*b590*/  SEL R43, R38.reuse, R43, !P6 ;  /* 0x0000002b262b7207 */ /* 0x040fe20007000000 */
[----:B------:R-:W-:Y:S01]  /*b5a0*/  STL [R1+0x230], R81 ;  /* 0x0002305101007387 */ /* 0x000fe20000100800 */
[----:B------:R-:W-:-:S07]  /*b5b0*/  SEL R41, R38, R41, !P6 ;  /* 0x0000002926297207 */ /* 0x000fce0007000000 */
[--C-:B------:R-:W-:Y:S01]  /*b5c0*/  @!P1 IMAD.IADD R86, R86, 0x1, -R5.reuse ;  /* 0x0000000156569824 */ /* 0x100fe200078e0a05 */
[----:B------:R-:W-:Y:S01]  /*b5d0*/  STL [R1+0x20c], R93 ;  /* 0x00020c5d01007387 */ /* 0x000fe20000100800 */
[----:B------:R-:W-:Y:S02]  /*b5e0*/  IMAD R43, R43, UR13, RZ ;  /* 0x0000000d2b2b7c24 */ /* 0x000fe4000f8e02ff */
[----:B------:R-:W-:Y:S01]  /*b5f0*/  @!P4 IMAD.IADD R91, R91, 0x1, -R5 ;  /* 0x000000015b5bc824 */ /* 0x000fe200078e0a05 */
[----:B------:R-:W-:Y:S01]  /*b600*/  STL [R1+0x250], R33 ;  /* 0x0002502101007387 */ /* 0x000fe20000100800 */
[----:B------:R-:W-:-:S03]  /*b610*/  IMAD R41, R41, UR13, RZ ;  /* 0x0000000d29297c24 */ /* 0x000fc6000f8e02ff */
[----:B------:R-:W-:Y:S04]  /*b620*/  STL [R1+0x22c], R84 ;  /* 0x00022c5401007387 */ /* 0x000fe80000100800 */
[----:B------:R0:W-:Y:S01]  /*b630*/  STL [R1+0x24c], R79 ;  /* 0x00024c4f01007387 */ /* 0x0001e20000100800 */
[----:B------:R-:W-:-:S03]  /*b640*/  SEL R39, R38, R39, !P6 ;  /* 0x0000002726277207 */ /* 0x000fc60007000000 */
[----:B0-----:R-:W3:Y:S02]  /*b650*/  LDL R79, [R1+0xcb0] ;  /* 0x000cb000014f7983 */ /* 0x001ee40000100800 */
[----:B------:R-:W-:Y:S01]  /*b660*/  IMAD R39, R39, UR13, RZ ;  /* 0x0000000d27277c24 */ /* 0x000fe2000f8e02ff */
[----:B------:R-:W-:Y:S02]  /*b670*/  PRMT R82, RZ, 0x7610, R82 ;  /* 0x00007610ff527816 */ /* 0x000fe40000000052 */
[----:B------:R-:W-:Y:S02]  /*b680*/  PRMT R77, RZ, 0x7610, R77 ;  /* 0x00007610ff4d7816 */ /* 0x000fe4000000004d */
[----:B------:R-:W-:Y:S02]  /*b690*/  PRMT R21, RZ, 0x7610, R21 ;  /* 0x00007610ff157816 */ /* 0x000fe40000000015 */
[----:B----4-:R-:W-:Y:S02]  /*b6a0*/  ISETP.GE.AND P1, PT, R40, RZ, PT ;  /* 0x000000ff2800720c */ /* 0x010fe40003f26270 */
[----:B--2---:R-:W-:-:S02]  /*b6b0*/  ISETP.GT.U32.AND P3, PT, R5, R83, PT ;  /* 0x000000530500720c */ /* 0x004fc40003f64070 */
[----:B------:R-:W-:Y:S02]  /*b6c0*/  ISETP.GE.AND P4, PT, R78, RZ, PT ;  /* 0x000000ff4e00720c */ /* 0x000fe40003f86270 */
[----:B------:R-:W2:Y:S04]  /*b6d0*/  LDL R78, [R1+0xcb4] ;  /* 0x000cb400014e7983 */ /* 0x000ea80000100800 */
[----:B------:R-:W4:Y:S03]  /*b6e0*/  LDL.LU R81, [R1+0x14] ;  /* 0x0000140001517983 */ /* 0x000f260000300800 */
[----:B------:R-:W-:Y:S02]  /*b6f0*/  @!P1 IMAD.MOV R15, RZ, RZ, -R15 ;  /* 0x000000ffff0f9224 */ /* 0x000fe400078e0a0f */
[----:B------:R-:W-:Y:S01]  /*b700*/  @!P3 IMAD.IADD R83, R83, 0x1, -R5 ;  /* 0x000000015353b824 */ /* 0x000fe200078e0a05 */
[----:B------:R-:W-:-:S04]  /*b710*/  LEA R40, P3, R43, R4, 0x1 ;  /* 0x000000042b287211 */ /* 0x000fc800078608ff */
[----:B------:R-:W-:Y:S01]  /*b720*/  LEA.HI.X.SX32 R84, R43, R3, 0x1, P3 ;  /* 0x000000032b547211 */ /* 0x000fe200018f0eff */
[----:B---3--:R0:W-:Y:S04]  /*b730*/  STL [R1+0x840], R80 ;  /* 0x0008405001007387 */ /* 0x0081e80000100800 */
[----:B0-----:R-:W3:Y:S04]  /*b740*/  LDL.LU R80, [R1+0x10] ;  /* 0x0000100001507983 */ /* 0x001ee80000300800 */
[----:B------:R0:W-:Y:S04]  /*b750*/  STL [R1+0x844], R85 ;  /* 0x0008445501007387 */ /* 0x0001e80000100800 */
[----:B------:R-:W-:Y:S01]  /*b760*/  STL [R1+0x270], R40 ;  /* 0x0002702801007387 */ /* 0x000fe20000100800 */
[----:B0-----:R-:W-:-:S03]  /*b770*/  LEA R85, P1, R41, R4, 0x1 ;  /* 0x0000000429557211 */ /* 0x001fc600078208ff */
[----:B------:R0:W-:Y:S01]  /*b780*/  STL [R1+0x83c], R27 ;  /* 0x00083c1b01007387 */ /* 0x0001e20000100800 */
[----:B------:R-:W-:Y:S01]  /*b790*/  LEA.HI.X.SX32 R93, R41, R3, 0x1, P1 ;  /* 0x00000003295d7211 */ /* 0x000fe200008f0eff */
[----:B------:R-:W-:-:S05]  /*b7a0*/  @P0 IMAD.MOV.U32 R41, RZ, RZ, R84 ;  /* 0x000000ffff290224 */ /* 0x000fca00078e0054 */
[----:B------:R1:W3:Y:S01]  /*b7b0*/  @P0 LDG.E.U16 R82, desc[UR24][R40.64] ;  /* 0x0000001828520981 */ /* 0x0002e2000c1e1500 */
[----:B0-----:R-:W-:-:S04]  /*b7c0*/  LEA R27, P3, R39, R4, 0x1 ;  /* 0x00000004271b7211 */ /* 0x001fc800078608ff */
[----:B------:R-:W-:Y:S01]  /*b7d0*/  LEA.HI.X.SX32 R33, R39, R3, 0x1, P3 ;  /* 0x0000000327217211 */ /* 0x000fe200018f0eff */
[----:B-1----:R-:W-:Y:S02]  /*b7e0*/  @P0 IMAD.MOV.U32 R40, RZ, RZ, R85 ;  /* 0x000000ffff280224 */ /* 0x002fe400078e0055 */
[----:B------:R-:W-:-:S05]  /*b7f0*/  @P0 IMAD.MOV.U32 R41, RZ, RZ, R93 ;  /* 0x000000ffff290224 */ /* 0x000fca00078e005d */
[----:B------:R0:W4:Y:S02]  /*b800*/  @P0 LDG.E.U16 R77, desc[UR24][R40.64] ;  /* 0x00000018284d0981 */ /* 0x000124000c1e1500 */
[----:B0-----:R-:W-:Y:S02]  /*b810*/  @P0 IMAD.MOV.U32 R40, RZ, RZ, R27 ;  /* 0x000000ffff280224 */ /* 0x001fe400078e001b */
[----:B------:R-:W-:-:S05]  /*b820*/  @P0 IMAD.MOV.U32 R41, RZ, RZ, R33 ;  /* 0x000000ffff290224 */ /* 0x000fca00078e0021 */
[----:B------:R-:W4:Y:S01]  /*b830*/  @P0 LDG.E.U16 R21, desc[UR24][R40.64] ;  /* 0x0000001828150981 */ /* 0x000f22000c1e1500 */
[C---:B------:R-:W-:Y:S01]  /*b840*/  ISETP.GT.U32.AND P1, PT, R5.reuse, R86, PT ;  /* 0x000000560500720c */ /* 0x040fe20003f24070 */
[----:B------:R-:W-:Y:S01]  /*b850*/  @!P4 IMAD.MOV R14, RZ, RZ, -R14 ;  /* 0x000000ffff0ec224 */ /* 0x000fe200078e0a0e */
[C---:B------:R-:W-:Y:S02]  /*b860*/  ISETP.GT.U32.AND P3, PT, R5.reuse, R83, PT ;  /* 0x000000530500720c */ /* 0x040fe40003f64070 */
[----:B------:R-:W-:Y:S02]  /*b870*/  ISETP.GT.U32.AND P4, PT, R5, R91, PT ;  /* 0x0000005b0500720c */ /* 0x000fe40003f84070 */
[C---:B------:R-:W-:Y:S01]  /*b880*/  SEL R37, R38.reuse, R37, !P6 ;  /* 0x0000002526257207 */ /* 0x040fe20007000000 */
[----:B------:R-:W-:Y:S01]  /*b890*/  STL [R1+0x290], R85 ;  /* 0x0002905501007387 */ /* 0x000fe20000100800 */
[----:B------:R-:W-:-:S03]  /*b8a0*/  SEL R32, R38, R32, !P6 ;  /* 0x0000002026207207 */ /* 0x000fc60007000000 */
[----:B------:R0:W-:Y:S01]  /*b8b0*/  STL [R1+0x26c], R84 ;  /* 0x00026c5401007387 */ /* 0x0001e20000100800 */
[----:B------:R-:W-:Y:S02]  /*b8c0*/  IMAD R37, R37, UR13, RZ ;  /* 0x0000000d25257c24 */ /* 0x000fe4000f8e02ff */
[--C-:B------:R-:W-:Y:S01]  /*b8d0*/  @!P1 IMAD.IADD R86, R86, 0x1, -R5.reuse ;  /* 0x0000000156569824 */ /* 0x100fe200078e0a05 */
[----:B------:R-:W-:Y:S01]  /*b8e0*/  STL [R1+0x2b0], R27 ;  /* 0x0002b01b01007387 */ /* 0x000fe20000100800 */
[----:B------:R-:W-:-:S03]  /*b8f0*/  @!P3 IMAD.IADD R83, R83, 0x1, -R5 ;  /* 0x000000015353b824 */ /* 0x000fc600078e0a05 */
[----:B------:R-:W-:Y:S01]  /*b900*/  STL [R1+0x28c], R93 ;  /* 0x00028c5d01007387 */ /* 0x000fe20000100800 */
[----:B------:R-:W-:-:S03]  /*b910*/  SEL R35, R38, R35, !P6 ;  /* 0x0000002326237207 */ /* 0x000fc60007000000 */
[----:B0-----:R-:W4:Y:S01]  /*b920*/  LDL.LU R84, [R1+0xfd0] ;  /* 0x000fd00001547983 */ /* 0x001f220000300800 */
[----:B------:R-:W-:-:S03]  /*b930*/  @!P4 IMAD.IADD R91, R91, 0x1, -R5 ;  /* 0x000000015b5bc824 */ /* 0x000fc600078e0a05 */
[----:B------:R0:W-:Y:S01]  /*b940*/  STL [R1+0x2ac], R33 ;  /* 0x0002ac2101007387 */ /* 0x0001e20000100800 */
[----:B------:R-:W-:Y:S01]  /*b950*/  ISETP.GE.AND P4, PT, R79, RZ, PT ;  /* 0x000000ff4f00720c */ /* 0x000fe20003f86270 */
[----:B------:R-:W-:Y:S02]  /*b960*/  IMAD R32, R32, UR13, RZ ;  /* 0x0000000d20207c24 */ /* 0x000fe4000f8e02ff */
[----:B------:R-:W-:Y:S01]  /*b970*/  IMAD R35, R35, UR13, RZ ;  /* 0x0000000d23237c24 */ /* 0x000fe2000f8e02ff */
[----:B0-----:R-:W-:-:S04]  /*b980*/  LEA R33, P3, R37, R4, 0x1 ;  /* 0x0000000425217211 */ /* 0x001fc800078608ff */
[----:B------:R-:W-:Y:S02]  /*b990*/  LEA.HI.X.SX32 R93, R37, R3, 0x1, P3 ;  /* 0x00000003255d7211 */ /* 0x000fe400018f0eff */
[----:B------:R-:W-:Y:S02]  /*b9a0*/  PRMT R87, RZ, 0x7610, R87 ;  /* 0x00007610ff577816 */ /* 0x000fe40000000057 */
[----:B------:R-:W-:Y:S02]  /*b9b0*/  PRMT R51, RZ, 0x7610, R51 ;  /* 0x00007610ff337816 */ /* 0x000fe40000000033 */
[----:B------:R-:W-:Y:S02]  /*b9c0*/  PRMT R19, RZ, 0x7610, R19 ;  /* 0x00007610ff137816 */ /* 0x000fe40000000013 */
[----:B--2---:R-:W-:-:S13]  /*b9d0*/  ISETP.GE.AND P1, PT, R78, RZ, PT ;  /* 0x000000ff4e00720c */ /* 0x004fda0003f26270 */
[----:B------:R-:W-:Y:S01]  /*b9e0*/  @!P1 IMAD.MOV R13, RZ, RZ, -R13 ;  /* 0x000000ffff0d9224 */ /* 0x000fe200078e0a0d */
[----:B---3--:R0:W-:Y:S04]  /*b9f0*/  STL [R1+0x838], R82 ;  /* 0x0008385201007387 */ /* 0x0081e80000100800 */
[----:B0-----:R-:W2:Y:S04]  /*ba00*/  LDL.LU R82, [R1+0x24] ;  /* 0x0000240001527983 */ /* 0x001ea80000300800 */
[----:B------:R-:W3:Y:S04]  /*ba10*/  LDL R79, [R1+0xc58] ;  /* 0x000c5800014f7983 */ /* 0x000ee80000100800 */
[----:B------:R-:W3:Y:S04]  /*ba20*/  LDL R78, [R1+0xcec] ;  /* 0x000cec00014e7983 */ /* 0x000ee80000100800 */
[----:B----4-:R0:W-:Y:S04]  /*ba30*/  STL [R1+0x824], R77 ;  /* 0x0008244d01007387 */ /* 0x0101e80000100800 */
[----:B------:R-:W-:Y:S04]  /*ba40*/  STL [R1+0x2d0], R33 ;  /* 0x0002d02101007387 */ /* 0x000fe80000100800 */
[----:B------:R1:W-:Y:S01]  /*ba50*/  STL [R1+0x820], R21 ;  /* 0x0008201501007387 */ /* 0x0003e20000100800 */
[----:B0-----:R-:W-:-:S02]  /*ba60*/  LEA R77, P1, R35, R4, 0x1 ;  /* 0x00000004234d7211 */ /* 0x001fc400078208ff */
[----:B-1----:R-:W-:-:S04]  /*ba70*/  LEA R21, P3, R32, R4, 0x1 ;  /* 0x0000000420157211 */ /* 0x002fc800078608ff */
[-C--:B------:R-:W-:Y:S01]  /*ba80*/  LEA.HI.X.SX32 R27, R32, R3.reuse, 0x1, P3 ;  /* 0x00000003201b7211 */ /* 0x080fe200018f0eff */
[----:B------:R-:W-:Y:S01]  /*ba90*/  @P0 IMAD.MOV.U32 R32, RZ, RZ, R33 ;  /* 0x000000ffff200224 */ /* 0x000fe200078e0021 */
[----:B------:R-:W-:Y:S01]  /*baa0*/  LEA.HI.X.SX32 R85, R35, R3, 0x1, P1 ;  /* 0x0000000323557211 */ /* 0x000fe200008f0eff */
[----:B------:R-:W-:-:S05]  /*bab0*/  @P0 IMAD.MOV.U32 R33, RZ, RZ, R93 ;  /* 0x000000ffff210224 */ /* 0x000fca00078e005d */
[----:B------:R0:W4:Y:S02]  /*bac0*/  @P0 LDG.E.U16 R87, desc[UR24][R32.64] ;  /* 0x0000001820570981 */ /* 0x000124000c1e1500 */
[----:B0-----:R-:W-:Y:S02]  /*bad0*/  @P0 IMAD.MOV.U32 R32, RZ, RZ, R77 ;  /* 0x000000ffff200224 */ /* 0x001fe400078e004d */
[----:B------:R-:W-:-:S05]  /*bae0*/  @P0 IMAD.MOV.U32 R33, RZ, RZ, R85 ;  /* 0x000000ffff210224 */ /* 0x000fca00078e0055 */
[----:B------:R0:W4:Y:S02]  /*baf0*/  @P0 LDG.E.U16 R51, desc[UR24][R32.64] ;  /* 0x0000001820330981 */ /* 0x000124000c1e1500 */
[----:B0-----:R-:W-:Y:S02]  /*bb00*/  @P0 IMAD.MOV.U32 R32, RZ, RZ, R21 ;  /* 0x000000ffff200224 */ /* 0x001fe400078e0015 */
[----:B------:R-:W-:-:S05]  /*bb10*/  @P0 IMAD.MOV.U32 R33, RZ, RZ, R27 ;  /* 0x000000ffff210224 */ /* 0x000fca00078e001b */
[----:B------:R-:W4:Y:S01]  /*bb20*/  @P0 LDG.E.U16 R19, desc[UR24][R32.64] ;  /* 0x0000001820130981 */ /* 0x000f22000c1e1500 */
[C---:B------:R-:W-:Y:S01]  /*bb30*/  ISETP.GT.U32.AND P1, PT, R5.reuse, R80, PT ;  /* 0x000000500500720c */ /* 0x040fe20003f24070 */
[----:B------:R-:W-:Y:S01]  /*bb40*/  @!P4 IMAD.MOV R12, RZ, RZ, -R12 ;  /* 0x000000ffff0cc224 */ /* 0x000fe200078e0a0c */
[----:B------:R-:W-:Y:S02]  /*bb50*/  ISETP.GT.U32.AND P4, PT, R5, R81, PT ;  /* 0x000000510500720c */ /* 0x000fe40003f84070 */
[C---:B------:R-:W-:Y:S01]  /*bb60*/  SEL R30, R38.reuse, R30, !P6 ;  /* 0x0000001e261e7207 */ /* 0x040fe20007000000 */
[----:B------:R-:W-:Y:S01]  /*bb70*/  STL [R1+0x2f0], R77 ;  /* 0x0002f04d01007387 */ /* 0x000fe20000100800 */
[----:B------:R-:W-:-:S03]  /*bb80*/  SEL R26, R38, R26, !P6 ;  /* 0x0000001a261a7207 */ /* 0x000fc60007000000 */
[----:B------:R-:W-:Y:S01]  /*bb90*/  IMAD R30, R30, UR13, RZ ;  /* 0x0000000d1e1e7c24 */ /* 0x000fe2000f8e02ff */
[----:B------:R-:W-:Y:S03]  /*bba0*/  STL [R1+0x2cc], R93 ;  /* 0x0002cc5d01007387 */ /* 0x000fe60000100800 */
[----:B------:R-:W-:Y:S01]  /*bbb0*/  @!P1 IMAD.IADD R80, R80, 0x1, -R5 ;  /* 0x0000000150509824 */ /* 0x000fe200078e0a05 */
[----:B------:R-:W-:Y:S01]  /*bbc0*/  STL [R1+0x8c8], R21 ;  /* 0x0008c81501007387 */ /* 0x000fe20000100800 */
[----:B------:R-:W-:-:S03]  /*bbd0*/  SEL R28, R38, R28, !P6 ;  /* 0x0000001c261c7207 */ /* 0x000fc60007000000 */
[----:B------:R-:W-:Y:S01]  /*bbe0*/  STL [R1+0x2ec], R85 ;  /* 0x0002ec5501007387 */ /* 0x000fe20000100800 */
[----:B------:R-:W-:-:S03]  /*bbf0*/  @!P4 IMAD.IADD R81, R81, 0x1, -R5 ;  /* 0x000000015151c824 */ /* 0x000fc600078e0a05 */
[----:B------:R0:W-:Y:S01]  /*bc00*/  STL [R1+0x30c], R27 ;  /* 0x00030c1b01007387 */ /* 0x0001e20000100800 */
[----:B------:R-:W-:Y:S02]  /*bc10*/  IMAD R26, R26, UR13, RZ ;  /* 0x0000000d1a1a7c24 */ /* 0x000fe4000f8e02ff */
[----:B------:R-:W-:Y:S01]  /*bc20*/  IMAD R28, R28, UR13, RZ ;  /* 0x0000000d1c1c7c24 */ /* 0x000fe2000f8e02ff */
[----:B------:R-:W-:Y:S02]  /*bc30*/  PRMT R84, RZ, 0x7610, R84 ;  /* 0x00007610ff547816 */ /* 0x000fe40000000054 */
[----:B------:R-:W-:Y:S02]  /*bc40*/  PRMT R42, RZ, 0x7610, R42 ;  /* 0x00007610ff2a7816 */ /* 0x000fe4000000002a */
[----:B------:R-:W-:Y:S02]  /*bc50*/  PRMT R6, RZ, 0x7610, R6 ;  /* 0x00007610ff067816 */ /* 0x000fe40000000006 */
[----:B--2---:R-:W-:-:S02]  /*bc60*/  ISETP.GT.U32.AND P3, PT, R5, R82, PT ;  /* 0x000000520500720c */ /* 0x004fc40003f64070 */
[----:B---3--:R-:W-:Y:S02]  /*bc70*/  ISETP.GE.AND P1, PT, R78, RZ, PT ;  /* 0x000000ff4e00720c */ /* 0x008fe40003f26270 */
[----:B------:R-:W-:-:S09]  /*bc80*/  ISETP.GE.AND P4, PT, R79, RZ, PT ;  /* 0x000000ff4f00720c */ /* 0x000fd20003f86270 */
[----:B------:R-:W-:Y:S01]  /*bc90*/  @!P3 IMAD.IADD R82, R82, 0x1, -R5 ;  /* 0x000000015252b824 */ /* 0x000fe200078e0a05 */
[----:B0-----:R-:W-:-:S04]  /*bca0*/  LEA R27, P3, R30, R4, 0x1 ;  /* 0x000000041e1b7211 */ /* 0x001fc800078608ff */
[----:B------:R-:W-:Y:S01]  /*bcb0*/  LEA.HI.X.SX32 R93, R30, R3, 0x1, P3 ;  /* 0x000000031e5d7211 */ /* 0x000fe200018f0eff */
[----:B------:R-:W-:Y:S01]  /*bcc0*/  @!P1 IMAD.MOV R10, RZ, RZ, -R10 ;  /* 0x000000ffff0a9224 */ /* 0x000fe200078e0a0a */
[----:B----4-:R0:W-:Y:S04]  /*bcd0*/  STL [R1+0x81c], R87 ;  /* 0x00081c5701007387 */ /* 0x0101e80000100800 */
[----:B------:R-:W2:Y:S04]  /*bce0*/  LDL R85, [R1+0xc6c] ;  /* 0x000c6c0001557983 */ /* 0x000ea80000100800 */
[----:B0-----:R-:W3:Y:S04]  /*bcf0*/  LDL R87, [R1+0xcc8] ;  /* 0x000cc80001577983 */ /* 0x001ee80000100800 */
[----:B------:R-:W4:Y:S04]  /*bd00*/  LDL.LU R78, [R1+0x20] ;  /* 0x00002000014e7983 */ /* 0x000f280000300800 */
[----:B------:R-:W4:Y:S04]  /*bd10*/  LDL.LU R79, [R1+0x3c] ;  /* 0x00003c00014f7983 */ /* 0x000f280000300800 */
[----:B------:R0:W-:Y:S04]  /*bd20*/  STL [R1+0x818], R51 ;  /* 0x0008183301007387 */ /* 0x0001e80000100800 */
        /* <DEDUP_REMOVED lines=15> */
[C---:B------:R-:W-:Y:S02]  /*be20*/  ISETP.GT.U32.AND P1, PT, R5.reuse, R80, PT ;  /* 0x000000500500720c */ /* 0x040fe40003f24070 */
[C---:B------:R-:W-:Y:S01]  /*be30*/  ISETP.GT.U32.AND P3, PT, R5.reuse, R82, PT ;  /* 0x000000520500720c */ /* 0x040fe20003f64070 */
[----:B------:R-:W-:Y:S01]  /*be40*/  @!P4 IMAD.MOV R11, RZ, RZ, -R11 ;  /* 0x000000ffff0bc224 */ /* 0x000fe200078e0a0b */
[----:B------:R-:W-:Y:S02]  /*be50*/  ISETP.GT.U32.AND P4, PT, R5, R81, PT ;  /* 0x000000510500720c */ /* 0x000fe40003f84070 */
[C---:B------:R-:W-:Y:S02]  /*be60*/  SEL R24, R38.reuse, R24, !P6 ;  /* 0x0000001826187207 */ /* 0x040fe40007000000 */
[----:B------:R-:W-:-:S05]  /*be70*/  SEL R22, R38, R22, !P6 ;  /* 0x0000001626167207 */ /* 0x000fca0007000000 */
[----:B------:R-:W-:Y:S01]  /*be80*/  @!P1 IMAD.IADD R80, R80, 0x1, -R5 ;  /* 0x0000000150509824 */ /* 0x000fe200078e0a05 */
[----:B------:R-:W-:Y:S01]  /*be90*/  STL [R1+0x8bc], R51 ;  /* 0x0008bc3301007387 */ /* 0x000fe20000100800 */
[----:B------:R-:W-:Y:S01]  /*bea0*/  IMAD R24, R24, UR13, RZ ;  /* 0x0000000d18187c24 */ /* 0x000fe2000f8e02ff */
[----:B------:R-:W-:Y:S02]  /*beb0*/  SEL R20, R38, R20, !P6 ;  /* 0x0000001426147207 */ /* 0x000fe40007000000 */
[----:B------:R-:W-:Y:S01]  /*bec0*/  STL [R1+0x328], R93 ;  /* 0x0003285d01007387 */ /* 0x000fe20000100800 */
[----:B------:R-:W-:-:S03]  /*bed0*/  IMAD R22, R22, UR13, RZ ;  /* 0x0000000d16167c24 */ /* 0x000fc6000f8e02ff */
[----:B------:R-:W-:Y:S01]  /*bee0*/  STL [R1+0x8c4], R19 ;  /* 0x0008c41301007387 */ /* 0x000fe20000100800 */
[----:B------:R-:W-:-:S03]  /*bef0*/  @!P3 IMAD.IADD R82, R82, 0x1, -R5 ;  /* 0x000000015252b824 */ /* 0x000fc600078e0a05 */
[----:B------:R-:W-:Y:S01]  /*bf00*/  STL [R1+0x8b8], R77 ;  /* 0x0008b84d01007387 */ /* 0x000fe20000100800 */
[----:B------:R-:W-:-:S03]  /*bf10*/  @!P4 IMAD.IADD R81, R81, 0x1, -R5 ;  /* 0x000000015151c824 */ /* 0x000fc600078e0a05 */
[----:B------:R0:W-:Y:S01]  /*bf20*/  STL [R1+0x8c0], R21 ;  /* 0x0008c01501007387 */ /* 0x0001e20000100800 */
[----:B------:R-:W-:Y:S01]  /*bf30*/  IMAD R20, R20, UR13, RZ ;  /* 0x0000000d14147c24 */ /* 0x000fe2000f8e02ff */
[----:B0-----:R-:W-:-:S04]  /*bf40*/  LEA R21, P3, R24, R4, 0x1 ;  /* 0x0000000418157211 */ /* 0x001fc800078608ff */
[----:B------:R-:W-:Y:S02]  /*bf50*/  LEA.HI.X.SX32 R93, R24, R3, 0x1, P3 ;  /* 0x00000003185d7211 */ /* 0x000fe400018f0eff */
[----:B------:R-:W-:Y:S02]  /*bf60*/  PRMT R88, RZ, 0x7610, R88 ;  /* 0x00007610ff587816 */ /* 0x000fe40000000058 */
[----:B------:R-:W-:Y:S02]  /*bf70*/  PRMT R46, RZ, 0x7610, R46 ;  /* 0x00007610ff2e7816 */ /* 0x000fe4000000002e */
[----:B------:R-:W-:Y:S02]  /*bf80*/  PRMT R0, RZ, 0x7610, R0 ;  /* 0x00007610ff007816 */ /* 0x000fe40000000000 */
[----:B--2---:R-:W-:Y:S02]  /*bf90*/  ISETP.GE.AND P1, PT, R85, RZ, PT ;  /* 0x000000ff5500720c */ /* 0x004fe40003f26270 */
[----:B---3--:R-:W-:-:S11]  /*bfa0*/  ISETP.GE.AND P4, PT, R87, RZ, PT ;  /* 0x000000ff5700720c */ /* 0x008fd60003f86270 */
[----:B------:R-:W-:Y:S01]  /*bfb0*/  @!P1 IMAD.MOV R8, RZ, RZ, -R8 ;  /* 0x000000ffff089224 */ /* 0x000fe200078e0a08 */
[----:B------:R-:W-:-:S04]  /*bfc0*/  LEA R51, P1, R22, R4, 0x1 ;  /* 0x0000000416337211 */ /* 0x000fc800078208ff */
[----:B------:R-:W-:Y:S01]  /*bfd0*/  LEA.HI.X.SX32 R77, R22, R3, 0x1, P1 ;  /* 0x00000003164d7211 */ /* 0x000fe200008f0eff */
[----:B----4-:R0:W-:Y:S04]  /*bfe0*/  STL [R1+0x800], R84 ;  /* 0x0008005401007387 */ /* 0x0101e80000100800 */
[----:B0-----:R-:W2:Y:S04]  /*bff0*/  LDL.LU R84, [R1+0x40] ;  /* 0x0000400001547983 */ /* 0x001ea80000300800 */
[----:B------:R-:W3:Y:S04]  /*c000*/  LDL R87, [R1+0xc18] ;  /* 0x000c180001577983 */ /* 0x000ee80000100800 */
[----:B------:R-:W4:Y:S04]  /*c010*/  LDL R85, [R1+0xbf4] ;  /* 0x000bf40001557983 */ /* 0x000f280000100800 */
[----:B------:R-:W-:Y:S04]  /*c020*/  STL [R1+0x37c], R21 ;  /* 0x00037c1501007387 */ /* 0x000fe80000100800 */
[----:B------:R0:W-:Y:S04]  /*c030*/  STL [R1+0x7f8], R6 ;  /* 0x0007f80601007387 */ /* 0x0001e80000100800 */
[----:B------:R-:W-:Y:S04]  /*c040*/  STL [R1+0x8ac], R51 ;  /* 0x0008ac3301007387 */ /* 0x000fe80000100800 */
[----:B------:R-:W-:Y:S01]  /*c050*/  STL [R1+0x378], R93 ;  /* 0x0003785d01007387 */ /* 0x000fe20000100800 */
[----:B0-----:R-:W-:-:S03]  /*c060*/  LEA R6, P3, R20, R4, 0x1 ;  /* 0x0000000414067211 */ /* 0x001fc600078608ff */
[----:B------:R0:W-:Y:S02]  /*c070*/  STL [R1+0x7fc], R42 ;  /* 0x0007fc2a01007387 */ /* 0x0001e40000100800 */
[----:B0-----:R-:W-:Y:S01]  /*c080*/  LEA.HI.X.SX32 R42, R20, R3, 0x1, P3 ;  /* 0x00000003142a7211 */ /* 0x001fe200018f0eff */
[----:B------:R-:W-:Y:S02]  /*c090*/  @P0 IMAD.MOV.U32 R20, RZ, RZ, R21 ;  /* 0x000000ffff140224 */ /* 0x000fe400078e0015 */
[----:B------:R-:W-:-:S05]  /*c0a0*/  @P0 IMAD.MOV.U32 R21, RZ, RZ, R93 ;  /* 0x000000ffff150224 */ /* 0x000fca00078e005d */
[----:B------:R0:W2:Y:S02]  /*c0b0*/  @P0 LDG.E.U16 R88, desc[UR24][R20.64] ;  /* 0x0000001814580981 */ /* 0x0000a4000c1e1500 */
[----:B0-----:R-:W-:Y:S02]  /*c0c0*/  @P0 IMAD.MOV.U32 R20, RZ, RZ, R51 ;  /* 0x000000ffff140224 */ /* 0x001fe400078e0033 */
[----:B------:R-:W-:-:S05]  /*c0d0*/  @P0 IMAD.MOV.U32 R21, RZ, RZ, R77 ;  /* 0x000000ffff150224 */ /* 0x000fca00078e004d */
[----:B------:R0:W2:Y:S02]  /*c0e0*/  @P0 LDG.E.U16 R46, desc[UR24][R20.64] ;  /* 0x00000018142e0981 */ /* 0x0000a4000c1e1500 */
[----:B0-----:R-:W-:Y:S02]  /*c0f0*/  @P0 IMAD.MOV.U32 R20, RZ, RZ, R6 ;  /* 0x000000ffff140224 */ /* 0x001fe400078e0006 */
[----:B------:R-:W-:-:S05]  /*c100*/  @P0 IMAD.MOV.U32 R21, RZ, RZ, R42 ;  /* 0x000000ffff150224 */ /* 0x000fca00078e002a */
[----:B------:R-:W2:Y:S01]  /*c110*/  @P0 LDG.E.U16 R0, desc[UR24][R20.64] ;  /* 0x0000001814000981 */ /* 0x000ea2000c1e1500 */
        /* <DEDUP_REMOVED lines=8> */
[----:B------:R-:W-:Y:S01]  /*c1a0*/  SEL R17, R38, R17, !P6 ;  /* 0x0000001126117207 */ /* 0x000fe20007000000 */
[----:B------:R-:W-:Y:S01]  /*c1b0*/  IMAD R18, R18, UR13, RZ ;  /* 0x0000000d12127c24 */ /* 0x000fe2000f8e02ff */
[----:B------:R0:W-:Y:S01]  /*c1c0*/  STL [R1+0x8b4], R6 ;  /* 0x0008b40601007387 */ /* 0x0001e20000100800 */
[----:B------:R-:W-:Y:S02]  /*c1d0*/  IMAD R16, R16, UR13, RZ ;  /* 0x0000000d10107c24 */ /* 0x000fe4000f8e02ff */
[----:B------:R-:W-:Y:S01]  /*c1e0*/  IMAD R17, R17, UR13, RZ ;  /* 0x0000000d11117c24 */ /* 0x000fe2000f8e02ff */
[----:B------:R1:W-:Y:S04]  /*c1f0*/  STL [R1+0x8a8], R77 ;  /* 0x0008a84d01007387 */ /* 0x0003e80000100800 */
[----:B------:R0:W-:Y:S01]  /*c200*/  STL [R1+0x8b0], R42 ;  /* 0x0008b02a01007387 */ /* 0x0001e20000100800 */
[----:B------:R-:W-:-:S02]  /*c210*/  PRMT R52, RZ, 0x7610, R52 ;  /* 0x00007610ff347816 */ /* 0x000fc40000000034 */
[----:B---3--:R-:W-:Y:S02]  /*c220*/  ISETP.GE.AND P4, PT, R87, RZ, PT ;  /* 0x000000ff5700720c */ /* 0x008fe40003f86270 */
[----:B----4-:R-:W-:-:S11]  /*c230*/  ISETP.GE.AND P1, PT, R85, RZ, PT ;  /* 0x000000ff5500720c */ /* 0x010fd60003f26270 */
[----:B------:R-:W-:Y:S01]  /*c240*/  @!P4 IMAD.MOV R7, RZ, RZ, -R7 ;  /* 0x000000ffff07c224 */ /* 0x000fe200078e0a07 */
[-C--:B0-----:R-:W-:Y:S01]  /*c250*/  LEA R6, P4, R18, R4.reuse, 0x1 ;  /* 0x0000000412067211 */ /* 0x081fe200078808ff */
[----:B------:R-:W-:Y:S01]  /*c260*/  @!P1 IMAD.MOV R2, RZ, RZ, -R2 ;  /* 0x000000ffff029224 */ /* 0x000fe200078e0a02 */
[-C--:B------:R-:W-:Y:S02]  /*c270*/  LEA R93, P1, R16, R4.reuse, 0x1 ;  /* 0x00000004105d7211 */ /* 0x080fe400078208ff */
[-C--:B-1----:R-:W-:Y:S02]  /*c280*/  LEA.HI.X.SX32 R77, R18, R3.reuse, 0x1, P4 ;  /* 0x00000003124d7211 */ /* 0x082fe400020f0eff */
[C---:B------:R-:W-:Y:S01]  /*c290*/  LEA R42, P4, R17.reuse, R4, 0x1 ;  /* 0x00000004112a7211 */ /* 0x040fe200078808ff */
[----:B--2---:R0:W-:Y:S04]  /*c2a0*/  STL [R1+0x7e0], R46 ;  /* 0x0007e02e01007387 */ /* 0x0041e80000100800 */
[----:B------:R-:W2:Y:S04]  /*c2b0*/  LDL R51, [R1+0xc30] ;  /* 0x000c300001337983 */ /* 0x000ea80000100800 */
[----:B0-----:R-:W3:Y:S04]  /*c2c0*/  LDL R46, [R1+0xc88] ;  /* 0x000c8800012e7983 */ /* 0x001ee80000100800 */
[----:B------:R-:W4:Y:S04]  /*c2d0*/  LDL.LU R87, [R1+0x4c] ;  /* 0x00004c0001577983 */ /* 0x000f280000300800 */
[----:B------:R-:W2:Y:S04]  /*c2e0*/  LDL.LU R85, [R1+0x48] ;  /* 0x0000480001557983 */ /* 0x000ea80000300800 */
[----:B------:R-:W-:Y:S04]  /*c2f0*/  STL [R1+0x3cc], R6 ;  /* 0x0003cc0601007387 */ /* 0x000fe80000100800 */
[----:B------:R0:W-:Y:S04]  /*c300*/  STL [R1+0x7e4], R88 ;  /* 0x0007e45801007387 */ /* 0x0001e80000100800 */
[----:B------:R-:W-:Y:S04]  /*c310*/  STL [R1+0x3ec], R93 ;  /* 0x0003ec5d01007387 */ /* 0x000fe80000100800 */
[----:B------:R1:W-:Y:S01]  /*c320*/  STL [R1+0x7dc], R0 ;  /* 0x0007dc0001007387 */ /* 0x0003e20000100800 */
[-C--:B0-----:R-:W-:Y:S01]  /*c330*/  LEA.HI.X.SX32 R88, R17, R3.reuse, 0x1, P4 ;  /* 0x0000000311587211 */ /* 0x081fe200020f0eff */
[----:B------:R-:W-:Y:S01]  /*c340*/  @P0 IMAD.MOV.U32 R17, RZ, RZ, R77 ;  /* 0x000000ffff110224 */ /* 0x000fe200078e004d */
[----:B-1----:R-:W-:Y:S01]  /*c350*/  LEA.HI.X.SX32 R0, R16, R3, 0x1, P1 ;  /* 0x0000000310007211 */ /* 0x002fe200008f0eff */
[----:B------:R-:W-:-:S05]  /*c360*/  @P0 IMAD.MOV.U32 R16, RZ, RZ, R6 ;  /* 0x000000ffff100224 */ /* 0x000fca00078e0006 */
[----:B------:R0:W2:Y:S01]  /*c370*/  @P0 LDG.E.U16 R52, desc[UR24][R16.64] ;  /* 0x0000001810340981 */ /* 0x0000a2000c1e1500 */
[----:B------:R-:W-:Y:S02]  /*c380*/  PRMT R89, RZ, 0x7610, R89 ;  /* 0x00007610ff597816 */ /* 0x000fe40000000059 */
[----:B------:R-:W-:Y:S01]  /*c390*/  PRMT R9, RZ, 0x7610, R9 ;  /* 0x00007610ff097816 */ /* 0x000fe20000000009 */
[----:B0-----:R-:W-:Y:S02]  /*c3a0*/  @P0 IMAD.MOV.U32 R16, RZ, RZ, R93 ;  /* 0x000000ffff100224 */ /* 0x001fe400078e005d */
[----:B------:R-:W-:-:S05]  /*c3b0*/  @P0 IMAD.MOV.U32 R17, RZ, RZ, R0 ;  /* 0x000000ffff110224 */ /* 0x000fca00078e0000 */
[----:B------:R0:W3:Y:S04]  /*c3c0*/  @P0 LDG.E.U16 R89, desc[UR24][R16.64] ;  /* 0x0000001810590981 */ /* 0x0000e8000c1e1500 */
[----:B------:R1:W-:Y:S01]  /*c3d0*/  STL [R1+0x3c8], R77 ;  /* 0x0003c84d01007387 */ /* 0x0003e20000100800 */
[----:B0-----:R-:W-:Y:S02]  /*c3e0*/  @P0 IMAD.MOV.U32 R16, RZ, RZ, R42 ;  /* 0x000000ffff100224 */ /* 0x001fe400078e002a */
[----:B------:R-:W-:Y:S01]  /*c3f0*/  @P0 IMAD.MOV.U32 R17, RZ, RZ, R88 ;  /* 0x000000ffff110224 */ /* 0x000fe200078e0058 */
[----:B------:R-:W-:Y:S04]  /*c400*/  STL [R1+0x40c], R42 ;  /* 0x00040c2a01007387 */ /* 0x000fe80000100800 */
[----:B------:R-:W-:Y:S04]  /*c410*/  STL [R1+0x3e8], R0 ;  /* 0x0003e80001007387 */ /* 0x000fe80000100800 */
[----:B------:R-:W4:Y:S04]  /*c420*/  @P0 LDG.E.U16 R9, desc[UR24][R16.64] ;  /* 0x0000001810090981 */ /* 0x000f28000c1e1500 */
[----:B-1----:R-:W4:Y:S04]  /*c430*/  LDL.LU R77, [R1+0xfcc] ;  /* 0x000fcc00014d7983 */ /* 0x002f280000300800 */
[----:B------:R-:W4:Y:S04]  /*c440*/  LDL.LU R6, [R1+0xfc8] ;  /* 0x000fc80001067983 */ /* 0x000f280000300800 */
[----:B------:R-:W-:Y:S01]  /*c450*/  STL [R1+0x408], R88 ;  /* 0x0004085801007387 */ /* 0x000fe20000100800 */
[----:B------:R-:W-:-:S03]  /*c460*/  ISETP.GT.U32.AND P3, PT, R5, R84, PT ;  /* 0x000000540500720c */ /* 0x000fc60003f64070 */
[----:B--2---:R0:W-:Y:S04]  /*c470*/  STL [R1+0x7d8], R52 ;  /* 0x0007d83401007387 */ /* 0x0041e80000100800 */
[----:B0-----:R-:W2:Y:S04]  /*c480*/  LDL.LU R52, [R1+0x58] ;  /* 0x0000580001347983 */ /* 0x001ea80000300800 */
[----:B------:R-:W2:Y:S02]  /*c490*/  LDL.LU R0, [R1+0xfc4] ;  /* 0x000fc40001007983 */ /* 0x000ea40000300800 */
[----:B------:R-:W-:Y:S01]  /*c4a0*/  @!P3 IMAD.IADD R84, R84, 0x1, -R5 ;  /* 0x000000015454b824 */ /* 0x000fe200078e0a05 */
[----:B------:R-:W-:-:S02]  /*c4b0*/  ISETP.GT.U32.AND P3, PT, R5, R78, PT ;  /* 0x0000004e0500720c */ /* 0x000fc40003f64070 */
[C---:B------:R-:W-:Y:S02]  /*c4c0*/  ISETP.GT.U32.AND P1, PT, R5.reuse, R79, PT ;  /* 0x0000004f0500720c */ /* 0x040fe40003f24070 */
[----:B------:R-:W-:Y:S02]  /*c4d0*/  ISETP.GT.U32.AND P4, PT, R5, R84, PT ;  /* 0x000000540500720c */ /* 0x000fe40003f84070 */
[----:B------:R-:W-:-:S07]  /*c4e0*/  SEL R14, R38, R14, !P6 ;  /* 0x0000000e260e7207 */ /* 0x000fce0007000000 */
[--C-:B------:R-:W-:Y:S01]  /*c4f0*/  @!P3 IMAD.IADD R78, R78, 0x1, -R5.reuse ;  /* 0x000000014e4eb824 */ /* 0x100fe200078e0a05 */
[----:B---3--:R-:W-:Y:S02]  /*c500*/  ISETP.GE.AND P3, PT, R46, RZ, PT ;  /* 0x000000ff2e00720c */ /* 0x008fe40003f66270 */
[----:B------:R-:W-:Y:S01]  /*c510*/  SEL R15, R38, R15, !P6 ;  /* 0x0000000f260f7207 */ /* 0x000fe20007000000 */
[----:B------:R-:W-:Y:S01]  /*c520*/  IMAD R14, R14, UR13, RZ ;  /* 0x0000000d0e0e7c24 */ /* 0x000fe2000f8e02ff */
[----:B------:R-:W3:Y:S01]  /*c530*/  LDL R46, [R1+0xc10] ;  /* 0x000c1000012e7983 */ /* 0x000ee20000100800 */
[--C-:B------:R-:W-:Y:S01]  /*c540*/  @!P1 IMAD.IADD R79, R79, 0x1, -R5.reuse ;  /* 0x000000014f4f9824 */ /* 0x100fe200078e0a05 */
[----:B------:R-:W-:Y:S01]  /*c550*/  ISETP.GE.AND P1, PT, R51, RZ, PT ;  /* 0x000000ff3300720c */ /* 0x000fe20003f26270 */
[----:B------:R-:W-:Y:S01]  /*c560*/  IMAD R15, R15, UR13, RZ ;  /* 0x0000000d0f0f7c24 */ /* 0x000fe2000f8e02ff */
[----:B------:R-:W3:Y:S01]  /*c570*/  LDL R51, [R1+0xbc8] ;  /* 0x000bc80001337983 */ /* 0x000ee20000100800 */
[----:B------:R-:W-:-:S03]  /*c580*/  @!P4 IMAD.IADD R84, R84, 0x1, -R5 ;  /* 0x000000015454c824 */ /* 0x000fc600078e0a05 */
[----:B------:R0:W-:Y:S01]  /*c590*/  STL [R1+0x7c4], R89 ;  /* 0x0007c45901007387 */ /* 0x0001e20000100800 */
[----:B------:R-:W-:Y:S01]  /*c5a0*/  @!P3 IMAD.MOV R92, RZ, RZ, -R92 ;  /* 0x000000ffff5cb224 */ /* 0x000fe200078e0a5c */
[----:B------:R-:W-:Y:S02]  /*c5b0*/  SEL R12, R38, R12, !P6 ;  /* 0x0000000c260c7207 */ /* 0x000fe40007000000 */
[-C--:B------:R-:W-:Y:S02]  /*c5c0*/  LEA R88, P4, R15, R4.reuse, 0x1 ;  /* 0x000000040f587211 */ /* 0x080fe400078808ff */
[----:B0-----:R-:W-:-:S04]  /*c5d0*/  LEA R89, P3, R14, R4, 0x1 ;  /* 0x000000040e597211 */ /* 0x001fc800078608ff */
[-C--:B------:R-:W-:Y:S01]  /*c5e0*/  LEA.HI.X.SX32 R14, R14, R3.reuse, 0x1, P3 ;  /* 0x000000030e0e7211 */ /* 0x080fe200018f0eff */
[----:B------:R-:W-:Y:S01]  /*c5f0*/  STL [R1+0x42c], R89 ;  /* 0x00042c5901007387 */ /* 0x000fe20000100800 */
[----:B------:R-:W-:Y:S01]  /*c600*/  IMAD R12, R12, UR13, RZ ;  /* 0x0000000d0c0c7c24 */ /* 0x000fe2000f8e02ff */
[----:B------:R-:W-:Y:S02]  /*c610*/  LEA.HI.X.SX32 R93, R15, R3, 0x1, P4 ;  /* 0x000000030f5d7211 */ /* 0x000fe400020f0eff */
[----:B----4-:R0:W-:Y:S01]  /*c620*/  STL [R1+0x7c0], R9 ;  /* 0x0007c00901007387 */ /* 0x0101e20000100800 */
[----:B------:R-:W-:Y:S01]  /*c630*/  PRMT R6, RZ, 0x7610, R6 ;  /* 0x00007610ff067816 */ /* 0x000fe20000000006 */
[----:B------:R-:W-:Y:S02]  /*c640*/  @P0 IMAD.MOV.U32 R15, RZ, RZ, R14 ;  /* 0x000000ffff0f0224 */ /* 0x000fe400078e000e */
[----:B------:R-:W-:Y:S04]  /*c650*/  STL [R1+0x44c], R88 ;  /* 0x00044c5801007387 */ /* 0x000fe80000100800 */
[----:B------:R1:W-:Y:S01]  /*c660*/  STL [R1+0x428], R14 ;  /* 0x0004280e01007387 */ /* 0x0003e20000100800 */
[----:B0-----:R-:W-:-:S02]  /*c670*/  LEA R9, P3, R12, R4, 0x1 ;  /* 0x000000040c097211 */ /* 0x001fc400078608ff */
[----:B------:R-:W-:Y:S01]  /*c680*/  PRMT R77, RZ, 0x7610, R77 ;  /* 0x00007610ff4d7816 */ /* 0x000fe2000000004d */
[----:B-1----:R-:W-:Y:S01]  /*c690*/  @P0 IMAD.MOV.U32 R14, RZ, RZ, R89 ;  /* 0x000000ffff0e0224 */ /* 0x002fe200078e0059 */
[----:B------:R-:W-:-:S04]  /*c6a0*/  LEA.HI.X.SX32 R42, R12, R3, 0x1, P3 ;  /* 0x000000030c2a7211 */ /* 0x000fc800018f0eff */
[----:B------:R0:W4:Y:S02]  /*c6b0*/  @P0 LDG.E.U16 R6, desc[UR24][R14.64] ;  /* 0x000000180e060981 */ /* 0x000124000c1e1500 */
[----:B0-----:R-:W-:Y:S02]  /*c6c0*/  @P0 IMAD.MOV.U32 R14, RZ, RZ, R88 ;  /* 0x000000ffff0e0224 */ /* 0x001fe400078e0058 */
[----:B------:R-:W-:-:S05]  /*c6d0*/  @P0 IMAD.MOV.U32 R15, RZ, RZ, R93 ;  /* 0x000000ffff0f0224 */ /* 0x000fca00078e005d */
[----:B------:R0:W4:Y:S02]  /*c6e0*/  @P0 LDG.E.U16 R77, desc[UR24][R14.64] ;  /* 0x000000180e4d0981 */ /* 0x000124000c1e1500 */
[----:B0-----:R-:W-:Y:S02]  /*c6f0*/  @P0 IMAD.MOV.U32 R14, RZ, RZ, R9 ;  /* 0x000000ffff0e0224 */ /* 0x001fe400078e0009 */
[----:B------:R-:W-:Y:S01]  /*c700*/  @P0 IMAD.MOV.U32 R15, RZ, RZ, R42 ;  /* 0x000000ffff0f0224 */ /* 0x000fe200078e002a */
[----:B------:R0:W-:Y:S04]  /*c710*/  STL [R1+0x46c], R9 ;  /* 0x00046c0901007387 */ /* 0x0001e80000100800 */
[----:B------:R-:W-:Y:S04]  /*c720*/  STL [R1+0x448], R93 ;  /* 0x0004485d01007387 */ /* 0x000fe80000100800 */
[----:B------:R-:W4:Y:S01]  /*c730*/  LDL.LU R89, [R1+0xfc0] ;  /* 0x000fc00001597983 */ /* 0x000f220000300800 */
[----:B--2---:R-:W-:-:S06]  /*c740*/  PRMT R0, RZ, 0x7610, R0 ;  /* 0x00007610ff007816 */ /* 0x004fcc0000000000 */
[----:B------:R-:W2:Y:S01]  /*c750*/  @P0 LDG.E.U16 R0, desc[UR24][R14.64] ;  /* 0x000000180e000981 */ /* 0x000ea2000c1e1500 */
[----:B------:R-:W-:Y:S01]  /*c760*/  @!P1 IMAD.MOV R91, RZ, RZ, -R91 ;  /* 0x000000ffff5b9224 */ /* 0x000fe200078e0a5b */
[C---:B------:R-:W-:Y:S02]  /*c770*/  ISETP.GT.U32.AND P1, PT, R5.reuse, R87, PT ;  /* 0x000000570500720c */ /* 0x040fe40003f24070 */
[----:B------:R-:W-:Y:S02]  /*c780*/  ISETP.GT.U32.AND P4, PT, R5, R85, PT ;  /* 0x000000550500720c */ /* 0x000fe40003f84070 */
[C---:B------:R-:W-:Y:S02]  /*c790*/  SEL R13, R38.reuse, R13, !P6 ;  /* 0x0000000d260d7207 */ /* 0x040fe40007000000 */
[----:B------:R-:W-:-:S07]  /*c7a0*/  SEL R12, R38, R11, !P6 ;  /* 0x0000000b260c7207 */ /* 0x000fce0007000000 */
[--C-:B------:R-:W-:Y:S01]  /*c7b0*/  @!P1 IMAD.IADD R87, R87, 0x1, -R5.reuse ;  /* 0x0000000157579824 */ /* 0x100fe200078e0a05 */
[----:B---3--:R-:W-:Y:S01]  /*c7c0*/  ISETP.GE.AND P1, PT, R46, RZ, PT ;  /* 0x000000ff2e00720c */ /* 0x008fe20003f26270 */
[----:B------:R-:W-:Y:S01]  /*c7d0*/  @!P4 IMAD.IADD R85, R85, 0x1, -R5 ;  /* 0x000000015555c824 */ /* 0x000fe200078e0a05 */
[----:B------:R-:W-:Y:S01]  /*c7e0*/  ISETP.GE.AND P4, PT, R51, RZ, PT ;  /* 0x000000ff3300720c */ /* 0x000fe20003f86270 */
[----:B------:R-:W-:Y:S02]  /*c7f0*/  IMAD.MOV.U32 R11, RZ, RZ, R86 ;  /* 0x000000ffff0b7224 */ /* 0x000fe400078e0056 */
[----:B------:R-:W-:Y:S02]  /*c800*/  IMAD R13, R13, UR13, RZ ;  /* 0x0000000d0d0d7c24 */ /* 0x000fe4000f8e02ff */
[----:B0-----:R-:W-:Y:S02]  /*c810*/  IMAD.MOV.U32 R9, RZ, RZ, R83 ;  /* 0x000000ffff097224 */ /* 0x001fe400078e0053 */
[----:B------:R-:W-:-:S04]  /*c820*/  IMAD R12, R12, UR13, RZ ;  /* 0x0000000d0c0c7c24 */ /* 0x000fc8000f8e02ff */
[----:B------:R-:W-:Y:S02]  /*c830*/  @!P1 IMAD.MOV R11, RZ, RZ, -R11 ;  /* 0x000000ffff0b9224 */ /* 0x000fe400078e0a0b */
[----:B------:R-:W-:Y:S01]  /*c840*/  @!P4 IMAD.MOV R9, RZ, RZ, -R9 ;  /* 0x000000ffff09c224 */ /* 0x000fe200078e0a09 */
[----:B------:R-:W-:Y:S01]  /*c850*/  LEA R83, P4, R12, R4, 0x1 ;  /* 0x000000040c537211 */ /* 0x000fe200078808ff */
[----:B----4-:R0:W-:Y:S04]  /*c860*/  STL [R1+0x7bc], R6 ;  /* 0x0007bc0601007387 */ /* 0x0101e80000100800 */
[----:B0-----:R-:W3:Y:S04]  /*c870*/  LDL.LU R6, [R1+0xfbc] ;  /* 0x000fbc0001067983 */ /* 0x001ee80000300800 */
[----:B------:R0:W-:Y:S04]  /*c880*/  STL [R1+0x468], R42 ;  /* 0x0004682a01007387 */ /* 0x0001e80000100800 */
[----:B------:R-:W4:Y:S04]  /*c890*/  LDL R86, [R1+0xc28] ;  /* 0x000c280001567983 */ /* 0x000f280000100800 */
[----:B0-----:R-:W4:Y:S04]  /*c8a0*/  LDL R42, [R1+0xba4] ;  /* 0x000ba400012a7983 */ /* 0x001f280000100800 */
[----:B------:R-:W4:Y:S04]  /*c8b0*/  LDL.LU R46, [R1+0x54] ;  /* 0x00005400012e7983 */ /* 0x000f280000300800 */
[----:B------:R-:W4:Y:S01]  /*c8c0*/  LDL.LU R51, [R1+0x44] ;  /* 0x0000440001337983 */ /* 0x000f220000300800 */
[----:B------:R-:W-:-:S03]  /*c8d0*/  PRMT R89, RZ, 0x7610, R89 ;  /* 0x00007610ff597816 */ /* 0x000fc60000000059 */
[----:B--2---:R0:W-:Y:S02]  /*c8e0*/  STL [R1+0x7a4], R0 ;  /* 0x0007a40001007387 */ /* 0x0041e40000100800 */
[----:B0-----:R-:W-:-:S05]  /*c8f0*/  LEA R0, P1, R13, R4, 0x1 ;  /* 0x000000040d007211 */ /* 0x001fca00078208ff */
[----:B------:R-:W-:Y:S01]  /*c900*/  STL [R1+0x48c], R0 ;  /* 0x00048c0001007387 */ /* 0x000fe20000100800 */
[----:B------:R-:W-:-:S03]  /*c910*/  LEA.HI.X.SX32 R13, R13, R3, 0x1, P1 ;  /* 0x000000030d0d7211 */ /* 0x000fc600008f0eff */
[----:B------:R-:W-:Y:S04]  /*c920*/  STL [R1+0x4ac], R83 ;  /* 0x0004ac5301007387 */ /* 0x000fe80000100800 */
[----:B------:R0:W-:Y:S02]  /*c930*/  STL [R1+0x7b8], R77 ;  /* 0x0007b84d01007387 */ /* 0x0001e40000100800 */
[----:B0-----:R-:W-:Y:S01]  /*c940*/  LEA.HI.X.SX32 R77, R12, R3, 0x1, P4 ;  /* 0x000000030c4d7211 */ /* 0x001fe200020f0eff */
[----:B------:R-:W-:-:S05]  /*c950*/  @P0 IMAD.MOV.U32 R12, RZ, RZ, R0 ;  /* 0x000000ffff0c0224 */ /* 0x000fca00078e0000 */
[----:B------:R0:W2:Y:S01]  /*c960*/  @P0 LDG.E.U16 R89, desc[UR24][R12.64] ;  /* 0x000000180c590981 */ /* 0x0000a2000c1e1500 */
[----:B------:R-:W-:-:S05]  /*c970*/  SEL R10, R38, R10, !P6 ;  /* 0x0000000a260a7207 */ /* 0x000fca0007000000 */
[----:B------:R-:W-:Y:S01]  /*c980*/  IMAD R10, R10, UR13, RZ ;  /* 0x0000000d0a0a7c24 */ /* 0x000fe2000f8e02ff */
[----:B------:R1:W-:Y:S01]  /*c990*/  STL [R1+0x488], R13 ;  /* 0x0004880d01007387 */ /* 0x0003e20000100800 */
[----:B0-----:R-:W-:-:S03]  /*c9a0*/  @P0 IMAD.MOV.U32 R12, RZ, RZ, R83 ;  /* 0x000000ffff0c0224 */ /* 0x001fc600078e0053 */
[----:B------:R-:W-:Y:S01]  /*c9b0*/  LEA R88, P1, R10, R4, 0x1 ;  /* 0x000000040a587211 */ /* 0x000fe200078208ff */
[----:B-1----:R-:W-:-:S03]  /*c9c0*/  @P0 IMAD.MOV.U32 R13, RZ, RZ, R77 ;  /* 0x000000ffff0d0224 */ /* 0x002fc600078e004d */
[----:B------:R-:W-:Y:S01]  /*c9d0*/  LEA.HI.X.SX32 R93, R10, R3, 0x1, P1 ;  /* 0x000000030a5d7211 */ /* 0x000fe200008f0eff */
[----:B------:R-:W-:Y:S01]  /*c9e0*/  STL [R1+0x4cc], R88 ;  /* 0x0004cc5801007387 */ /* 0x000fe20000100800 */
[----:B------:R-:W-:-:S03]  /*c9f0*/  PRMT R15, RZ, 0x7610, R15 ;  /* 0x00007610ff0f7816 */ /* 0x000fc6000000000f */
[----:B------:R-:W-:Y:S04]  /*ca00*/  STL [R1+0x4a8], R77 ;  /* 0x0004a84d01007387 */ /* 0x000fe80000100800 */
[----:B------:R-:W4:Y:S01]  /*ca10*/  LDL.LU R0, [R1+0xfb8] ;  /* 0x000fb80001007983 */ /* 0x000f220000300800 */
[----:B---3--:R-:W-:-:S06]  /*ca20*/  PRMT R6, RZ, 0x7610, R6 ;  /* 0x00007610ff067816 */ /* 0x008fcc0000000006 */
[----:B------:R0:W3:Y:S04]  /*ca30*/  @P0 LDG.E.U16 R6, desc[UR24][R12.64] ;  /* 0x000000180c060981 */ /* 0x0000e8000c1e1500 */
[----:B------:R-:W-:Y:S01]  /*ca40*/  STL [R1+0x4c8], R93 ;  /* 0x0004c85d01007387 */ /* 0x000fe20000100800 */
[----:B0-----:R-:W-:Y:S02]  /*ca50*/  @P0 IMAD.MOV.U32 R12, RZ, RZ, R88 ;  /* 0x000000ffff0c0224 */ /* 0x001fe400078e0058 */
[----:B------:R-:W-:-:S05]  /*ca60*/  @P0 IMAD.MOV.U32 R13, RZ, RZ, R93 ;  /* 0x000000ffff0d0224 */ /* 0x000fca00078e005d */
[----:B------:R0:W3:Y:S04]  /*ca70*/  @P0 LDG.E.U16 R15, desc[UR24][R12.64] ;  /* 0x000000180c0f0981 */ /* 0x0000e8000c1e1500 */
[----:B--2---:R1:W-:Y:S04]  /*ca80*/  STL [R1+0x7a0], R89 ;  /* 0x0007a05901007387 */ /* 0x0043e80000100800 */
[----:B-1----:R-:W2:Y:S04]  /*ca90*/  LDL.LU R89, [R1+0x50] ;  /* 0x0000500001597983 */ /* 0x002ea80000300800 */
[----:B------:R-:W2:Y:S04]  /*caa0*/  LDL.LU R77, [R1+0xfb4] ;  /* 0x000fb400014d7983 */ /* 0x000ea80000300800 */
[----:B------:R-:W2:Y:S01]  /*cab0*/  LDL.LU R83, [R1+0xfb0] ;  /* 0x000fb00001537983 */ /* 0x000ea20000300800 */
[----:B------:R-:W-:-:S02]  /*cac0*/  ISETP.GT.U32.AND P3, PT, R5, R52, PT ;  /* 0x000000340500720c */ /* 0x000fc40003f64070 */
[----:B------:R-:W-:Y:S02]  /*cad0*/  ISETP.GT.U32.AND P4, PT, R5, R85, PT ;  /* 0x000000550500720c */ /* 0x000fe40003f84070 */
[----:B------:R-:W-:-:S09]  /*cae0*/  SEL R19, R38, R19, !P6 ;  /* 0x0000001326137207 */ /* 0x000fd20007000000 */
[--C-:B------:R-:W-:Y:S02]  /*caf0*/  @!P3 IMAD.IADD R52, R52, 0x1, -R5.reuse ;  /* 0x000000013434b824 */ /* 0x100fe400078e0a05 */
[----:B------:R-:W-:-:S03]  /*cb00*/  @!P4 IMAD.IADD R85, R85, 0x1, -R5 ;  /* 0x000000015555c824 */ /* 0x000fc600078e0a05 */
[C---:B------:R-:W-:Y:S02]  /*cb10*/  ISETP.GT.U32.AND P1, PT, R5.reuse, R52, PT ;  /* 0x000000340500720c */ /* 0x040fe40003f24070 */
[----:B----4-:R-:W-:Y:S02]  /*cb20*/  ISETP.GE.AND P4, PT, R86, RZ, PT ;  /* 0x000000ff5600720c */ /* 0x010fe40003f86270 */
[----:B------:R-:W-:Y:S02]  /*cb30*/  ISETP.GT.U32.AND P3, PT, R5, R87, PT ;  /* 0x000000570500720c */ /* 0x000fe40003f64070 */
[----:B0-----:R-:W-:Y:S01]  /*cb40*/  SEL R12, R38, R8, !P6 ;  /* 0x00000008260c7207 */ /* 0x001fe20007000000 */
[----:B------:R-:W-:Y:S02]  /*cb50*/  IMAD R19, R19, UR13, RZ ;  /* 0x0000000d13137c24 */ /* 0x000fe4000f8e02ff */
[----:B------:R-:W-:Y:S02]  /*cb60*/  IMAD.MOV.U32 R10, RZ, RZ, R80 ;  /* 0x000000ffff0a7224 */ /* 0x000fe400078e0050 */
[----:B------:R-:W-:-:S02]  /*cb70*/  IMAD R12, R12, UR13, RZ ;  /* 0x0000000d0c0c7c24 */ /* 0x000fc4000f8e02ff */
[----:B------:R-:W-:Y:S01]  /*cb80*/  @!P1 IMAD.IADD R52, R52, 0x1, -R5 ;  /* 0x0000000134349824 */ /* 0x000fe200078e0a05 */
[CC--:B------:R-:W-:Y:S01]  /*cb90*/  LEA R13, P1, R19.reuse, R4.reuse, 0x1 ;  /* 0x00000004130d7211 */ /* 0x0c0fe200078208ff */
[----:B------:R-:W-:Y:S01]  /*cba0*/  @!P4 IMAD.MOV R10, RZ, RZ, -R10 ;  /* 0x000000ffff0ac224 */ /* 0x000fe200078e0a0a */
[----:B------:R-:W-:Y:S01]  /*cbb0*/  LEA R80, P4, R12, R4, 0x1 ;  /* 0x000000040c507211 */ /* 0x000fe200078808ff */
[----:B------:R-:W-:Y:S01]  /*cbc0*/  IMAD.MOV.U32 R8, RZ, RZ, R81 ;  /* 0x000000ffff087224 */ /* 0x000fe200078e0051 */
[----:B------:R-:W-:Y:S01]  /*cbd0*/  SEL R7, R38, R7, !P6 ;  /* 0x0000000726077207 */ /* 0x000fe20007000000 */
[----:B---3--:R0:W-:Y:S01]  /*cbe0*/  STL [R1+0x79c], R6 ;  /* 0x00079c0601007387 */ /* 0x0081e20000100800 */
[-C--:B------:R-:W-:Y:S01]  /*cbf0*/  LEA.HI.X.SX32 R81, R19, R3.reuse, 0x1, P1 ;  /* 0x0000000313517211 */ /* 0x080fe200008f0eff */
[----:B------:R-:W-:Y:S01]  /*cc00*/  @!P3 IMAD.IADD R87, R87, 0x1, -R5 ;  /* 0x000000015757b824 */ /* 0x000fe200078e0a05 */
[----:B------:R-:W-:Y:S02]  /*cc10*/  ISETP.GE.AND P3, PT, R42, RZ, PT ;  /* 0x000000ff2a00720c */ /* 0x000fe40003f66270 */
[----:B------:R-:W-:Y:S01]  /*cc20*/  LEA.HI.X.SX32 R88, R12, R3, 0x1, P4 ;  /* 0x000000030c587211 */ /* 0x000fe200020f0eff */
[----:B------:R-:W-:Y:S01]  /*cc30*/  @P0 IMAD.MOV.U32 R12, RZ, RZ, R13 ;  /* 0x000000ffff0c0224 */ /* 0x000fe200078e000d */
[----:B------:R-:W-:Y:S01]  /*cc40*/  PRMT R0, RZ, 0x7610, R0 ;  /* 0x00007610ff007816 */ /* 0x000fe20000000000 */
[----:B0-----:R-:W3:Y:S01]  /*cc50*/  LDL.LU R6, [R1+0xfac] ;  /* 0x000fac0001067983 */ /* 0x001ee20000300800 */
[----:B------:R-:W-:-:S03]  /*cc60*/  IMAD R7, R7, UR13, RZ ;  /* 0x0000000d07077c24 */ /* 0x000fc6000f8e02ff */
[----:B------:R-:W4:Y:S04]  /*cc70*/  LDL R42, [R1+0xbd8] ;  /* 0x000bd800012a7983 */ /* 0x000f280000100800 */
[----:B------:R-:W3:Y:S04]  /*cc80*/  LDL R86, [R1+0xbac] ;  /* 0x000bac0001567983 */ /* 0x000ee80000100800 */
[----:B------:R0:W-:Y:S04]  /*cc90*/  STL [R1+0x4ec], R13 ;  /* 0x0004ec0d01007387 */ /* 0x0001e80000100800 */
[----:B------:R1:W-:Y:S01]  /*cca0*/  STL [R1+0x798], R15 ;  /* 0x0007980f01007387 */ /* 0x0003e20000100800 */
[----:B0-----:R-:W-:Y:S01]  /*ccb0*/  @P0 IMAD.MOV.U32 R13, RZ, RZ, R81 ;  /* 0x000000ffff0d0224 */ /* 0x001fe200078e0051 */
[----:B-1----:R-:W-:-:S04]  /*ccc0*/  LEA R15, P1, R7, R4, 0x1 ;  /* 0x00000004070f7211 */ /* 0x002fc800078208ff */
[----:B------:R0:W3:Y:S01]  /*ccd0*/  @P0 LDG.E.U16 R0, desc[UR24][R12.64] ;  /* 0x000000180c000981 */ /* 0x0000e2000c1e1500 */
[----:B------:R-:W-:Y:S02]  /*cce0*/  LEA.HI.X.SX32 R93, R7, R3, 0x1, P1 ;  /* 0x00000003075d7211 */ /* 0x000fe400008f0eff */
[----:B------:R-:W-:Y:S01]  /*ccf0*/  PRMT R14, RZ, 0x7610, R14 ;  /* 0x00007610ff0e7816 */ /* 0x000fe2000000000e */
[----:B0-----:R-:W-:Y:S02]  /*cd00*/  @P0 IMAD.MOV.U32 R12, RZ, RZ, R80 ;  /* 0x000000ffff0c0224 */ /* 0x001fe400078e0050 */
[----:B------:R-:W-:Y:S01]  /*cd10*/  @P0 IMAD.MOV.U32 R13, RZ, RZ, R88 ;  /* 0x000000ffff0d0224 */ /* 0x000fe200078e0058 */
[----:B------:R-:W-:Y:S04]  /*cd20*/  STL [R1+0x50c], R80 ;  /* 0x00050c5001007387 */ /* 0x000fe80000100800 */
[----:B------:R0:W-:Y:S04]  /*cd30*/  STL [R1+0x4e8], R81 ;  /* 0x0004e85101007387 */ /* 0x0001e80000100800 */
[----:B------:R-:W-:Y:S04]  /*cd40*/  STL [R1+0x52c], R15 ;  /* 0x00052c0f01007387 */ /* 0x000fe80000100800 */
[----:B------:R-:W-:Y:S04]  /*cd50*/  STL [R1+0x508], R88 ;  /* 0x0005085801007387 */ /* 0x000fe80000100800 */
[----:B0-----:R-:W4:Y:S01]  /*cd60*/  LDL.LU R81, [R1+0xfa8] ;  /* 0x000fa80001517983 */ /* 0x001f220000300800 */
[----:B--2---:R-:W-:-:S06]  /*cd70*/  PRMT R83, RZ, 0x7610, R83 ;  /* 0x00007610ff537816 */ /* 0x004fcc0000000053 */
[----:B------:R0:W2:Y:S02]  /*cd80*/  @P0 LDG.E.U16 R83, desc[UR24][R12.64] ;  /* 0x000000180c530981 */ /* 0x0000a4000c1e1500 */
[----:B0-----:R-:W-:Y:S02]  /*cd90*/  @P0 IMAD.MOV.U32 R12, RZ, RZ, R15 ;  /* 0x000000ffff0c0224 */ /* 0x001fe400078e000f */
[----:B------:R-:W-:-:S05]  /*cda0*/  @P0 IMAD.MOV.U32 R13, RZ, RZ, R93 ;  /* 0x000000ffff0d0224 */ /* 0x000fca00078e005d */
[----:B------:R-:W2:Y:S01]  /*cdb0*/  @P0 LDG.E.U16 R14, desc[UR24][R12.64] ;  /* 0x000000180c0e0981 */ /* 0x000ea2000c1e1500 */
[----:B------:R-:W-:Y:S02]  /*cdc0*/  ISETP.GT.U32.AND P1, PT, R5, R89, PT ;  /* 0x000000590500720c */ /* 0x000fe40003f24070 */
[----:B------:R-:W-:-:S05]  /*cdd0*/  SEL R7, R38, R2, !P6 ;  /* 0x0000000226077207 */ /* 0x000fca0007000000 */
[----:B------:R-:W-:-:S06]  /*cde0*/  IMAD R7, R7, UR13, RZ ;  /* 0x0000000d07077c24 */ /* 0x000fcc000f8e02ff */
[----:B------:R-:W-:Y:S01]  /*cdf0*/  @!P1 IMAD.IADD R89, R89, 0x1, -R5 ;  /* 0x0000000159599824 */ /* 0x000fe200078e0a05 */
[----:B---3--:R0:W-:Y:S04]  /*ce00*/  STL [R1+0x784], R0 ;  /* 0x0007840001007387 */ /* 0x0081e80000100800 */
[----:B0-----:R-:W3:Y:S04]  /*ce10*/  LDL.LU R0, [R1+0xfa4] ;  /* 0x000fa40001007983 */ /* 0x001ee80000300800 */
[----:B------:R-:W-:Y:S04]  /*ce20*/  STL [R1+0x528], R93 ;  /* 0x0005285d01007387 */ /* 0x000fe80000100800 */
[----:B------:R-:W3:Y:S04]  /*ce30*/  LDL.LU R88, [R1+0xfa0] ;  /* 0x000fa00001587983 */ /* 0x000ee80000300800 */
[----:B------:R-:W3:Y:S01]  /*ce40*/  LDL.LU R80, [R1+0xf9c] ;  /* 0x000f9c0001507983 */ /* 0x000ee20000300800 */
[----:B----4-:R-:W-:-:S03]  /*ce50*/  PRMT R81, RZ, 0x7610, R81 ;  /* 0x00007610ff517816 */ /* 0x010fc60000000051 */
[----:B--2---:R0:W-:Y:S04]  /*ce60*/  STL [R1+0x780], R83 ;  /* 0x0007805301007387 */ /* 0x0041e80000100800 */
[----:B0-----:R-:W2:Y:S04]  /*ce70*/  LDL.LU R83, [R1+0xf98] ;  /* 0x000f980001537983 */ /* 0x001ea80000300800 */
[----:B------:R-:W4:Y:S04]  /*ce80*/  LDL R93, [R1] ;  /* 0x00000000015d7983 */ /* 0x000f280000100800 */
[----:B------:R0:W-:Y:S02]  /*ce90*/  STL [R1+0x77c], R14 ;  /* 0x00077c0e01007387 */ /* 0x0001e40000100800 */
[----:B0-----:R-:W-:-:S04]  /*cea0*/  LEA R14, P1, R7, R4, 0x1 ;  /* 0x00000004070e7211 */ /* 0x001fc800078208ff */
[----:B------:R-:W-:-:S05]  /*ceb0*/  LEA.HI.X.SX32 R15, R7, R3, 0x1, P1 ;  /* 0x00000003070f7211 */ /* 0x000fca00008f0eff */
[----:B------:R0:W4:Y:S01]  /*cec0*/  @P0 LDG.E.U16 R81, desc[UR24][R14.64] ;  /* 0x000000180e510981 */ /* 0x000122000c1e1500 */
[C---:B------:R-:W-:Y:S01]  /*ced0*/  ISETP.GT.U32.AND P4, PT, R5.reuse, R51, PT ;  /* 0x000000330500720c */ /* 0x040fe20003f84070 */
[----:B------:R-:W-:Y:S01]  /*cee0*/  @!P3 IMAD.MOV R8, RZ, RZ, -R8 ;  /* 0x000000ffff08b224 */ /* 0x000fe200078e0a08 */
[----:B------:R-:W-:Y:S02]  /*cef0*/  ISETP.GT.U32.AND P3, PT, R5, R46, PT ;  /* 0x0000002e0500720c */ /* 0x000fe40003f64070 */
[----:B------:R-:W-:-:S09]  /*cf00*/  SEL R92, R38, R92, !P6 ;  /* 0x0000005c265c7207 */ /* 0x000fd20007000000 */
[--C-:B------:R-:W-:Y:S01]  /*cf10*/  @!P4 IMAD.IADD R51, R51, 0x1, -R5.reuse ;  /* 0x000000013333c824 */ /* 0x100fe200078e0a05 */
[----:B------:R-:W-:Y:S01]  /*cf20*/  ISETP.GE.AND P4, PT, R86, RZ, PT ;  /* 0x000000ff5600720c */ /* 0x000fe20003f86270 */
[----:B------:R-:W-:Y:S01]  /*cf30*/  @!P3 IMAD.IADD R46, R46, 0x1, -R5 ;  /* 0x000000012e2eb824 */ /* 0x000fe200078e0a05 */
[----:B------:R-:W-:Y:S01]  /*cf40*/  ISETP.GE.AND P3, PT, R42, RZ, PT ;  /* 0x000000ff2a00720c */ /* 0x000fe20003f66270 */
[----:B------:R-:W-:Y:S01]  /*cf50*/  IMAD.MOV.U32 R12, RZ, RZ, R78 ;  /* 0x000000ffff0c7224 */ /* 0x000fe200078e004e */
[----:B------:R-:W-:Y:S01]  /*cf60*/  SEL R91, R38, R91, !P6 ;  /* 0x0000005b265b7207 */ /* 0x000fe20007000000 */
[----:B------:R-:W-:Y:S02]  /*cf70*/  IMAD R92, R92, UR13, RZ ;  /* 0x0000000d5c5c7c24 */ /* 0x000fe4000f8e02ff */
[----:B------:R-:W-:Y:S02]  /*cf80*/  IMAD.MOV.U32 R2, RZ, RZ, R82 ;  /* 0x000000ffff027224 */ /* 0x000fe400078e0052 */
[----:B------:R-:W-:-:S04]  /*cf90*/  IMAD R91, R91, UR13, RZ ;  /* 0x0000000d5b5b7c24 */ /* 0x000fc8000f8e02ff */
[----:B------:R-:W-:Y:S01]  /*cfa0*/  @!P4 IMAD.MOV R12, RZ, RZ, -R12 ;  /* 0x000000ffff0cc224 */ /* 0x000fe200078e0a0c */
[CC--:B------:R-:W-:Y:S01]  /*cfb0*/  LEA R82, P4, R92.reuse, R4.reuse, 0x1 ;  /* 0x000000045c527211 */ /* 0x0c0fe200078808ff */
[----:B------:R-:W-:Y:S01]  /*cfc0*/  @!P3 IMAD.MOV R2, RZ, RZ, -R2 ;  /* 0x000000ffff02b224 */ /* 0x000fe200078e0a02 */
[----:B------:R0:W-:Y:S02]  /*cfd0*/  STL [R1+0x54c], R14 ;  /* 0x00054c0e01007387 */ /* 0x0001e40000100800 */
[-C--:B------:R-:W-:Y:S02]  /*cfe0*/  LEA.HI.X.SX32 R42, R92, R3.reuse, 0x1, P4 ;  /* 0x000000035c2a7211 */ /* 0x080fe400020f0eff */
[C---:B------:R-:W-:Y:S01]  /*cff0*/  LEA R86, P3, R91.reuse, R4, 0x1 ;  /* 0x000000045b567211 */ /* 0x040fe200078608ff */
[----:B------:R-:W4:Y:S04]  /*d000*/  LDL R7, [R1+0xc40] ;  /* 0x000c400001077983 */ /* 0x000f280000100800 */
[----:B------:R-:W-:Y:S01]  /*d010*/  STL [R1+0x56c], R82 ;  /* 0x00056c5201007387 */ /* 0x000fe20000100800 */
[----:B0-----:R-:W-:Y:S01]  /*d020*/  @P0 IMAD.MOV.U32 R14, RZ, RZ, R82 ;  /* 0x000000ffff0e0224 */ /* 0x001fe200078e0052 */
[----:B------:R-:W-:-:S02]  /*d030*/  LEA.HI.X.SX32 R78, R91, R3, 0x1, P3 ;  /* 0x000000035b4e7211 */ /* 0x000fc400018f0eff */
[----:B------:R0:W-:Y:S01]  /*d040*/  STL [R1+0x548], R15 ;  /* 0x0005480f01007387 */ /* 0x0001e20000100800 */
[----:B---3--:R-:W-:Y:S01]  /*d050*/  PRMT R80, RZ, 0x7610, R80 ;  /* 0x00007610ff507816 */ /* 0x008fe20000000050 */
[----:B0-----:R-:W-:-:S05]  /*d060*/  @P0 IMAD.MOV.U32 R15, RZ, RZ, R42 ;  /* 0x000000ffff0f0224 */ /* 0x001fca00078e002a */
[----:B------:R0:W3:Y:S02]  /*d070*/  @P0 LDG.E.U16 R80, desc[UR24][R14.64] ;  /* 0x000000180e500981 */ /* 0x0000e4000c1e1500 */
[----:B0-----:R-:W-:Y:S02]  /*d080*/  @P0 IMAD.MOV.U32 R14, RZ, RZ, R86 ;  /* 0x000000ffff0e0224 */ /* 0x001fe400078e0056 */
[----:B------:R-:W-:Y:S01]  /*d090*/  @P0 IMAD.MOV.U32 R15, RZ, RZ, R78 ;  /* 0x000000ffff0f0224 */ /* 0x000fe200078e004e */
[----:B------:R-:W-:Y:S04]  /*d0a0*/  STL [R1+0x58c], R86 ;  /* 0x00058c5601007387 */ /* 0x000fe80000100800 */
[----:B------:R-:W-:Y:S04]  /*d0b0*/  STL [R1+0x568], R42 ;  /* 0x0005682a01007387 */ /* 0x000fe80000100800 */
[----:B------:R-:W-:Y:S01]  /*d0c0*/  STL [R1+0x588], R78 ;  /* 0x0005884e01007387 */ /* 0x000fe20000100800 */
[----:B--2---:R-:W-:-:S06]  /*d0d0*/  PRMT R83, RZ, 0x7610, R83 ;  /* 0x00007610ff537816 */ /* 0x004fcc0000000053 */
[----:B------:R-:W2:Y:S04]  /*d0e0*/  @P0 LDG.E.U16 R83, desc[UR24][R14.64] ;  /* 0x000000180e530981 */ /* 0x000ea8000c1e1500 */
[----:B----4-:R0:W-:Y:S04]  /*d0f0*/  STL [R1+0x778], R81 ;  /* 0x0007785101007387 */ /* 0x0101e80000100800 */
[----:B0-----:R-:W4:Y:S01]  /*d100*/  LDL.LU R81, [R1+0xf94] ;  /* 0x000f940001517983 */ /* 0x001f220000300800 */
[----:B------:R-:W-:Y:S02]  /*d110*/  ISETP.GT.U32.AND P1, PT, R5, R46, PT ;  /* 0x0000002e0500720c */ /* 0x000fe40003f24070 */
[----:B------:R-:W-:Y:S01]  /*d120*/  SEL R11, R38, R11, !P6 ;  /* 0x0000000b260b7207 */ /* 0x000fe20007000000 */
[----:B------:R-:W4:Y:S04]  /*d130*/  LDL.LU R42, [R1+0xf90] ;  /* 0x000f9000012a7983 */ /* 0x000f280000300800 */
[----:B------:R-:W4:Y:S01]  /*d140*/  LDL.LU R82, [R1+0xf8c] ;  /* 0x000f8c0001527983 */ /* 0x000f220000300800 */
[----:B------:R-:W-:-:S05]  /*d150*/  IMAD R11, R11, UR13, RZ ;  /* 0x0000000d0b0b7c24 */ /* 0x000fca000f8e02ff */
[----:B------:R-:W-:Y:S01]  /*d160*/  @!P1 IMAD.IADD R46, R46, 0x1, -R5 ;  /* 0x000000012e2e9824 */ /* 0x000fe200078e0a05 */
[----:B---3--:R0:W-:Y:S04]  /*d170*/  STL [R1+0x764], R80 ;  /* 0x0007645001007387 */ /* 0x0081e80000100800 */
[----:B0-----:R-:W3:Y:S04]  /*d180*/  LDL.LU R80, [R1+0xf88] ;  /* 0x000f880001507983 */ /* 0x001ee80000300800 */
[----:B------:R-:W3:Y:S04]  /*d190*/  LDL.LU R78, [R1+0xf84] ;  /* 0x000f8400014e7983 */ /* 0x000ee80000300800 */
[----:B--2---:R0:W-:Y:S02]  /*d1a0*/  STL [R1+0x760], R83 ;  /* 0x0007605301007387 */ /* 0x0041e40000100800 */
[----:B0-----:R-:W-:-:S04]  /*d1b0*/  LEA R83, P1, R11, R4, 0x1 ;  /* 0x000000040b537211 */ /* 0x001fc800078208ff */
[----:B------:R-:W-:Y:S02]  /*d1c0*/  LEA.HI.X.SX32 R86, R11, R3, 0x1, P1 ;  /* 0x000000030b567211 */ /* 0x000fe400008f0eff */
[----:B------:R-:W-:Y:S02]  /*d1d0*/  ISETP.GE.AND P1, PT, R7, RZ, PT ;  /* 0x000000ff0700720c */ /* 0x000fe40003f26270 */
[C---:B------:R-:W-:Y:S01]  /*d1e0*/  SEL R11, R38.reuse, R9, !P6 ;  /* 0x00000009260b7207 */ /* 0x040fe20007000000 */
[----:B------:R-:W-:Y:S01]  /*d1f0*/  @P0 IMAD.MOV.U32 R9, RZ, RZ, R86 ;  /* 0x000000ffff090224 */ /* 0x000fe200078e0056 */
[----:B------:R-:W-:Y:S01]  /*d200*/  SEL R7, R38, R8, !P6 ;  /* 0x0000000826077207 */ /* 0x000fe20007000000 */
[----:B------:R-:W-:Y:S01]  /*d210*/  @P0 IMAD.MOV.U32 R8, RZ, RZ, R83 ;  /* 0x000000ffff080224 */ /* 0x000fe200078e0053 */
[----:B----4-:R-:W-:-:S06]  /*d220*/  PRMT R81, RZ, 0x7610, R81 ;  /* 0x00007610ff517816 */ /* 0x010fcc0000000051 */
[----:B------:R0:W2:Y:S01]  /*d230*/  @P0 LDG.E.U16 R81, desc[UR24][R8.64] ;  /* 0x0000001808510981 */ /* 0x0000a2000c1e1500 */
[----:B------:R-:W-:Y:S01]  /*d240*/  ISETP.GT.U32.AND P4, PT, R5, R51, PT ;  /* 0x000000330500720c */ /* 0x000fe20003f84070 */
[----:B------:R-:W-:-:S12]  /*d250*/  IMAD R11, R11, UR13, RZ ;  /* 0x0000000d0b0b7c24 */ /* 0x000fd8000f8e02ff */
[--C-:B------:R-:W-:Y:S01]  /*d260*/  @!P4 IMAD.IADD R51, R51, 0x1, -R5.reuse ;  /* 0x000000013333c824 */ /* 0x100fe200078e0a05 */
[----:B------:R-:W-:Y:S01]  /*d270*/  ISETP.GT.U32.AND P4, PT, R5, R93, PT ;  /* 0x0000005d0500720c */ /* 0x000fe20003f84070 */
[----:B------:R-:W-:Y:S04]  /*d280*/  STL [R1+0x5ac], R83 ;  /* 0x0005ac5301007387 */ /* 0x000fe80000100800 */
[----:B------:R1:W-:Y:S08]  /*d290*/  STL [R1+0x5a8], R86 ;  /* 0x0005a85601007387 */ /* 0x0003f00000100800 */
[----:B------:R-:W-:Y:S01]  /*d2a0*/  @!P4 IMAD.IADD R93, R93, 0x1, -R5 ;  /* 0x000000015d5dc824 */ /* 0x000fe200078e0a05 */
[----:B0-----:R-:W-:-:S04]  /*d2b0*/  LEA R9, P4, R11, R4, 0x1 ;  /* 0x000000040b097211 */ /* 0x001fc800078808ff */
[----:B-1----:R-:W-:Y:S01]  /*d2c0*/  LEA.HI.X.SX32 R86, R11, R3, 0x1, P4 ;  /* 0x000000030b567211 */ /* 0x002fe200020f0eff */
[----:B--2---:R0:W-:Y:S04]  /*d2d0*/  STL [R1+0x75c], R81 ;  /* 0x00075c5101007387 */ /* 0x0041e80000100800 */
[----:B------:R-:W2:Y:S04]  /*d2e0*/  LDL R83, [R1+0xd30] ;  /* 0x000d300001537983 */ /* 0x000ea80000100800 */
[----:B0-----:R-:W4:Y:S04]  /*d2f0*/  LDL R81, [R1+0xc68] ;  /* 0x000c680001517983 */ /* 0x001f280000100800 */
[----:B------:R0:W-:Y:S04]  /*d300*/  STL [R1+0x5cc], R9 ;  /* 0x0005cc0901007387 */ /* 0x0001e80000100800 */
[----:B------:R-:W2:Y:S01]  /*d310*/  LDL R11, [R1+0xbe8] ;  /* 0x000be800010b7983 */ /* 0x000ea20000100800 */
[----:B------:R-:W-:Y:S01]  /*d320*/  ISETP.GT.U32.AND P3, PT, R5, R89, PT ;  /* 0x000000590500720c */ /* 0x000fe20003f64070 */
[----:B------:R-:W-:-:S12]  /*d330*/  IMAD R8, R7, UR13, RZ ;  /* 0x0000000d07087c24 */ /* 0x000fd8000f8e02ff */
[----:B------:R-:W-:Y:S01]  /*d340*/  @!P3 IMAD.IADD R89, R89, 0x1, -R5 ;  /* 0x000000015959b824 */ /* 0x000fe200078e0a05 */
[----:B---3--:R-:W-:Y:S01]  /*d350*/  ISETP.GT.U32.AND P3, PT, R5, R78, PT ;  /* 0x0000004e0500720c */ /* 0x008fe20003f64070 */
[----:B------:R-:W-:Y:S01]  /*d360*/  IMAD.MOV.U32 R7, RZ, RZ, R79 ;  /* 0x000000ffff077224 */ /* 0x000fe200078e004f */
[----:B------:R-:W-:-:S03]  /*d370*/  PRMT R82, RZ, 0x7610, R82 ;  /* 0x00007610ff527816 */ /* 0x000fc60000000052 */
[----:B------:R-:W-:-:S08]  /*d380*/  @!P1 IMAD.MOV R7, RZ, RZ, -R7 ;  /* 0x000000ffff079224 */ /* 0x000fd000078e0a07 */
[----:B------:R-:W-:Y:S01]  /*d390*/  @!P3 IMAD.IADD R78, R78, 0x1, -R5 ;  /* 0x000000014e4eb824 */ /* 0x000fe200078e0a05 */
[C---:B------:R-:W-:Y:S02]  /*d3a0*/  LEA R79, P3, R8.reuse, R4, 0x1 ;  /* 0x00000004084f7211 */ /* 0x040fe400078608ff */
[----:B--2---:R-:W-:Y:S02]  /*d3b0*/  ISETP.GE.AND P1, PT, R11, RZ, PT ;  /* 0x000000ff0b00720c */ /* 0x004fe40003f26270 */
[----:B------:R-:W-:Y:S01]  /*d3c0*/  LEA.HI.X.SX32 R11, R8, R3, 0x1, P3 ;  /* 0x00000003080b7211 */ /* 0x000fe200018f0eff */
[----:B------:R-:W-:Y:S02]  /*d3d0*/  @P0 IMAD.MOV.U32 R8, RZ, RZ, R9 ;  /* 0x000000ffff080224 */ /* 0x000fe400078e0009 */
[----:B0-----:R-:W-:-:S05]  /*d3e0*/  @P0 IMAD.MOV.U32 R9, RZ, RZ, R86 ;  /* 0x000000ffff090224 */ /* 0x001fca00078e0056 */
[----:B------:R0:W2:Y:S01]  /*d3f0*/  @P0 LDG.E.U16 R82, desc[UR24][R8.64] ;  /* 0x0000001808520981 */ /* 0x0000a2000c1e1500 */
[----:B------:R-:W-:Y:S01]  /*d400*/  PRMT R80, RZ, 0x7610, R80 ;  /* 0x00007610ff507816 */ /* 0x000fe20000000050 */
[----:B0-----:R-:W-:Y:S02]  /*d410*/  @P0 IMAD.MOV.U32 R8, RZ, RZ, R79 ;  /* 0x000000ffff080224 */ /* 0x001fe400078e004f */
[----:B------:R-:W-:-:S05]  /*d420*/  @P0 IMAD.MOV.U32 R9, RZ, RZ, R11 ;  /* 0x000000ffff090224 */ /* 0x000fca00078e000b */
[----:B------:R0:W3:Y:S04]  /*d430*/  @P0 LDG.E.U16 R80, desc[UR24][R8.64] ;  /* 0x0000001808500981 */ /* 0x0000e8000c1e1500 */
[----:B------:R-:W-:Y:S04]  /*d440*/  STL [R1+0x5ec], R79 ;  /* 0x0005ec4f01007387 */ /* 0x000fe80000100800 */
[----:B------:R1:W-:Y:S04]  /*d450*/  STL [R1+0x5c8], R86 ;  /* 0x0005c85601007387 */ /* 0x0003e80000100800 */
[----:B-1----:R-:W3:Y:S04]  /*d460*/  LDL.LU R86, [R1+0xf80] ;  /* 0x000f800001567983 */ /* 0x002ee80000300800 */
[----:B--2---:R1:W-:Y:S04]  /*d470*/  STL [R1+0x758], R82 ;  /* 0x0007585201007387 */ /* 0x0043e80000100800 */
[----:B-1----:R-:W2:Y:S04]  /*d480*/  LDL.LU R82, [R1+0xf7c] ;  /* 0x000f7c0001527983 */ /* 0x002ea80000300800 */
[----:B------:R1:W-:Y:S04]  /*d490*/  STL [R1+0x5e8], R11 ;  /* 0x0005e80b01007387 */ /* 0x0003e80000100800 */
[----:B------:R-:W2:Y:S01]  /*d4a0*/  LDL.LU R79, [R1+0xf78] ;  /* 0x000f7800014f7983 */ /* 0x000ea20000300800 */
[----:B------:R-:W-:-:S02]  /*d4b0*/  ISETP.GT.U32.AND P4, PT, R5, R93, PT ;  /* 0x0000005d0500720c */ /* 0x000fc40003f84070 */
[C---:B------:R-:W-:Y:S02]  /*d4c0*/  SEL R10, R38.reuse, R10, !P6 ;  /* 0x0000000a260a7207 */ /* 0x040fe40007000000 */
[----:B------:R-:W-:Y:S02]  /*d4d0*/  ISETP.GT.U32.AND P3, PT, R5, R78, PT ;  /* 0x0000004e0500720c */ /* 0x000fe40003f64070 */
[----:B------:R-:W-:Y:S01]  /*d4e0*/  SEL R2, R38, R2, !P6 ;  /* 0x0000000226027207 */ /* 0x000fe20007000000 */
[----:B------:R-:W-:-:S04]  /*d4f0*/  IMAD R10, R10, UR13, RZ ;  /* 0x0000000d0a0a7c24 */ /* 0x000fc8000f8e02ff */
[----:B------:R-:W-:Y:S02]  /*d500*/  IMAD R2, R2, UR13, RZ ;  /* 0x0000000d02027c24 */ /* 0x000fe4000f8e02ff */
[--C-:B------:R-:W-:Y:S01]  /*d510*/  @!P4 IMAD.IADD R93, R93, 0x1, -R5.reuse ;  /* 0x000000015d5dc824 */ /* 0x100fe200078e0a05 */
[-C--:B-1----:R-:W-:Y:S01]  /*d520*/  LEA R11, P4, R10, R4.reuse, 0x1 ;  /* 0x000000040a0b7211 */ /* 0x082fe200078808ff */
[----:B0-----:R-:W-:Y:S01]  /*d530*/  IMAD.MOV.U32 R8, RZ, RZ, R84 ;  /* 0x000000ffff087224 */ /* 0x001fe200078e0054 */
[----:B---3--:R0:W-:Y:S01]  /*d540*/  STL [R1+0x744], R80 ;  /* 0x0007445001007387 */ /* 0x0081e20000100800 */
[----:B------:R-:W-:Y:S01]  /*d550*/  @!P3 IMAD.IADD R78, R78, 0x1, -R5 ;  /* 0x000000014e4eb824 */ /* 0x000fe200078e0a05 */
[----:B------:R-:W-:Y:S02]  /*d560*/  LEA.HI.X.SX32 R10, R10, R3, 0x1, P4 ;  /* 0x000000030a0a7211 */ /* 0x000fe400020f0eff */
[----:B------:R-:W-:Y:S02]  /*d570*/  LEA R84, P3, R2, R4, 0x1 ;  /* 0x0000000402547211 */ /* 0x000fe400078608ff */
[----:B----4-:R-:W-:Y:S01]  /*d580*/  ISETP.GE.AND P4, PT, R81, RZ, PT ;  /* 0x000000ff5100720c */ /* 0x010fe20003f86270 */
[----:B0-----:R-:W3:Y:S04]  /*d590*/  LDL.LU R80, [R1+0xf74] ;  /* 0x000f740001507983 */ /* 0x001ee80000300800 */
[----:B------:R0:W-:Y:S04]  /*d5a0*/  STL [R1+0x60c], R11 ;  /* 0x00060c0b01007387 */ /* 0x0001e80000100800 */
[----:B------:R-:W4:Y:S04]  /*d5b0*/  LDL.LU R81, [R1+0xf70] ;  /* 0x000f700001517983 */ /* 0x000f280000300800 */
[----:B------:R-:W-:Y:S01]  /*d5c0*/  STL [R1+0x62c], R84 ;  /* 0x00062c5401007387 */ /* 0x000fe20000100800 */
[----:B0-----:R-:W-:-:S03]  /*d5d0*/  @P0 LOP3.LUT R11, R11, R10, RZ, 0x3c, !PT ;  /* 0x0000000a0b0b0212 */ /* 0x001fc600078e3cff */
[----:B------:R0:W-:Y:S01]  /*d5e0*/  STL [R1+0x608], R10 ;  /* 0x0006080a01007387 */ /* 0x0001e20000100800 */
[----:B------:R-:W-:Y:S02]  /*d5f0*/  LEA.HI.X.SX32 R2, R2, R3, 0x1, P3 ;  /* 0x0000000302027211 */ /* 0x000fe400018f0eff */
[----:B0-----:R-:W-:-:S04]  /*d600*/  @P0 LOP3.LUT R10, R11, R10, RZ, 0x3c, !PT ;  /* 0x0000000a0b0a0212 */ /* 0x001fc800078e3cff */
[----:B------:R-:W-:Y:S02]  /*d610*/  @P0 LOP3.LUT R11, R11, R10, RZ, 0x3c, !PT ;  /* 0x0000000a0b0b0212 */ /* 0x000fe400078e3cff */
[----:B------:R-:W-:Y:S01]  /*d620*/  PRMT R9, RZ, 0x7610, R9 ;  /* 0x00007610ff097816 */ /* 0x000fe20000000009 */
[----:B------:R-:W-:Y:S01]  /*d630*/  @!P1 IMAD.MOV R8, RZ, RZ, -R8 ;  /* 0x000000ffff089224 */ /* 0x000fe200078e0a08 */
[----:B------:R-:W-:-:S05]  /*d640*/  SEL R12, R38, R12, !P6 ;  /* 0x0000000c260c7207 */ /* 0x000fca0007000000 */
[----:B------:R-:W-:Y:S01]  /*d650*/  IMAD R12, R12, UR13, RZ ;  /* 0x0000000d0c0c7c24 */ /* 0x000fe2000f8e02ff */
[----:B------:R-:W-:Y:S02]  /*d660*/  PRMT R86, RZ, 0x7610, R86 ;  /* 0x00007610ff567816 */ /* 0x000fe40000000056 */
[----:B--2---:R-:W-:-:S06]  /*d670*/  PRMT R82, RZ, 0x7610, R82 ;  /* 0x00007610ff527816 */ /* 0x004fcc0000000052 */
[----:B------:R0:W2:Y:S01]  /*d680*/  @P0 LDG.E.U16 R82, desc[UR24][R10.64] ;  /* 0x000000180a520981 */ /* 0x0000a2000c1e1500 */
[----:B------:R-:W-:Y:S01]  /*d690*/  ISETP.GT.U32.AND P1, PT, R5, R79, PT ;  /* 0x0000004f0500720c */ /* 0x000fe20003f24070 */
[----:B0-----:R-:W-:Y:S02]  /*d6a0*/  @P0 IMAD.MOV.U32 R10, RZ, RZ, R84 ;  /* 0x000000ffff0a0224 */ /* 0x001fe400078e0054 */
[----:B------:R-:W-:-:S05]  /*d6b0*/  @P0 IMAD.MOV.U32 R11, RZ, RZ, R2 ;  /* 0x000000ffff0b0224 */ /* 0x000fca00078e0002 */
[----:B------:R0:W3:Y:S05]  /*d6c0*/  @P0 LDG.E.U16 R9, desc[UR24][R10.64] ;  /* 0x000000180a090981 */ /* 0x0000ea000c1e1500 */
[----:B------:R-:W-:Y:S01]  /*d6d0*/  @!P1 IMAD.IADD R79, R79, 0x1, -R5 ;  /* 0x000000014f4f9824 */ /* 0x000fe200078e0a05 */
[----:B0-----:R-:W-:-:S04]  /*d6e0*/  LEA R10, P1, R12, R4, 0x1 ;  /* 0x000000040c0a7211 */ /* 0x001fc800078208ff */
[----:B------:R-:W-:-:S05]  /*d6f0*/  LEA.HI.X.SX32 R11, R12, R3, 0x1, P1 ;  /* 0x000000030c0b7211 */ /* 0x000fca00008f0eff */
[----:B------:R0:W4:Y:S01]  /*d700*/  @P0 LDG.E.U16 R86, desc[UR24][R10.64] ;  /* 0x000000180a560981 */ /* 0x000122000c1e1500 */
[----:B------:R-:W-:Y:S02]  /*d710*/  SEL R7, R38, R7, !P6 ;  /* 0x0000000726077207 */ /* 0x000fe40007000000 */
[----:B------:R-:W-:Y:S02]  /*d720*/  ISETP.GE.AND P3, PT, R83, RZ, PT ;  /* 0x000000ff5300720c */ /* 0x000fe40003f66270 */
[----:B------:R-:W4:Y:S01]  /*d730*/  LDL.LU R83, [R1+0xf6c] ;  /* 0x000f6c0001537983 */ /* 0x000f220000300800 */
[----:B------:R-:W-:Y:S01]  /*d740*/  IMAD R7, R7, UR13, RZ ;  /* 0x0000000d07077c24 */ /* 0x000fe2000f8e02ff */
[----:B------:R-:W-:Y:S02]  /*d750*/  PRMT R88, RZ, 0x7610, R88 ;  /* 0x00007610ff587816 */ /* 0x000fe40000000058 */
[----:B--2---:R1:W-:Y:S04]  /*d760*/  STL [R1+0x740], R82 ;  /* 0x0007405201007387 */ /* 0x0043e80000100800 */
[----:B-1----:R-:W2:Y:S04]  /*d770*/  LDL.LU R82, [R1+0xf68] ;  /* 0x000f680001527983 */ /* 0x002ea80000300800 */
[----:B------:R1:W-:Y:S04]  /*d780*/  STL [R1+0x628], R2 ;  /* 0x0006280201007387 */ /* 0x0003e80000100800 */
[----:B------:R-:W2:Y:S04]  /*d790*/  LDL.LU R84, [R1+0xf64] ;  /* 0x000f640001547983 */ /* 0x000ea80000300800 */
[----:B---3--:R3:W-:Y:S01]  /*d7a0*/  STL [R1+0x73c], R9 ;  /* 0x00073c0901007387 */ /* 0x0087e20000100800 */
[----:B-1----:R-:W-:-:S02]  /*d7b0*/  IMAD.MOV.U32 R2, RZ, RZ, R85 ;  /* 0x000000ffff027224 */ /* 0x002fc400078e0055 */
[----:B---3--:R-:W-:Y:S01]  /*d7c0*/  IMAD.MOV.U32 R9, RZ, RZ, R87 ;  /* 0x000000ffff097224 */ /* 0x008fe200078e0057 */
[C---:B------:R-:W-:Y:S01]  /*d7d0*/  LEA R87, P1, R7.reuse, R4, 0x1 ;  /* 0x0000000407577211 */ /* 0x040fe200078208ff */
[----:B------:R0:W-:Y:S03]  /*d7e0*/  STL [R1+0x64c], R10 ;  /* 0x00064c0a01007387 */ /* 0x0001e60000100800 */
[----:B------:R-:W-:Y:S01]  /*d7f0*/  LEA.HI.X.SX32 R85, R7, R3, 0x1, P1 ;  /* 0x0000000307557211 */ /* 0x000fe200008f0eff */
[----:B------:R1:W-:Y:S04]  /*d800*/  STL [R1+0x648], R11 ;  /* 0x0006480b01007387 */ /* 0x0003e80000100800 */
[----:B------:R-:W-:Y:S01]  /*d810*/  STL [R1+0x66c], R87 ;  /* 0x00066c5701007387 */ /* 0x000fe20000100800 */
[----:B0-----:R-:W-:-:S03]  /*d820*/  @P0 IMAD.MOV.U32 R10, RZ, RZ, R87 ;  /* 0x000000ffff0a0224 */ /* 0x001fc600078e0057 */
[----:B------:R-:W3:Y:S01]  /*d830*/  LDL R7, [R1+0xce8] ;  /* 0x000ce80001077983 */ /* 0x000ee20000100800 */
[----:B-1----:R-:W-:-:S05]  /*d840*/  @P0 IMAD.MOV.U32 R11, RZ, RZ, R85 ;  /* 0x000000ffff0b0224 */ /* 0x002fca00078e0055 */
[----:B------:R-:W2:Y:S04]  /*d850*/  @P0 LDG.E.U16 R88, desc[UR24][R10.64] ;  /* 0x000000180a580981 */ /* 0x000ea8000c1e1500 */
[----:B------:R-:W-:Y:S04]  /*d860*/  STL [R1+0x668], R85 ;  /* 0x0006685501007387 */ /* 0x000fe80000100800 */
[----:B----4-:R0:W-:Y:S04]  /*d870*/  STL [R1+0x738], R86 ;  /* 0x0007385601007387 */ /* 0x0101e80000100800 */
[----:B0-----:R-:W4:Y:S04]  /*d880*/  LDL.LU R86, [R1+0xf60] ;  /* 0x000f600001567983 */ /* 0x001f280000300800 */
[----:B------:R-:W4:Y:S04]  /*d890*/  LDL.LU R85, [R1+0xf5c] ;  /* 0x000f5c0001557983 */ /* 0x000f280000300800 */
[----:B------:R-:W4:Y:S04]  /*d8a0*/  LDL.LU R87, [R1+0xf58] ;  /* 0x000f580001577983 */ /* 0x000f280000300800 */
[----:B------:R-:W4:Y:S04]  /*d8b0*/  LDL R10, [R1+0xc74] ;  /* 0x000c7400010a7983 */ /* 0x000f280000100800 */
[----:B------:R-:W4:Y:S01]  /*d8c0*/  LDL R11, [R1+0xbe0] ;  /* 0x000be000010b7983 */ /* 0x000f220000100800 */
[----:B------:R-:W-:Y:S01]  /*d8d0*/  @!P4 IMAD.MOV R9, RZ, RZ, -R9 ;  /* 0x000000ffff09c224 */ /* 0x000fe200078e0a09 */
[----:B------:R-:W-:-:S02]  /*d8e0*/  ISETP.GT.U32.AND P4, PT, R5, R79, PT ;  /* 0x0000004f0500720c */ /* 0x000fc40003f84070 */
[----:B------:R-:W-:Y:S02]  /*d8f0*/  SEL R8, R38, R8, !P6 ;  /* 0x0000000826087207 */ /* 0x000fe40007000000 */
[----:B------:R-:W-:-:S09]  /*d900*/  PRMT R76, RZ, 0x7610, R76 ;  /* 0x00007610ff4c7816 */ /* 0x000fd2000000004c */
[----:B------:R-:W-:Y:S02]  /*d910*/  @!P4 IMAD.IADD R79, R79, 0x1, -R5 ;  /* 0x000000014f4fc824 */ /* 0x000fe400078e0a05 */
[----:B------:R-:W-:Y:S01]  /*d920*/  @!P3 IMAD.MOV R2, RZ, RZ, -R2 ;  /* 0x000000ffff02b224 */ /* 0x000fe200078e0a02 */
[----:B---3--:R-:W-:Y:S01]  /*d930*/  ISETP.GE.AND P1, PT, R7, RZ, PT ;  /* 0x000000ff0700720c */ /* 0x008fe20003f26270 */
[----:B------:R-:W-:Y:S02]  /*d940*/  IMAD R7, R8, UR13, RZ ;  /* 0x0000000d08077c24 */ /* 0x000fe4000f8e02ff */
[----:B------:R-:W-:Y:S01]  /*d950*/  IMAD.MOV.U32 R8, RZ, RZ, R52 ;  /* 0x000000ffff087224 */ /* 0x000fe200078e0034 */
[----:B--2---:R0:W-:Y:S04]  /*d960*/  STL [R1+0x724], R88 ;  /* 0x0007245801007387 */ /* 0x0041e80000100800 */
[----:B------:R-:W2:Y:S01]  /*d970*/  LDL.LU R52, [R1+0xf54] ;  /* 0x000f540001347983 */ /* 0x000ea20000300800 */
[----:B0-----:R-:W-:-:S04]  /*d980*/  LEA R88, P4, R7, R4, 0x1 ;  /* 0x0000000407587211 */ /* 0x001fc800078808ff */
[----:B------:R-:W-:Y:S01]  /*d990*/  @!P1 IMAD.MOV R8, RZ, RZ, -R8 ;  /* 0x000000ffff089224 */ /* 0x000fe200078e0a08 */
[----:B------:R-:W-:Y:S01]  /*d9a0*/  LEA.HI.X.SX32 R7, R7, R3, 0x1, P4 ;  /* 0x0000000307077211 */ /* 0x000fe200020f0eff */
[----:B------:R0:W-:Y:S04]  /*d9b0*/  STL [R1+0x68c], R88 ;  /* 0x00068c5801007387 */ /* 0x0001e80000100800 */
[----:B------:R1:W-:Y:S01]  /*d9c0*/  STL [R1+0x688], R7 ;  /* 0x0006880701007387 */ /* 0x0003e20000100800 */
[----:B----4-:R-:W-:Y:S01]  /*d9d0*/  ISETP.GE.AND P1, PT, R10, RZ, PT ;  /* 0x000000ff0a00720c */ /* 0x010fe20003f26270 */
[----:B------:R-:W-:Y:S02]  /*d9e0*/  @P0 IMAD.MOV.U32 R10, RZ, RZ, R88 ;  /* 0x000000ffff0a0224 */ /* 0x000fe400078e0058 */
[----:B0-----:R-:W3:Y:S01]  /*d9f0*/  LDL R88, [R1+0xb98] ;  /* 0x000b980001587983 */ /* 0x001ee20000100800 */
[----:B------:R-:W-:Y:S01]  /*da00*/  ISETP.GE.AND P4, PT, R11, RZ, PT ;  /* 0x000000ff0b00720c */ /* 0x000fe20003f86270 */
[----:B------:R-:W-:-:S05]  /*da10*/  @P0 IMAD.MOV.U32 R11, RZ, RZ, R7 ;  /* 0x000000ffff0b0224 */ /* 0x000fca00078e0007 */
[----:B------:R0:W4:Y:S01]  /*da20*/  @P0 LDG.E.U16 R76, desc[UR24][R10.64] ;  /* 0x000000180a4c0981 */ /* 0x000122000c1e1500 */
[----:B-1----:R-:W-:Y:S01]  /*da30*/  IMAD.MOV.U32 R7, RZ, RZ, R46 ;  /* 0x000000ffff077224 */ /* 0x002fe200078e002e */
[----:B0-----:R-:W-:-:S03]  /*da40*/  SEL R10, R38, R9, !P6 ;  /* 0x00000009260a7207 */ /* 0x001fc60007000000 */
[----:B------:R-:W-:Y:S02]  /*da50*/  @!P1 IMAD.MOV R7, RZ, RZ, -R7 ;  /* 0x000000ffff079224 */ /* 0x000fe400078e0a07 */
[----:B------:R-:W-:Y:S01]  /*da60*/  IMAD R10, R10, UR13, RZ ;  /* 0x0000000d0a0a7c24 */ /* 0x000fe2000f8e02ff */
[----:B------:R-:W-:Y:S01]  /*da70*/  SEL R9, R38, R2, !P6 ;  /* 0x0000000226097207 */ /* 0x000fe20007000000 */
[----:B------:R-:W-:-:S03]  /*da80*/  IMAD.MOV.U32 R2, RZ, RZ, R51 ;  /* 0x000000ffff027224 */ /* 0x000fc600078e0033 */
[----:B------:R-:W-:-:S04]  /*da90*/  LEA R46, P1, R10, R4, 0x1 ;  /* 0x000000040a2e7211 */ /* 0x000fc800078208ff */
[----:B------:R-:W-:Y:S01]  /*daa0*/  LEA.HI.X.SX32 R51, R10, R3, 0x1, P1 ;  /* 0x000000030a337211 */ /* 0x000fe200008f0eff */
[----:B------:R-:W-:Y:S01]  /*dab0*/  STL [R1+0x6ac], R46 ;  /* 0x0006ac2e01007387 */ /* 0x000fe20000100800 */
[----:B------:R-:W-:-:S03]  /*dac0*/  SEL R10, R38, R8, !P6 ;  /* 0x00000008260a7207 */ /* 0x000fc60007000000 */
[----:B------:R-:W2:Y:S01]  /*dad0*/  LDL R8, [R1+0xc0c] ;  /* 0x000c0c0001087983 */ /* 0x000ea20000100800 */
[----:B------:R-:W-:Y:S01]  /*dae0*/  ISETP.GT.U32.AND P3, PT, R5, R80, PT ;  /* 0x000000500500720c */ /* 0x000fe20003f64070 */
[----:B------:R-:W-:-:S12]  /*daf0*/  IMAD R9, R9, UR13, RZ ;  /* 0x0000000d09097c24 */ /* 0x000fd8000f8e02ff */
[----:B------:R-:W-:Y:S01]  /*db00*/  @!P3 IMAD.IADD R80, R80, 0x1, -R5 ;  /* 0x000000015050b824 */ /* 0x000fe200078e0a05 */
[----:B------:R-:W-:Y:S02]  /*db10*/  ISETP.GT.U32.AND P3, PT, R5, R81, PT ;  /* 0x000000510500720c */ /* 0x000fe40003f64070 */
[----:B------:R-:W-:-:S11]  /*db20*/  PRMT R42, RZ, 0x7610, R42 ;  /* 0x00007610ff2a7816 */ /* 0x000fd6000000002a */
[----:B------:R-:W-:Y:S01]  /*db30*/  @!P3 IMAD.IADD R81, R81, 0x1, -R5 ;  /* 0x000000015151b824 */ /* 0x000fe200078e0a05 */
[----:B------:R-:W-:-:S05]  /*db40*/  LEA R11, P3, R9, R4, 0x1 ;  /* 0x00000004090b7211 */ /* 0x000fca00078608ff */
[----:B------:R-:W-:Y:S04]  /*db50*/  STL [R1+0x6cc], R11 ;  /* 0x0006cc0b01007387 */ /* 0x000fe80000100800 */
[----:B------:R-:W-:Y:S04]  /*db60*/  STL [R1+0x6a8], R51 ;  /* 0x0006a83301007387 */ /* 0x000fe80000100800 */
[----:B----4-:R0:W-:Y:S02]  /*db70*/  STL [R1+0x720], R76 ;  /* 0x0007204c01007387 */ /* 0x0101e40000100800 */
[----:B0-----:R-:W-:Y:S01]  /*db80*/  LEA.HI.X.SX32 R76, R9, R3, 0x1, P3 ;  /* 0x00000003094c7211 */ /* 0x001fe200018f0eff */
[----:B------:R-:W-:-:S02]  /*db90*/  @P0 IMAD.MOV.U32 R9, RZ, RZ, R51 ;  /* 0x000000ffff090224 */ /* 0x000fc400078e0033 */
[----:B------:R-:W-:Y:S01]  /*dba0*/  @!P4 IMAD.MOV R2, RZ, RZ, -R2 ;  /* 0x000000ffff02c224 */ /* 0x000fe200078e0a02 */
[----:B--2---:R-:W-:Y:S01]  /*dbb0*/  ISETP.GE.AND P3, PT, R8, RZ, PT ;  /* 0x000000ff0800720c */ /* 0x004fe20003f66270 */
[----:B------:R-:W-:Y:S01]  /*dbc0*/  @P0 IMAD.MOV.U32 R8, RZ, RZ, R46 ;  /* 0x000000ffff080224 */ /* 0x000fe200078e002e */
[----:B------:R-:W-:Y:S01]  /*dbd0*/  PRMT R71, RZ, 0x7610, R71 ;  /* 0x00007610ff477816 */ /* 0x000fe20000000047 */
[----:B------:R-:W-:Y:S01]  /*dbe0*/  IMAD R10, R10, UR13, RZ ;  /* 0x0000000d0a0a7c24 */ /* 0x000fe2000f8e02ff */
[----:B------:R-:W2:Y:S04]  /*dbf0*/  LDL.LU R51, [R1+0xf50] ;  /* 0x000f500001337983 */ /* 0x000ea80000300800 */
[----:B------:R0:W4:Y:S01]  /*dc00*/  @P0 LDG.E.U16 R42, desc[UR24][R8.64] ;  /* 0x00000018082a0981 */ /* 0x000122000c1e1500 */
[----:B------:R-:W-:-:S03]  /*dc10*/  ISETP.GT.U32.AND P4, PT, R5, R80, PT ;  /* 0x000000500500720c */ /* 0x000fc60003f84070 */
[----:B------:R-:W2:Y:S01]  /*dc20*/  LDL.LU R46, [R1+0xf4c] ;  /* 0x000f4c00012e7983 */ /* 0x000ea20000300800 */
[----:B0-----:R-:W-:Y:S02]  /*dc30*/  @P0 IMAD.MOV.U32 R8, RZ, RZ, R11 ;  /* 0x000000ffff080224 */ /* 0x001fe400078e000b */
[----:B------:R-:W-:-:S07]  /*dc40*/  @P0 IMAD.MOV.U32 R9, RZ, RZ, R76 ;  /* 0x000000ffff090224 */ /* 0x000fce00078e004c */
[----:B------:R-:W-:Y:S01]  /*dc50*/  @!P4 IMAD.IADD R80, R80, 0x1, -R5 ;  /* 0x000000015050c824 */ /* 0x000fe200078e0a05 */
[C---:B------:R-:W-:Y:S01]  /*dc60*/  LEA R11, P4, R10.reuse, R4, 0x1 ;  /* 0x000000040a0b7211 */ /* 0x040fe200078808ff */
[----:B------:R0:W2:Y:S03]  /*dc70*/  @P0 LDG.E.U16 R71, desc[UR24][R8.64] ;  /* 0x0000001808470981 */ /* 0x0000a6000c1e1500 */
[----:B------:R-:W-:Y:S01]  /*dc80*/  LEA.HI.X.SX32 R10, R10, R3, 0x1, P4 ;  /* 0x000000030a0a7211 */ /* 0x000fe200020f0eff */
[----:B0-----:R-:W-:Y:S01]  /*dc90*/  IMAD.MOV.U32 R8, RZ, RZ, R89 ;  /* 0x000000ffff087224 */ /* 0x001fe200078e0059 */
[----:B------:R-:W-:Y:S01]  /*dca0*/  PRMT R68, RZ, 0x7610, R68 ;  /* 0x00007610ff447816 */ /* 0x000fe20000000044 */
[----:B----4-:R0:W-:Y:S04]  /*dcb0*/  STL [R1+0x71c], R42 ;  /* 0x00071c2a01007387 */ /* 0x0101e80000100800 */
[----:B0-----:R-:W4:Y:S04]  /*dcc0*/  LDL.LU R42, [R1+0xf48] ;  /* 0x000f4800012a7983 */ /* 0x001f280000300800 */
[----:B------:R-:W-:Y:S04]  /*dcd0*/  STL [R1+0x6c8], R76 ;  /* 0x0006c84c01007387 */ /* 0x000fe80000100800 */
[----:B------:R-:W2:Y:S04]  /*dce0*/  LDL R89, [R1+0xb8c] ;  /* 0x000b8c0001597983 */ /* 0x000ea80000100800 */
[----:B------:R0:W-:Y:S04]  /*dcf0*/  STL [R1+0x6ec], R11 ;  /* 0x0006ec0b01007387 */ /* 0x0001e80000100800 */
[----:B------:R1:W-:Y:S01]  /*dd00*/  STL [R1+0x6e8], R10 ;  /* 0x0006e80a01007387 */ /* 0x0003e20000100800 */
[----:B0-----:R-:W-:-:S04]  /*dd10*/  @P0 LOP3.LUT R11, R11, R10, RZ, 0x3c, !PT ;  /* 0x0000000a0b0b0212 */ /* 0x001fc800078e3cff */
[----:B-1----:R-:W-:-:S04]  /*dd20*/  @P0 LOP3.LUT R10, R11, R10, RZ, 0x3c, !PT ;  /* 0x0000000a0b0a0212 */ /* 0x002fc800078e3cff */
[----:B------:R-:W-:-:S05]  /*dd30*/  @P0 LOP3.LUT R11, R11, R10, RZ, 0x3c, !PT ;  /* 0x0000000a0b0b0212 */ /* 0x000fca00078e3cff */
[----:B------:R-:W2:Y:S01]  /*dd40*/  @P0 LDG.E.U16 R68, desc[UR24][R10.64] ;  /* 0x000000180a440981 */ /* 0x000ea2000c1e1500 */
[C---:B------:R-:W-:Y:S01]  /*dd50*/  ISETP.GT.U32.AND P1, PT, R5.reuse, R81, PT ;  /* 0x000000510500720c */ /* 0x040fe20003f24070 */
[----:B------:R-:W-:Y:S01]  /*dd60*/  @!P3 IMAD.MOV R8, RZ, RZ, -R8 ;  /* 0x000000ffff08b224 */ /* 0x000fe200078e0a08 */
[----:B---3--:R-:W-:Y:S02]  /*dd70*/  ISETP.GE.AND P3, PT, R88, RZ, PT ;  /* 0x000000ff5800720c */ /* 0x008fe40003f66270 */
[----:B------:R-:W-:Y:S01]  /*dd80*/  ISETP.GT.U32.AND P4, PT, R5, R82, PT ;  /* 0x000000520500720c */ /* 0x000fe20003f84070 */
[----:B------:R-:W3:Y:S01]  /*dd90*/  LDL R88, [R1+0xb88] ;  /* 0x000b880001587983 */ /* 0x000ee20000100800 */
[----:B------:R-:W-:-:S07]  /*dda0*/  SEL R9, R38, R7, !P6 ;  /* 0x0000000726097207 */ /* 0x000fce0007000000 */
[----:B------:R-:W-:Y:S01]  /*ddb0*/  @!P1 IMAD.IADD R81, R81, 0x1, -R5 ;  /* 0x0000000151519824 */ /* 0x000fe200078e0a05 */
[----:B------:R-:W-:Y:S02]  /*ddc0*/  ISETP.GT.U32.AND P1, PT, R5, R83, PT ;  /* 0x000000530500720c */ /* 0x000fe40003f24070 */
[----:B------:R-:W-:Y:S01]  /*ddd0*/  SEL R7, R38, R2, !P6 ;  /* 0x0000000226077207 */ /* 0x000fe20007000000 */
[----:B------:R-:W-:Y:S02]  /*dde0*/  IMAD.MOV.U32 R2, RZ, RZ, R93 ;  /* 0x000000ffff027224 */ /* 0x000fe400078e005d */
[----:B------:R-:W-:Y:S01]  /*ddf0*/  IMAD R9, R9, UR13, RZ ;  /* 0x0000000d09097c24 */ /* 0x000fe2000f8e02ff */
[----:B------:R-:W3:Y:S01]  /*de00*/  LDL R93, [R1+0xb7c] ;  /* 0x000b7c00015d7983 */ /* 0x000ee20000100800 */
[----:B------:R-:W-:Y:S02]  /*de10*/  IMAD R7, R7, UR13, RZ ;  /* 0x0000000d07077c24 */ /* 0x000fe4000f8e02ff */
[----:B------:R-:W-:-:S04]  /*de20*/  @!P3 IMAD.MOV R2, RZ, RZ, -R2 ;  /* 0x000000ffff02b224 */ /* 0x000fc800078e0a02 */
[--C-:B------:R-:W-:Y:S02]  /*de30*/  @!P1 IMAD.IADD R83, R83, 0x1, -R5.reuse ;  /* 0x0000000153539824 */ /* 0x100fe400078e0a05 */
[----:B------:R-:W-:Y:S01]  /*de40*/  @!P4 IMAD.IADD R82, R82, 0x1, -R5 ;  /* 0x000000015252c824 */ /* 0x000fe200078e0a05 */
[----:B------:R-:W-:Y:S02]  /*de50*/  LEA R76, P1, R9, R4, 0x1 ;  /* 0x00000004094c7211 */ /* 0x000fe400078208ff */
[----:B------:R-:W-:Y:S02]  /*de60*/  ISETP.GT.U32.AND P4, PT, R5, R83, PT ;  /* 0x000000530500720c */ /* 0x000fe40003f84070 */
[----:B------:R-:W-:Y:S02]  /*de70*/  PRMT R74, RZ, 0x7610, R74 ;  /* 0x00007610ff4a7816 */ /* 0x000fe4000000004a */
[----:B------:R-:W-:Y:S02]  /*de80*/  LEA.HI.X.SX32 R9, R9, R3, 0x1, P1 ;  /* 0x0000000309097211 */ /* 0x000fe400008f0eff */
[----:B------:R-:W-:-:S07]  /*de90*/  PRMT R65, RZ, 0x7610, R65 ;  /* 0x00007610ff417816 */ /* 0x000fce0000000041 */
[----:B------:R-:W-:Y:S01]  /*dea0*/  @!P4 IMAD.IADD R83, R83, 0x1, -R5 ;  /* 0x000000015353c824 */ /* 0x000fe200078e0a05 */
[----:B------:R-:W-:Y:S01]  /*deb0*/  PRMT R67, RZ, 0x7610, R67 ;  /* 0x00007610ff437816 */ /* 0x000fe20000000043 */
[----:B--2---:R0:W-:Y:S04]  /*dec0*/  STL [R1+0x704], R68 ;  /* 0x0007044401007387 */ /* 0x0041e80000100800 */
[----:B------:R1:W-:Y:S01]  /*ded0*/  STL [R1+0x718], R71 ;  /* 0x0007184701007387 */ /* 0x0003e20000100800 */
[----:B0-----:R-:W-:-:S04]  /*dee0*/  LEA R68, P3, R7, R4, 0x1 ;  /* 0x0000000407447211 */ /* 0x001fc800078608ff */
[----:B-1----:R-:W-:Y:S02]  /*def0*/  LEA.HI.X.SX32 R71, R7, R3, 0x1, P3 ;  /* 0x0000000307477211 */ /* 0x002fe400018f0eff */
[----:B------:R-:W-:Y:S01]  /*df00*/  SEL R7, R38, R8, !P6 ;  /* 0x0000000826077207 */ /* 0x000fe20007000000 */
[----:B------:R-:W-:Y:S01]  /*df10*/  @P0 IMAD.MOV.U32 R8, RZ, RZ, R76 ;  /* 0x000000ffff080224 */ /* 0x000fe200078e004c */
[----:B------:R-:W-:Y:S03]  /*df20*/  STL [R1+0x70c], R76 ;  /* 0x00070c4c01007387 */ /* 0x000fe60000100800 */
[----:B------:R-:W-:Y:S01]  /*df30*/  IMAD R7, R7, UR4, RZ ;  /* 0x0000000407077c24 */ /* 0x000fe2000f8e02ff */
[----:B------:R0:W2:Y:S01]  /*df40*/  @P0 LDG.E.U16 R74, desc[UR24][R8.64] ;  /* 0x00000018084a0981 */ /* 0x0000a2000c1e1500 */
[----:B------:R-:W-:Y:S01]  /*df50*/  ISETP.GE.AND P3, PT, R89, RZ, PT ;  /* 0x000000ff5900720c */ /* 0x000fe20003f66270 */
[----:B------:R-:W1:Y:S02]  /*df60*/  LDCU UR4, c[0x0][0x3b0] ;  /* 0x00007600ff0477ac */ /* 0x000e640008000800 */
[----:B------:R3:W-:Y:S04]  /*df70*/  STL [R1+0x72c], R68 ;  /* 0x00072c4401007387 */ /* 0x0007e80000100800 */
[----:B------:R4:W-:Y:S01]  /*df80*/  STL [R1+0x708], R9 ;  /* 0x0007080901007387 */ /* 0x0009e20000100800 */
[----:B0-----:R-:W-:Y:S01]  /*df90*/  @P0 IMAD.MOV.U32 R8, RZ, RZ, R68 ;  /* 0x000000ffff080224 */ /* 0x001fe200078e0044 */
[----:B---3--:R-:W-:-:S02]  /*dfa0*/  LEA R68, P4, R7, R4, 0x1 ;  /* 0x0000000407447211 */ /* 0x008fc400078808ff */
[----:B------:R0:W-:Y:S01]  /*dfb0*/  STL [R1+0x728], R71 ;  /* 0x0007284701007387 */ /* 0x0001e20000100800 */
[----:B----4-:R-:W-:Y:S01]  /*dfc0*/  @P0 IMAD.MOV.U32 R9, RZ, RZ, R71 ;  /* 0x000000ffff090224 */ /* 0x010fe200078e0047 */
[----:B------:R-:W-:Y:S02]  /*dfd0*/  SEL R2, R38, R2, !P6 ;  /* 0x0000000226027207 */ /* 0x000fe40007000000 */
[----:B------:R-:W3:Y:S04]  /*dfe0*/  LDL R89, [R1+0xb74] ;  /* 0x000b740001597983 */ /* 0x000ee80000100800 */
[----:B------:R4:W2:Y:S01]  /*dff0*/  @P0 LDG.E.U16 R65, desc[UR24][R8.64] ;  /* 0x0000001808410981 */ /* 0x0008a2000c1e1500 */
[----:B0-----:R-:W-:Y:S01]  /*e000*/  LEA.HI.X.SX32 R71, R7, R3, 0x1, P4 ;  /* 0x0000000307477211 */ /* 0x001fe200020f0eff */
[----:B----4-:R-:W-:-:S04]  /*e010*/  @P0 IMAD.MOV.U32 R8, RZ, RZ, R68 ;  /* 0x000000ffff080224 */ /* 0x010fc800078e0044 */
[----:B------:R-:W-:-:S05]  /*e020*/  @P0 IMAD.MOV.U32 R9, RZ, RZ, R71 ;  /* 0x000000ffff090224 */ /* 0x000fca00078e0047 */
[----:B------:R-:W4:Y:S01]  /*e030*/  @P0 LDG.E.U16 R67, desc[UR24][R8.64] ;  /* 0x0000001808430981 */ /* 0x000f22000c1e1500 */
[----:B------:R-:W-:-:S03]  /*e040*/  IMAD R2, R2, UR5, RZ ;  /* 0x0000000502027c24 */ /* 0x000fc6000f8e02ff */
[----:B------:R-:W-:Y:S01]  /*e050*/  STL [R1+0x74c], R68 ;  /* 0x00074c4401007387 */ /* 0x000fe20000100800 */
[----:B------:R-:W-:Y:S01]  /*e060*/  @!P3 IMAD.MOV R78, RZ, RZ, -R78 ;  /* 0x000000ffff4eb224 */ /* 0x000fe200078e0a4e */
[----:B------:R-:W-:Y:S01]  /*e070*/  PRMT R33, RZ, 0x7610, R33 ;  /* 0x00007610ff217816 */ /* 0x000fe20000000021 */
[----:B------:R-:W0:Y:S01]  /*e080*/  LDCU UR5, c[0x0][0x3b0] ;  /* 0x00007600ff0577ac */ /* 0x000e220008000800 */
[----:B------:R-:W-:Y:S04]  /*e090*/  STL [R1+0x748], R71 ;  /* 0x0007484701007387 */ /* 0x000fe80000100800 */
[----:B--2---:R2:W-:Y:S02]  /*e0a0*/  STL [R1+0x6fc], R65 ;  /* 0x0006fc4101007387 */ /* 0x0045e40000100800 */
[----:B--2---:R-:W-:-:S05]  /*e0b0*/  LEA R65, P3, R2, R4, 0x1 ;  /* 0x0000000402417211 */ /* 0x004fca00078608ff */
[----:B------:R-:W-:Y:S04]  /*e0c0*/  STL [R1+0x76c], R65 ;  /* 0x00076c4101007387 */ /* 0x000fe80000100800 */
[----:B----4-:R2:W-:Y:S01]  /*e0d0*/  STL [R1+0x6f8], R67 ;  /* 0x0006f84301007387 */ /* 0x0105e20000100800 */
[----:B------:R-:W-:Y:S01]  /*e0e0*/  @P0 IMAD.MOV.U32 R8, RZ, RZ, R65 ;  /* 0x000000ffff080224 */ /* 0x000fe200078e0041 */
[----:B--2---:R-:W-:-:S05]  /*e0f0*/  LEA.HI.X.SX32 R67, R2, R3, 0x1, P3 ;  /* 0x0000000302437211 */ /* 0x004fca00018f0eff */
[----:B------:R-:W-:-:S05]  /*e100*/  @P0 IMAD.MOV.U32 R9, RZ, RZ, R67 ;  /* 0x000000ffff090224 */ /* 0x000fca00078e0043 */
[----:B------:R-:W2:Y:S01]  /*e110*/  @P0 LDG.E.U16 R33, desc[UR24][R8.64] ;  /* 0x0000001808210981 */ /* 0x000ea2000c1e1500 */
[C---:B------:R-:W-:Y:S02]  /*e120*/  ISETP.GT.U32.AND P1, PT, R5.reuse, R82, PT ;  /* 0x000000520500720c */ /* 0x040fe40003f24070 */
[----:B------:R-:W-:Y:S02]  /*e130*/  ISETP.GT.U32.AND P4, PT, R5, R84, PT ;  /* 0x000000540500720c */ /* 0x000fe40003f84070 */
[----:B------:R-:W-:Y:S01]  /*e140*/  SEL R78, R38, R78, !P6 ;  /* 0x0000004e264e7207 */ /* 0x000fe20007000000 */
[----:B------:R-:W-:Y:S01]  /*e150*/  STL [R1+0x700], R74 ;  /* 0x0007004a01007387 */ /* 0x000fe20000100800 */
[----:B------:R-:W-:-:S03]  /*e160*/  ISETP.GE.AND P3, PT, R93, RZ, PT ;  /* 0x000000ff5d00720c */ /* 0x000fc60003f66270 */
[----:B-1----:R-:W-:Y:S01]  /*e170*/  IMAD R78, R78, UR4, RZ ;  /* 0x000000044e4e7c24 */ /* 0x002fe2000f8e02ff */
[----:B------:R-:W-:Y:S01]  /*e180*/  STL [R1+0x768], R67 ;  /* 0x0007684301007387 */ /* 0x000fe20000100800 */
[----:B------:R-:W-:Y:S01]  /*e190*/  PRMT R19, RZ, 0x7610, R19 ;  /* 0x00007610ff137816 */ /* 0x000fe20000000013 */
[----:B------:R-:W1:Y:S01]  /*e1a0*/  LDCU UR4, c[0x0][0x3b0] ;  /* 0x00007600ff0477ac */ /* 0x000e620008000800 */
[--C-:B------:R-:W-:Y:S01]  /*e1b0*/  @!P1 IMAD.IADD R82, R82, 0x1, -R5.reuse ;  /* 0x0000000152529824 */ /* 0x100fe200078e0a05 */
[----:B------:R-:W-:Y:S01]  /*e1c0*/  ISETP.GE.AND P1, PT, R88, RZ, PT ;  /* 0x000000ff5800720c */ /* 0x000fe20003f26270 */
[----:B------:R-:W4:Y:S01]  /*e1d0*/  LDL R93, [R1+0xb64] ;  /* 0x000b6400015d7983 */ /* 0x000f220000100800 */
[----:B------:R-:W-:-:S03]  /*e1e0*/  @!P4 IMAD.IADD R84, R84, 0x1, -R5 ;  /* 0x000000015454c824 */ /* 0x000fc600078e0a05 */
[----:B------:R-:W3:Y:S04]  /*e1f0*/  LDL R88, [R1+0xb6c] ;  /* 0x000b6c0001587983 */ /* 0x000ee80000100800 */
[----:B--2---:R2:W-:Y:S02]  /*e200*/  STL [R1+0x6e4], R33 ;  /* 0x0006e42101007387 */ /* 0x0045e40000100800 */
[----:B--2---:R-:W-:-:S04]  /*e210*/  LEA R33, P4, R78, R4, 0x1 ;  /* 0x000000044e217211 */ /* 0x004fc800078808ff */
[----:B------:R-:W-:Y:S01]  /*e220*/  LEA.HI.X.SX32 R65, R78, R3, 0x1, P4 ;  /* 0x000000034e417211 */ /* 0x000fe200020f0eff */
[----:B------:R-:W-:-:S04]  /*e230*/  @P0 IMAD.MOV.U32 R8, RZ, RZ, R33 ;  /* 0x000000ffff080224 */ /* 0x000fc800078e0021 */
[----:B------:R-:W-:-:S05]  /*e240*/  @P0 IMAD.MOV.U32 R9, RZ, RZ, R65 ;  /* 0x000000ffff090224 */ /* 0x000fca00078e0041 */
[----:B------:R2:W4:Y:S01]  /*e250*/  @P0 LDG.E.U16 R19, desc[UR24][R8.64] ;  /* 0x0000001808130981 */ /* 0x000522000c1e1500 */
[----:B------:R-:W-:Y:S01]  /*e260*/  @!P3 IMAD.MOV R80, RZ, RZ, -R80 ;  /* 0x000000ffff50b224 */ /* 0x000fe200078e0a50 */
[----:B---3--:R-:W-:Y:S01]  /*e270*/  ISETP.GE.AND P3, PT, R89, RZ, PT ;  /* 0x000000ff5900720c */ /* 0x008fe20003f66270 */
[----:B------:R-:W-:Y:S01]  /*e280*/  @!P1 IMAD.MOV R79, RZ, RZ, -R79 ;  /* 0x000000ffff4f9224 */ /* 0x000fe200078e0a4f */
[----:B------:R-:W-:Y:S02]  /*e290*/  ISETP.GT.U32.AND P1, PT, R5, R84, PT ;  /* 0x000000540500720c */ /* 0x000fe40003f24070 */
[C---:B------:R-:W-:Y:S02]  /*e2a0*/  SEL R80, R38.reuse, R80, !P6 ;  /* 0x0000005026507207 */ /* 0x040fe40007000000 */
[----:B------:R-:W-:Y:S01]  /*e2b0*/  SEL R79, R38, R79, !P6 ;  /* 0x0000004f264f7207 */ /* 0x000fe20007000000 */
[----:B------:R-:W-:Y:S02]  /*e2c0*/  STL [R1+0x78c], R33 ;  /* 0x00078c2101007387 */ /* 0x000fe40000100800 */
[----:B-1----:R-:W-:Y:S01]  /*e2d0*/  IMAD R80, R80, UR4, RZ ;  /* 0x0000000450507c24 */ /* 0x002fe2000f8e02ff */
[----:B------:R-:W-:Y:S01]  /*e2e0*/  PRMT R62, RZ, 0x7610, R62 ;  /* 0x00007610ff3e7816 */ /* 0x000fe2000000003e */
[----:B------:R1:W-:Y:S01]  /*e2f0*/  STL [R1+0x788], R65 ;  /* 0x0007884101007387 */ /* 0x0003e20000100800 */
[----:B0-----:R-:W-:Y:S01]  /*e300*/  IMAD R79, R79, UR5, RZ ;  /* 0x000000054f4f7c24 */ /* 0x001fe2000f8e02ff */
[----:B------:R-:W-:Y:S01]  /*e310*/  PRMT R0, RZ, 0x7610, R0 ;  /* 0x00007610ff007816 */ /* 0x000fe20000000000 */
[----:B------:R-:W-:Y:S01]  /*e320*/  @!P3 IMAD.MOV R81, RZ, RZ, -R81 ;  /* 0x000000ffff51b224 */ /* 0x000fe200078e0a51 */
[----:B------:R-:W3:Y:S01]  /*e330*/  LDL R89, [R1+0xb5c] ;  /* 0x000b5c0001597983 */ /* 0x000ee20000100800 */
[----:B------:R-:W-:Y:S01]  /*e340*/  @!P1 IMAD.IADD R84, R84, 0x1, -R5 ;  /* 0x0000000154549824 */ /* 0x000fe200078e0a05 */
[----:B------:R-:W-:Y:S01]  /*e350*/  PRMT R11, RZ, 0x7610, R11 ;  /* 0x00007610ff0b7816 */ /* 0x000fe2000000000b */
[----:B------:R-:W0:Y:S01]  /*e360*/  LDCU UR4, c[0x0][0x3b0] ;  /* 0x00007600ff0477ac */ /* 0x000e220008000800 */
[----:B-1----:R-:W-:Y:S01]  /*e370*/  LEA R65, P1, R79, R4, 0x1 ;  /* 0x000000044f417211 */ /* 0x002fe200078208ff */
[----:B------:R-:W1:Y:S01]  /*e380*/  LDCU UR5, c[0x0][0x3b0] ;  /* 0x00007600ff0577ac */ /* 0x000e620008000800 */
[----:B------:R-:W-:-:S02]  /*e390*/  SEL R81, R38, R81, !P6 ;  /* 0x0000005126517207 */ /* 0x000fc40007000000 */
[-C--:B------:R-:W-:Y:S01]  /*e3a0*/  LEA.HI.X.SX32 R67, R79, R3.reuse, 0x1, P1 ;  /* 0x000000034f437211 */ /* 0x080fe200008f0eff */
[----:B--2---:R-:W-:Y:S02]  /*e3b0*/  @P0 IMAD.MOV.U32 R8, RZ, RZ, R65 ;  /* 0x000000ffff080224 */ /* 0x004fe400078e0041 */
[----:B------:R-:W-:Y:S01]  /*e3c0*/  IMAD R81, R81, UR16, RZ ;  /* 0x0000001051517c24 */ /* 0x000fe2000f8e02ff */
[----:B----4-:R2:W-:Y:S01]  /*e3d0*/  STL [R1+0x6e0], R19 ;  /* 0x0006e01301007387 */ /* 0x0105e20000100800 */
[----:B------:R-:W-:Y:S01]  /*e3e0*/  @P0 IMAD.MOV.U32 R9, RZ, RZ, R67 ;  /* 0x000000ffff090224 */ /* 0x000fe200078e0043 */
[----:B------:R-:W-:Y:S01]  /*e3f0*/  ISETP.GT.U32.AND P4, PT, R5, R86, PT ;  /* 0x000000560500720c */ /* 0x000fe20003f84070 */
[----:B------:R-:W4:Y:S01]  /*e400*/  LDCU UR16, c[0x0][0x3b0] ;  /* 0x00007600ff1077ac */ /* 0x000f220008000800 */
[C---:B--2---:R-:W-:Y:S01]  /*e410*/  LEA R19, P3, R80.reuse, R4, 0x1 ;  /* 0x0000000450137211 */ /* 0x044fe200078608ff */
[----:B------:R-:W-:Y:S03]  /*e420*/  STL [R1+0x7ac], R65 ;  /* 0x0007ac4101007387 */ /* 0x000fe60000100800 */
[----:B------:R-:W-:Y:S01]  /*e430*/  LEA.HI.X.SX32 R33, R80, R3, 0x1, P3 ;  /* 0x0000000350217211 */ /* 0x000fe200018f0eff */
[----:B------:R2:W4:Y:S01]  /*e440*/  @P0 LDG.E.U16 R62, desc[UR24][R8.64] ;  /* 0x00000018083e0981 */ /* 0x000522000c1e1500 */
[----:B------:R-:W-:-:S03]  /*e450*/  ISETP.GE.AND P3, PT, R93, RZ, PT ;  /* 0x000000ff5d00720c */ /* 0x000fc60003f66270 */
[----:B------:R0:W-:Y:S01]  /*e460*/  STL [R1+0x7cc], R19 ;  /* 0x0007cc1301007387 */ /* 0x0001e20000100800 */
[----:B--2---:R-:W-:-:S03]  /*e470*/  @P0 IMAD.MOV.U32 R8, RZ, RZ, R19 ;  /* 0x000000ffff080224 */ /* 0x004fc600078e0013 */
[----:B------:R-:W-:Y:S06]  /*e480*/  STL [R1+0x7a8], R67 ;  /* 0x0007a84301007387 */ /* 0x000fec0000100800 */
[----:B------:R-:W-:Y:S01]  /*e490*/  @!P3 IMAD.MOV R82, RZ, RZ, -R82 ;  /* 0x000000ffff52b224 */ /* 0x000fe200078e0a52 */
[C---:B0-----:R-:W-:Y:S01]  /*e4a0*/  LEA R19, P3, R81.reuse, R4, 0x1 ;  /* 0x0000000451137211 */ /* 0x041fe200078608ff */
[----:B------:R0:W-:Y:S01]  /*e4b0*/  STL [R1+0x7c8], R33 ;  /* 0x0007c82101007387 */ /* 0x0001e20000100800 */
[----:B------:R-:W-:Y:S01]  /*e4c0*/  @P0 IMAD.MOV.U32 R9, RZ, RZ, R33 ;  /* 0x000000ffff090224 */ /* 0x000fe200078e0021 */
[----:B------:R-:W-:Y:S01]  /*e4d0*/  ISETP.GE.AND P1, PT, R88, RZ, PT ;  /* 0x000000ff5800720c */ /* 0x000fe20003f26270 */
[----:B------:R-:W-:Y:S01]  /*e4e0*/  @!P4 IMAD.IADD R86, R86, 0x1, -R5 ;  /* 0x000000015656c824 */ /* 0x000fe200078e0a05 */
[----:B------:R-:W2:Y:S04]  /*e4f0*/  LDL R88, [R1+0xb54] ;  /* 0x000b540001587983 */ /* 0x000ea80000100800 */
[----:B------:R1:W2:Y:S01]  /*e500*/  @P0 LDG.E.U16 R0, desc[UR24][R8.64] ;  /* 0x0000001808000981 */ /* 0x0002a2000c1e1500 */
[----:B0-----:R-:W-:-:S03]  /*e510*/  LEA.HI.X.SX32 R33, R81, R3, 0x1, P3 ;  /* 0x0000000351217211 */ /* 0x001fc600018f0eff */
[----:B------:R-:W4:Y:S01]  /*e520*/  LDL R93, [R1+0xb4c] ;  /* 0x000b4c00015d7983 */ /* 0x000f220000100800 */
[----:B-1----:R-:W-:Y:S02]  /*e530*/  @P0 IMAD.MOV.U32 R8, RZ, RZ, R19 ;  /* 0x000000ffff080224 */ /* 0x002fe400078e0013 */
[----:B------:R-:W-:-:S05]  /*e540*/  @P0 IMAD.MOV.U32 R9, RZ, RZ, R33 ;  /* 0x000000ffff090224 */ /* 0x000fca00078e0021 */
[----:B------:R-:W4:Y:S01]  /*e550*/  @P0 LDG.E.U16 R11, desc[UR24][R8.64] ;  /* 0x00000018080b0981 */ /* 0x000f22000c1e1500 */
[----:B------:R-:W-:Y:S01]  /*e560*/  @!P1 IMAD.MOV R83, RZ, RZ, -R83 ;  /* 0x000000ffff539224 */ /* 0x000fe200078e0a53 */
[----:B------:R-:W-:-:S04]  /*e570*/  ISETP.GT.U32.AND P1, PT, R5, R86, PT ;  /* 0x000000560500720c */ /* 0x000fc80003f24070 */
[----:B------:R-:W-:Y:S01]  /*e580*/  SEL R83, R38, R83, !P6 ;  /* 0x0000005326537207 */ /* 0x000fe20007000000 */
[----:B------:R-:W-:Y:S01]  /*e590*/  STL [R1+0x7ec], R19 ;  /* 0x0007ec1301007387 */ /* 0x000fe20000100800 */
[----:B---3--:R-:W-:-:S03]  /*e5a0*/  ISETP.GE.AND P3, PT, R89, RZ, PT ;  /* 0x000000ff5900720c */ /* 0x008fc60003f66270 */
[----:B------:R-:W-:Y:S01]  /*e5b0*/  IMAD R83, R83, UR4, RZ ;  /* 0x0000000453537c24 */ /* 0x000fe2000f8e02ff */
[----:B------:R-:W-:Y:S01]  /*e5c0*/  PRMT R10, RZ, 0x7610, R10 ;  /* 0x00007610ff0a7816 */ /* 0x000fe2000000000a */
[----:B------:R-:W0:Y:S02]  /*e5d0*/  LDCU UR4, c[0x0][0x3b0] ;  /* 0x00007600ff0477ac */ /* 0x000e240008000800 */
[----:B------:R-:W-:Y:S01]  /*e5e0*/  @!P1 IMAD.IADD R86, R86, 0x1, -R5 ;  /* 0x0000000156569824 */ /* 0x000fe200078e0a05 */
[----:B--2---:R1:W-:Y:S04]  /*e5f0*/  STL [R1+0x6d8], R0 ;  /* 0x0006d80001007387 */ /* 0x0043e80000100800 */
[----:B-1----:R-:W2:Y:S04]  /*e600*/  LDL.LU R0, [R1+0x21c] ;  /* 0x00021c0001007983 */ /* 0x002ea80000300800 */
[----:B------:R-:W-:Y:S04]  /*e610*/  STL [R1+0x7e8], R33 ;  /* 0x0007e82101007387 */ /* 0x000fe80000100800 */
[----:B------:R-:W3:Y:S04]  /*e620*/  LDL R89, [R1+0xd0c] ;  /* 0x000d0c0001597983 */ /* 0x000ee80000100800 */
[----:B----4-:R-:W-:Y:S04]  /*e630*/  STL [R1+0x6dc], R62 ;  /* 0x0006dc3e01007387 */ /* 0x010fe80000100800 */
[----:B------:R1:W-:Y:S02]  /*e640*/  STL [R1+0x6c4], R11 ;  /* 0x0006c40b01007387 */ /* 0x0003e40000100800 */
[----:B-1----:R-:W-:-:S04]  /*e650*/  LEA R11, P1, R83, R4, 0x1 ;  /* 0x00000004530b7211 */ /* 0x002fc800078208ff */
[----:B------:R-:W-:Y:S01]  /*e660*/  LEA.HI.X.SX32 R19, R83, R3, 0x1, P1 ;  /* 0x0000000353137211 */ /* 0x000fe200008f0eff */
[----:B------:R-:W-:-:S04]  /*e670*/  @P0 IMAD.MOV.U32 R8, RZ, RZ, R11 ;  /* 0x000000ffff080224 */ /* 0x000fc800078e000b */
[----:B------:R-:W-:-:S05]  /*e680*/  @P0 IMAD.MOV.U32 R9, RZ, RZ, R19 ;  /* 0x000000ffff090224 */ /* 0x000fca00078e0013 */
[----:B------:R1:W4:Y:S01]  /*e690*/  @P0 LDG.E.U16 R10, desc[UR24][R8.64] ;  /* 0x00000018080a0981 */ /* 0x000322000c1e1500 */
[----:B------:R-:W-:-:S13]  /*e6a0*/  ISETP.GT.U32.AND P4, PT, R5, R85, PT ;  /* 0x000000550500720c */ /* 0x000fda0003f84070 */
[----:B------:R-:W-:-:S05]  /*e6b0*/  @!P4 IMAD.IADD R85, R85, 0x1, -R5 ;  /* 0x000000015555c824 */ /* 0x000fca00078e0a05 */
[----:B------:R-:W-:Y:S01]  /*e6c0*/  ISETP.GT.U32.AND P4, PT, R5, R85, PT ;  /* 0x000000550500720c */ /* 0x000fe20003f84070 */
[----:B------:R-:W-:Y:S01]  /*e6d0*/  @!P3 IMAD.MOV R84, RZ, RZ, -R84 ;  /* 0x000000ffff54b224 */ /* 0x000fe200078e0a54 */
[----:B------:R-:W-:Y:S02]  /*e6e0*/  ISETP.GE.AND P3, PT, R88, RZ, PT ;  /* 0x000000ff5800720c */ /* 0x000fe40003f66270 */
[C---:B------:R-:W-:Y:S02]  /*e6f0*/  SEL R82, R38.reuse, R82, !P6 ;  /* 0x0000005226527207 */ /* 0x040fe40007000000 */
[----:B------:R-:W-:-:S07]  /*e700*/  SEL R84, R38, R84, !P6 ;  /* 0x0000005426547207 */ /* 0x000fce0007000000 */
[----:B------:R-:W-:Y:S01]  /*e710*/  @!P4 IMAD.IADD R85, R85, 0x1, -R5 ;  /* 0x000000015555c824 */ /* 0x000fe200078e0a05 */
[----:B------:R-:W-:Y:S01]  /*e720*/  ISETP.GE.AND P4, PT, R93, RZ, PT ;  /* 0x000000ff5d00720c */ /* 0x000fe20003f86270 */
[----:B------:R-:W-:Y:S01]  /*e730*/  IMAD R82, R82, UR5, RZ ;  /* 0x0000000552527c24 */ /* 0x000fe2000f8e02ff */
[----:B------:R-:W-:Y:S01]  /*e740*/  STL [R1+0x80c], R11 ;  /* 0x00080c0b01007387 */ /* 0x000fe20000100800 */
[----:B------:R-:W-:Y:S01]  /*e750*/  IMAD R84, R84, UR16, RZ ;  /* 0x0000001054547c24 */ /* 0x000fe2000f8e02ff */
[----:B------:R-:W-:Y:S01]  /*e760*/  PRMT R15, RZ, 0x7610, R15 ;  /* 0x00007610ff0f7816 */ /* 0x000fe2000000000f */
[----:B------:R-:W-:Y:S01]  /*e770*/  @!P3 IMAD.MOV R86, RZ, RZ, -R86 ;  /* 0x000000ffff56b224 */ /* 0x000fe200078e0a56 */
[----:B------:R0:W-:Y:S01]  /*e780*/  STL [R1+0x808], R19 ;  /* 0x0008081301007387 */ /* 0x0001e20000100800 */
[----:B------:R-:W-:Y:S01]  /*e790*/  PRMT R7, RZ, 0x7610, R7 ;  /* 0x00007610ff077816 */ /* 0x000fe20000000007 */
[----:B------:R-:W2:Y:S02]  /*e7a0*/  LDCU UR5, c[0x0][0x3b0] ;  /* 0x00007600ff0577ac */ /* 0x000ea40008000800 */
[----:B------:R-:W2:Y:S01]  /*e7b0*/  LDL R74, [R1+0xb44] ;  /* 0x000b4400014a7983 */ /* 0x000ea20000100800 */
[----:B------:R-:W-:Y:S01]  /*e7c0*/  PRMT R13, RZ, 0x7610, R13 ;  /* 0x00007610ff0d7816 */ /* 0x000fe2000000000d */
[----:B------:R-:W2:Y:S02]  /*e7d0*/  LDCU UR16, c[0x0][0x3b0] ;  /* 0x00007600ff1077ac */ /* 0x000ea40008000800 */
[----:B------:R-:W2:Y:S01]  /*e7e0*/  LDL.LU R88, [R1+0x200] ;  /* 0x0002000001587983 */ /* 0x000ea20000300800 */
[----:B0-----:R-:W-:Y:S01]  /*e7f0*/  LEA R19, P3, R82, R4, 0x1 ;  /* 0x0000000452137211 */ /* 0x001fe200078608ff */
[----:B------:R-:W-:-:S02]  /*e800*/  @!P4 IMAD.MOV R85, RZ, RZ, -R85 ;  /* 0x000000ffff55c224 */ /* 0x000fc400078e0a55 */
[----:B------:R-:W2:Y:S01]  /*e810*/  LDL.LU R76, [R1+0x204] ;  /* 0x00020400014c7983 */ /* 0x000ea20000300800 */
[----:B------:R-:W-:Y:S01]  /*e820*/  LEA.HI.X.SX32 R33, R82, R3, 0x1, P3 ;  /* 0x0000000352217211 */ /* 0x000fe200018f0eff */
[----:B-1----:R-:W-:-:S04]  /*e830*/  @P0 IMAD.MOV.U32 R8, RZ, RZ, R19 ;  /* 0x000000ffff080224 */ /* 0x002fc800078e0013 */
[----:B------:R-:W-:-:S05]  /*e840*/  @P0 IMAD.MOV.U32 R9, RZ, RZ, R33 ;  /* 0x000000ffff090224 */ /* 0x000fca00078e0021 */
[----:B------:R-:W2:Y:S01]  /*e850*/  @P0 LDG.E.U16 R15, desc[UR24][R8.64] ;  /* 0x00000018080f0981 */ /* 0x000ea2000c1e1500 */
[----:B---3--:R-:W-:-:S03]  /*e860*/  ISETP.GE.AND P3, PT, R89, RZ, PT ;  /* 0x000000ff5900720c */ /* 0x008fc60003f66270 */
[----:B----4-:R0:W-:Y:S04]  /*e870*/  STL [R1+0x6c0], R10 ;  /* 0x0006c00a01007387 */ /* 0x0101e80000100800 */
[----:B------:R-:W-:Y:S01]  /*e880*/  STL [R1+0x82c], R19 ;  /* 0x00082c1301007387 */ /* 0x000fe20000100800 */
[----:B0-----:R-:W-:-:S04]  /*e890*/  LEA R10, P4, R84, R4, 0x1 ;  /* 0x00000004540a7211 */ /* 0x001fc800078808ff */
[----:B------:R-:W-:Y:S01]  /*e8a0*/  LEA.HI.X.SX32 R11, R84, R3, 0x1, P4 ;  /* 0x00000003540b7211 */ /* 0x000fe200020f0eff */
[----:B------:R-:W-:Y:S04]  /*e8b0*/  STL [R1+0x84c], R10 ;  /* 0x00084c0a01007387 */ /* 0x000fe80000100800 */
[----:B------:R-:W3:Y:S04]  /*e8c0*/  LDL R93, [R1+0xcc4] ;  /* 0x000cc400015d7983 */ /* 0x000ee80000100800 */
[----:B------:R-:W-:Y:S04]  /*e8d0*/  STL [R1+0x828], R33 ;  /* 0x0008282101007387 */ /* 0x000fe80000100800 */
[----:B------:R-:W-:Y:S04]  /*e8e0*/  STL [R1+0x848], R11 ;  /* 0x0008480b01007387 */ /* 0x000fe80000100800 */
[----:B------:R-:W4:Y:S04]  /*e8f0*/  LDL R89, [R1+0xc84] ;  /* 0x000c840001597983 */ /* 0x000f280000100800 */
[----:B------:R-:W3:Y:S04]  /*e900*/  LDL.LU R8, [R1+0xe8] ;  /* 0x0000e80001087983 */ /* 0x000ee80000300800 */
[----:B------:R0:W4:Y:S01]  /*e910*/  @P0 LDG.E.U16 R7, desc[UR24][R10.64] ;  /* 0x000000180a070981 */ /* 0x000122000c1e1500 */
[----:B------:R-:W-:-:S02]  /*e920*/  SEL R86, R38, R86, !P6 ;  /* 0x0000005626567207 */ /* 0x000fc40007000000 */
[----:B------:R-:W-:-:S03]  /*e930*/  SEL R85, R38, R85, !P6 ;  /* 0x0000005526557207 */ /* 0x000fc60007000000 */
[----:B------:R-:W-:Y:S01]  /*e940*/  IMAD R86, R86, UR4, RZ ;  /* 0x0000000456567c24 */ /* 0x000fe2000f8e02ff */
[----:B------:R-:W-:Y:S01]  /*e950*/  PRMT R2, RZ, 0x7610, R2 ;  /* 0x00007610ff027816 */ /* 0x000fe20000000002 */
[----:B------:R-:W-:Y:S01]  /*e960*/  IMAD R85, R85, UR17, RZ ;  /* 0x0000001155557c24 */ /* 0x000fe2000f8e02ff */
[----:B------:R-:W-:Y:S01]  /*e970*/  ISETP.GT.U32.AND P1, PT, R5, R87, PT ;  /* 0x000000570500720c */ /* 0x000fe20003f24070 */
[----:B------:R-:W1:Y:S01]  /*e980*/  LDCU UR4, c[0x0][0x3b0] ;  /* 0x00007600ff0477ac */ /* 0x000e620008000800 */
[----:B------:R-:W-:Y:S02]  /*e990*/  PRMT R56, RZ, 0x7610, R56 ;  /* 0x00007610ff387816 */ /* 0x000fe40000000038 */
[----:B------:R-:W-:Y:S01]  /*e9a0*/  PRMT R17, RZ, 0x7610, R17 ;  /* 0x00007610ff117816 */ /* 0x000fe20000000011 */
[----:B------:R-:W0:Y:S01]  /*e9b0*/  LDCU UR17, c[0x0][0x3b0] ;  /* 0x00007600ff1177ac */ /* 0x000e220008000800 */
[----:B--2---:R2:W-:Y:S01]  /*e9c0*/  STL [R1+0x6bc], R15 ;  /* 0x0006bc0f01007387 */ /* 0x0045e20000100800 */
[----:B---3--:R-:W-:Y:S01]  /*e9d0*/  @!P3 IMAD.MOV R8, RZ, RZ, -R8 ;  /* 0x000000ffff08b224 */ /* 0x008fe200078e0a08 */
[----:B--2---:R-:W-:-:S04]  /*e9e0*/  LEA R15, P3, R86, R4, 0x1 ;  /* 0x00000004560f7211 */ /* 0x004fc800078608ff */
[----:B0-----:R-:W-:Y:S01]  /*e9f0*/  LEA.HI.X.SX32 R10, R86, R3, 0x1, P3 ;  /* 0x00000003560a7211 */ /* 0x001fe200018f0eff */
[----:B------:R-:W-:Y:S04]  /*ea00*/  STL [R1+0x864], R15 ;  /* 0x0008640f01007387 */ /* 0x000fe80000100800 */
[----:B----4-:R0:W-:Y:S01]  /*ea10*/  STL [R1+0x6b8], R7 ;  /* 0x0006b80701007387 */ /* 0x0101e20000100800 */
[----:B------:R-:W-:-:S03]  /*ea20*/  @P0 IMAD.MOV.U32 R11, RZ, RZ, R10 ;  /* 0x000000ffff0b0224 */ /* 0x000fc600078e000a */
[----:B------:R2:W-:Y:S01]  /*ea30*/  STL [R1+0x860], R10 ;  /* 0x0008600a01007387 */ /* 0x0005e20000100800 */
[----:B0-----:R-:W-:Y:S01]  /*ea40*/  LEA R7, P3, R85, R4, 0x1 ;  /* 0x0000000455077211 */ /* 0x001fe200078608ff */
[----:B--2---:R-:W-:-:S03]  /*ea50*/  @P0 IMAD.MOV.U32 R10, RZ, RZ, R15 ;  /* 0x000000ffff0a0224 */ /* 0x004fc600078e000f */
[----:B------:R-:W-:Y:S02]  /*ea60*/  LEA.HI.X.SX32 R9, R85, R3, 0x1, P3 ;  /* 0x0000000355097211 */ /* 0x000fe400018f0eff */
[----:B------:R0:W2:Y:S02]  /*ea70*/  @P0 LDG.E.U16 R13, desc[UR24][R10.64] ;  /* 0x000000180a0d0981 */ /* 0x0000a4000c1e1500 */
[----:B0-----:R-:W-:Y:S02]  /*ea80*/  @P0 IMAD.MOV.U32 R10, RZ, RZ, R7 ;  /* 0x000000ffff0a0224 */ /* 0x001fe400078e0007 */
[----:B------:R-:W-:-:S05]  /*ea90*/  @P0 IMAD.MOV.U32 R11, RZ, RZ, R9 ;  /* 0x000000ffff0b0224 */ /* 0x000fca00078e0009 */
[----:B------:R-:W3:Y:S04]  /*eaa0*/  @P0 LDG.E.U16 R2, desc[UR24][R10.64] ;  /* 0x000000180a020981 */ /* 0x000ee8000c1e1500 */
[----:B------:R0:W-:Y:S04]  /*eab0*/  STL [R1+0x87c], R7 ;  /* 0x00087c0701007387 */ /* 0x0001e80000100800 */
[----:B------:R-:W-:Y:S04]  /*eac0*/  STL [R1+0x878], R9 ;  /* 0x0008780901007387 */ /* 0x000fe80000100800 */
[----:B------:R-:W4:Y:S04]  /*ead0*/  LDL R62, [R1+0xd18] ;  /* 0x000d1800013e7983 */ /* 0x000f280000100800 */
[----:B0-----:R-:W2:Y:S04]  /*eae0*/  LDL.LU R7, [R1+0x128] ;  /* 0x0001280001077983 */ /* 0x001ea80000300800 */
[----:B------:R-:W2:Y:S04]  /*eaf0*/  LDL R65, [R1+0xce0] ;  /* 0x000ce00001417983 */ /* 0x000ea80000100800 */
[----:B------:R-:W2:Y:S01]  /*eb00*/  LDL.LU R68, [R1+0x38] ;  /* 0x0000380001447983 */ /* 0x000ea20000300800 */
[----:B------:R-:W-:Y:S01]  /*eb10*/  @!P1 IMAD.IADD R87, R87, 0x1, -R5 ;  /* 0x0000000157579824 */ /* 0x000fe200078e0a05 */
[----:B------:R-:W-:-:S04]  /*eb20*/  ISETP.GT.U32.AND P1, PT, R5, R0, PT ;  /* 0x000000000500720c */ /* 0x000fc80003f24070 */
[----:B------:R-:W-:Y:S01]  /*eb30*/  ISETP.GT.U32.AND P4, PT, R5, R87, PT ;  /* 0x000000570500720c */ /* 0x000fe20003f84070 */
[----:B---3--:R0:W-:Y:S04]  /*eb40*/  STL [R1+0x6a0], R2 ;  /* 0x0006a00201007387 */ /* 0x0081e80000100800 */
[----:B0-----:R-:W3:Y:S04]  /*eb50*/  LDL.LU R2, [R1+0x148] ;  /* 0x0001480001027983 */ /* 0x001ee80000300800 */
[----:B------:R-:W-:Y:S01]  /*eb60*/  @!P1 IMAD.IADD R0, R0, 0x1, -R5 ;  /* 0x0000000100009824 */ /* 0x000fe200078e0a05 */
[----:B------:R-:W-:-:S03]  /*eb70*/  ISETP.GE.AND P1, PT, R74, RZ, PT ;  /* 0x000000ff4a00720c */ /* 0x000fc60003f26270 */
[----:B------:R-:W-:Y:S01]  /*eb80*/  @!P4 IMAD.IADD R87, R87, 0x1, -R5 ;  /* 0x000000015757c824 */ /* 0x000fe200078e0a05 */
[C---:B------:R-:W-:Y:S01]  /*eb90*/  ISETP.GT.U32.AND P3, PT, R5.reuse, R76, PT ;  /* 0x0000004c0500720c */ /* 0x040fe20003f64070 */
[----:B------:R-:W4:Y:S01]  /*eba0*/  LDL.LU R74, [R1+0x1f8] ;  /* 0x0001f800014a7983 */ /* 0x000f220000300800 */
[----:B------:R-:W-:-:S07]  /*ebb0*/  ISETP.GT.U32.AND P4, PT, R5, R88, PT ;  /* 0x000000580500720c */ /* 0x000fce0003f84070 */
[----:B------:R-:W-:Y:S01]  /*ebc0*/  @!P1 IMAD.MOV R87, RZ, RZ, -R87 ;  /* 0x000000ffff579224 */ /* 0x000fe200078e0a57 */
[----:B------:R-:W-:-:S04]  /*ebd0*/  ISETP.GE.AND P1, PT, R89, RZ, PT ;  /* 0x000000ff5900720c */ /* 0x000fc80003f26270 */
[C---:B------:R-:W-:Y:S02]  /*ebe0*/  SEL R87, R38.reuse, R87, !P6 ;  /* 0x0000005726577207 */ /* 0x040fe40007000000 */
[----:B------:R-:W-:-:S03]  /*ebf0*/  SEL R10, R38, R52, !P6 ;  /* 0x00000034260a7207 */ /* 0x000fc60007000000 */
[----:B-1----:R-:W-:Y:S01]  /*ec00*/  IMAD R87, R87, UR4, RZ ;  /* 0x0000000457577c24 */ /* 0x002fe2000f8e02ff */
[----:B------:R-:W-:Y:S01]  /*ec10*/  SEL R9, R38, R51, !P6 ;  /* 0x0000003326097207 */ /* 0x000fe20007000000 */
[----:B------:R-:W-:Y:S01]  /*ec20*/  IMAD R10, R10, UR13, RZ ;  /* 0x0000000d0a0a7c24 */ /* 0x000fe2000f8e02ff */
[----:B------:R-:W-:Y:S01]  /*ec30*/  PRMT R12, RZ, 0x7610, R12 ;  /* 0x00007610ff0c7816 */ /* 0x000fe2000000000c */
[--C-:B------:R-:W-:Y:S01]  /*ec40*/  @!P3 IMAD.IADD R76, R76, 0x1, -R5.reuse ;  /* 0x000000014c4cb824 */ /* 0x100fe200078e0a05 */
[----:B------:R-:W-:Y:S01]  /*ec50*/  LEA R11, P3, R87, R4, 0x1 ;  /* 0x00000004570b7211 */ /* 0x000fe200078608ff */
[----:B------:R-:W-:Y:S01]  /*ec60*/  @!P4 IMAD.IADD R88, R88, 0x1, -R5 ;  /* 0x000000015858c824 */ /* 0x000fe200078e0a05 */
[----:B------:R-:W-:Y:S01]  /*ec70*/  ISETP.GE.AND P4, PT, R93, RZ, PT ;  /* 0x000000ff5d00720c */ /* 0x000fe20003f86270 */
[----:B------:R-:W0:Y:S01]  /*ec80*/  LDCU UR4, c[0x0][0x3b0] ;  /* 0x00007600ff0477ac */ /* 0x000e220008000800 */
[----:B------:R-:W-:Y:S01]  /*ec90*/  LEA.HI.X.SX32 R67, R87, R3, 0x1, P3 ;  /* 0x0000000357437211 */ /* 0x000fe200018f0eff */
[----:B------:R-:W4:Y:S01]  /*eca0*/  LDL.LU R93, [R1+0x1f4] ;  /* 0x0001f400015d7983 */ /* 0x000f220000300800 */
[----:B------:R-:W-:-:S03]  /*ecb0*/  IMAD R9, R9, UR13, RZ ;  /* 0x0000000d09097c24 */ /* 0x000fc6000f8e02ff */
[----:B--2---:R1:W-:Y:S04]  /*ecc0*/  STL [R1+0x6a4], R13 ;  /* 0x0006a40d01007387 */ /* 0x0043e80000100800 */
[----:B------:R2:W-:Y:S01]  /*ecd0*/  STL [R1+0x894], R11 ;  /* 0x0008940b01007387 */ /* 0x0005e20000100800 */
[----:B-1----:R-:W-:-:S04]  /*ece0*/  LEA R13, P3, R9, R4, 0x1 ;  /* 0x00000004090d7211 */ /* 0x002fc800078608ff */
[----:B------:R-:W-:Y:S01]  /*ecf0*/  LEA.HI.X.SX32 R15, R9, R3, 0x1, P3 ;  /* 0x00000003090f7211 */ /* 0x000fe200018f0eff */
[----:B---3--:R-:W-:Y:S01]  /*ed00*/  @!P1 IMAD.MOV R2, RZ, RZ, -R2 ;  /* 0x000000ffff029224 */ /* 0x008fe200078e0a02 */
[----:B------:R-:W-:-:S04]  /*ed10*/  LEA R19, P1, R10, R4, 0x1 ;  /* 0x000000040a137211 */ /* 0x000fc800078208ff */
[----:B------:R-:W-:Y:S01]  /*ed20*/  LEA.HI.X.SX32 R33, R10, R3, 0x1, P1 ;  /* 0x000000030a217211 */ /* 0x000fe200008f0eff */
[----:B------:R-:W-:Y:S02]  /*ed30*/  @P0 IMAD.MOV.U32 R10, RZ, RZ, R11 ;  /* 0x000000ffff0a0224 */ /* 0x000fe400078e000b */
[----:B--2---:R-:W-:-:S05]  /*ed40*/  @P0 IMAD.MOV.U32 R11, RZ, RZ, R67 ;  /* 0x000000ffff0b0224 */ /* 0x004fca00078e0043 */
[----:B------:R1:W2:Y:S02]  /*ed50*/  @P0 LDG.E.U16 R56, desc[UR24][R10.64] ;  /* 0x000000180a380981 */ /* 0x0002a4000c1e1500 */
[----:B-1----:R-:W-:Y:S02]  /*ed60*/  @P0 IMAD.MOV.U32 R10, RZ, RZ, R19 ;  /* 0x000000ffff0a0224 */ /* 0x002fe400078e0013 */
[----:B------:R-:W-:-:S05]  /*ed70*/  @P0 IMAD.MOV.U32 R11, RZ, RZ, R33 ;  /* 0x000000ffff0b0224 */ /* 0x000fca00078e0021 */
[----:B------:R1:W3:Y:S02]  /*ed80*/  @P0 LDG.E.U16 R17, desc[UR24][R10.64] ;  /* 0x000000180a110981 */ /* 0x0002e4000c1e1500 */
[----:B-1----:R-:W-:Y:S02]  /*ed90*/  @P0 IMAD.MOV.U32 R10, RZ, RZ, R13 ;  /* 0x000000ffff0a0224 */ /* 0x002fe400078e000d */
[----:B------:R-:W-:-:S05]  /*eda0*/  @P0 IMAD.MOV.U32 R11, RZ, RZ, R15 ;  /* 0x000000ffff0b0224 */ /* 0x000fca00078e000f */
[----:B------:R-:W2:Y:S01]  /*edb0*/  @P0 LDG.E.U16 R12, desc[UR24][R10.64] ;  /* 0x000000180a0c0981 */ /* 0x000ea2000c1e1500 */
[----:B------:R-:W-:-:S03]  /*edc0*/  ISETP.GT.U32.AND P1, PT, R5, R88, PT ;  /* 0x000000580500720c */ /* 0x000fc60003f24070 */
[----:B------:R-:W-:Y:S04]  /*edd0*/  STL [R1+0x1d8], R19 ;  /* 0x0001d81301007387 */ /* 0x000fe80000100800 */
[----:B------:R-:W-:Y:S04]  /*ede0*/  STL [R1+0x890], R67 ;  /* 0x0008904301007387 */ /* 0x000fe80000100800 */
[----:B------:R-:W-:Y:S04]  /*edf0*/  STL [R1+0x218], R13 ;  /* 0x0002180d01007387 */ /* 0x000fe80000100800 */
[----:B------:R-:W-:Y:S04]  /*ee00*/  STL [R1+0x1d4], R33 ;  /* 0x0001d42101007387 */ /* 0x000fe80000100800 */
[----:B------:R-:W-:Y:S01]  /*ee10*/  STL [R1+0x214], R15 ;  /* 0x0002140f01007387 */ /* 0x000fe20000100800 */
[----:B------:R-:W-:-:S03]  /*ee20*/  @!P1 IMAD.IADD R88, R88, 0x1, -R5 ;  /* 0x0000000158589824 */ /* 0x000fc600078e0a05 */
[----:B------:R-:W4:Y:S01]  /*ee30*/  LDL.LU R89, [R1+0x1ec] ;  /* 0x0001ec0001597983 */ /* 0x000f220000300800 */
[----:B------:R-:W-:-:S03]  /*ee40*/  ISETP.GE.AND P1, PT, R65, RZ, PT ;  /* 0x000000ff4100720c */ /* 0x000fc60003f26270 */
[----:B---3--:R1:W-:Y:S04]  /*ee50*/  STL [R1+0x69c], R17 ;  /* 0x00069c1101007387 */ /* 0x0083e80000100800 */
[----:B-1----:R-:W3:Y:S04]  /*ee60*/  LDL R17, [R1+0xcc0] ;  /* 0x000cc00001117983 */ /* 0x002ee80000100800 */
[----:B------:R-:W3:Y:S04]  /*ee70*/  LDL.LU R11, [R1+0x1c4] ;  /* 0x0001c400010b7983 */ /* 0x000ee80000300800 */
[----:B------:R-:W3:Y:S04]  /*ee80*/  LDL R33, [R1+0xc7c] ;  /* 0x000c7c0001217983 */ /* 0x000ee80000100800 */
[----:B------:R-:W3:Y:S04]  /*ee90*/  LDL.LU R65, [R1+0x64] ;  /* 0x0000640001417983 */ /* 0x000ee80000300800 */
[----:B--2---:R1:W-:Y:S04]  /*eea0*/  STL [R1+0x684], R12 ;  /* 0x0006840c01007387 */ /* 0x0043e80000100800 */
[----:B------:R-:W2:Y:S01]  /*eeb0*/  LDL.LU R10, [R1+0x1dc] ;  /* 0x0001dc00010a7983 */ /* 0x000ea20000300800 */
[----:B------:R-:W-:Y:S01]  /*eec0*/  @!P4 IMAD.MOV R7, RZ, RZ, -R7 ;  /* 0x000000ffff07c224 */ /* 0x000fe200078e0a07 */
[----:B------:R-:W-:-:S02]  /*eed0*/  ISETP.GT.U32.AND P3, PT, R5, R76, PT ;  /* 0x0000004c0500720c */ /* 0x000fc40003f64070 */
[----:B------:R-:W-:Y:S01]  /*eee0*/  ISETP.GT.U32.AND P4, PT, R5, R0, PT ;  /* 0x000000000500720c */ /* 0x000fe20003f84070 */
[----:B------:R-:W3:Y:S01]  /*eef0*/  LDL.LU R67, [R1+0x60] ;  /* 0x0000600001437983 */ /* 0x000ee20000300800 */
[C---:B------:R-:W-:Y:S02]  /*ef00*/  SEL R9, R38.reuse, R68, !P6 ;  /* 0x0000004426097207 */ /* 0x040fe40007000000 */
[C---:B------:R-:W-:Y:S02]  /*ef10*/  SEL R13, R38.reuse, R46, !P6 ;  /* 0x0000002e260d7207 */ /* 0x040fe40007000000 */
[----:B-1----:R-:W-:Y:S01]  /*ef20*/  SEL R12, R38, R42, !P6 ;  /* 0x0000002a260c7207 */ /* 0x002fe20007000000 */
[----:B------:R-:W-:Y:S02]  /*ef30*/  IMAD R9, R9, UR13, RZ ;  /* 0x0000000d09097c24 */ /* 0x000fe4000f8e02ff */
[----:B------:R-:W-:Y:S02]  /*ef40*/  IMAD R13, R13, UR13, RZ ;  /* 0x0000000d0d0d7c24 */ /* 0x000fe4000f8e02ff */
[--C-:B------:R-:W-:Y:S01]  /*ef50*/  @!P3 IMAD.IADD R76, R76, 0x1, -R5.reuse ;  /* 0x000000014c4cb824 */ /* 0x100fe200078e0a05 */
[----:B------:R-:W-:Y:S01]  /*ef60*/  LEA R71, P3, R9, R4, 0x1 ;  /* 0x0000000409477211 */ /* 0x000fe200078608ff */
[----:B------:R-:W-:Y:S01]  /*ef70*/  @!P4 IMAD.IADD R0, R0, 0x1, -R5 ;  /* 0x000000010000c824 */ /* 0x000fe200078e0a05 */
[----:B----4-:R-:W-:Y:S01]  /*ef80*/  ISETP.GE.AND P4, PT, R62, RZ, PT ;  /* 0x000000ff3e00720c */ /* 0x010fe20003f86270 */
[----:B------:R-:W-:Y:S01]  /*ef90*/  IMAD R12, R12, UR13, RZ ;  /* 0x0000000d0c0c7c24 */ /* 0x000fe2000f8e02ff */
[----:B------:R-:W4:Y:S04]  /*efa0*/  LDL.LU R62, [R1+0x5c] ;  /* 0x00005c00013e7983 */ /* 0x000f280000300800 */
[----:B------:R1:W-:Y:S01]  /*efb0*/  STL [R1+0x698], R56 ;  /* 0x0006983801007387 */ /* 0x0003e20000100800 */
[----:B------:R-:W-:-:S02]  /*efc0*/  PRMT R6, RZ, 0x7610, R6 ;  /* 0x00007610ff067816 */ /* 0x000fc40000000006 */
[----:B-1----:R-:W-:Y:S02]  /*efd0*/  LEA.HI.X.SX32 R56, R9, R3, 0x1, P3 ;  /* 0x0000000309387211 */ /* 0x002fe400018f0eff */
[----:B------:R-:W-:-:S04]  /*efe0*/  LEA R15, P3, R12, R4, 0x1 ;  /* 0x000000040c0f7211 */ /* 0x000fc800078608ff */
[----:B------:R-:W-:Y:S01]  /*eff0*/  LEA.HI.X.SX32 R19, R12, R3, 0x1, P3 ;  /* 0x000000030c137211 */ /* 0x000fe200018f0eff */
[----:B------:R-:W-:Y:S02]  /*f000*/  @P0 IMAD.MOV.U32 R12, RZ, RZ, R71 ;  /* 0x000000ffff0c0224 */ /* 0x000fe400078e0047 */
[----:B--2---:R-:W-:Y:S01]  /*f010*/  @!P1 IMAD.MOV R10, RZ, RZ, -R10 ;  /* 0x000000ffff0a9224 */ /* 0x004fe200078e0a0a */
[----:B------:R-:W-:-:S04]  /*f020*/  LEA R68, P1, R13, R4, 0x1 ;  /* 0x000000040d447211 */ /* 0x000fc800078208ff */
[----:B------:R-:W-:Y:S01]  /*f030*/  LEA.HI.X.SX32 R9, R13, R3, 0x1, P1 ;  /* 0x000000030d097211 */ /* 0x000fe200008f0eff */
[----:B------:R-:W-:-:S05]  /*f040*/  @P0 IMAD.MOV.U32 R13, RZ, RZ, R56 ;  /* 0x000000ffff0d0224 */ /* 0x000fca00078e0038 */
[----:B------:R1:W2:Y:S01]  /*f050*/  @P0 LDG.E.U16 R6, desc[UR24][R12.64] ;  /* 0x000000180c060981 */ /* 0x0002a2000c1e1500 */
[----:B------:R-:W-:-:S03]  /*f060*/  PRMT R77, RZ, 0x7610, R77 ;  /* 0x00007610ff4d7816 */ /* 0x000fc6000000004d */
[----:B------:R-:W-:Y:S01]  /*f070*/  STL [R1+0x238], R71 ;  /* 0x0002384701007387 */ /* 0x000fe20000100800 */
[----:B------:R-:W-:Y:S01]  /*f080*/  PRMT R14, RZ, 0x7610, R14 ;  /* 0x00007610ff0e7816 */ /* 0x000fe2000000000e */
[----:B-1----:R-:W-:Y:S02]  /*f090*/  @P0 IMAD.MOV.U32 R12, RZ, RZ, R68 ;  /* 0x000000ffff0c0224 */ /* 0x002fe400078e0044 */
[----:B------:R-:W-:Y:S01]  /*f0a0*/  @P0 IMAD.MOV.U32 R13, RZ, RZ, R9 ;  /* 0x000000ffff0d0224 */ /* 0x000fe200078e0009 */
[----:B------:R-:W-:Y:S04]  /*f0b0*/  STL [R1+0x258], R68 ;  /* 0x0002584401007387 */ /* 0x000fe80000100800 */
[----:B------:R1:W-:Y:S04]  /*f0c0*/  STL [R1+0x234], R56 ;  /* 0x0002343801007387 */ /* 0x0003e80000100800 */
[----:B------:R0:W4:Y:S04]  /*f0d0*/  @P0 LDG.E.U16 R77, desc[UR24][R12.64] ;  /* 0x000000180c4d0981 */ /* 0x000128000c1e1500 */
[----:B------:R-:W-:Y:S04]  /*f0e0*/  STL [R1+0x278], R15 ;  /* 0x0002780f01007387 */ /* 0x000fe80000100800 */
[----:B------:R-:W-:Y:S01]  /*f0f0*/  STL [R1+0x254], R9 ;  /* 0x0002540901007387 */ /* 0x000fe20000100800 */
[----:B0-----:R-:W-:-:S02]  /*f100*/  @P0 IMAD.MOV.U32 R12, RZ, RZ, R15 ;  /* 0x000000ffff0c0224 */ /* 0x001fc400078e000f */
[----:B------:R-:W-:Y:S01]  /*f110*/  @P0 IMAD.MOV.U32 R13, RZ, RZ, R19 ;  /* 0x000000ffff0d0224 */ /* 0x000fe200078e0013 */
[----:B-1----:R-:W4:Y:S04]  /*f120*/  LDL.LU R56, [R1+0xf44] ;  /* 0x000f440001387983 */ /* 0x002f280000300800 */
[----:B------:R-:W4:Y:S04]  /*f130*/  LDL.LU R71, [R1+0xf40] ;  /* 0x000f400001477983 */ /* 0x000f280000300800 */
[----:B------:R0:W4:Y:S04]  /*f140*/  @P0 LDG.E.U16 R14, desc[UR24][R12.64] ;  /* 0x000000180c0e0981 */ /* 0x000128000c1e1500 */
[----:B--2---:R1:W-:Y:S04]  /*f150*/  STL [R1+0x680], R6 ;  /* 0x0006800601007387 */ /* 0x0043e80000100800 */
[----:B-1----:R-:W2:Y:S01]  /*f160*/  LDL.LU R6, [R1+0xf3c] ;  /* 0x000f3c0001067983 */ /* 0x002ea20000300800 */
[----:B------:R-:W-:-:S02]  /*f170*/  ISETP.GT.U32.AND P1, PT, R5, R93, PT ;  /* 0x0000005d0500720c */ /* 0x000fc40003f24070 */
[C---:B------:R-:W-:Y:S01]  /*f180*/  ISETP.GT.U32.AND P3, PT, R5.reuse, R89, PT ;  /* 0x000000590500720c */ /* 0x040fe20003f64070 */
[----:B---3--:R-:W-:Y:S01]  /*f190*/  @!P4 IMAD.MOV R11, RZ, RZ, -R11 ;  /* 0x000000ffff0bc224 */ /* 0x008fe200078e0a0b */
[----:B------:R-:W-:Y:S02]  /*f1a0*/  ISETP.GT.U32.AND P4, PT, R5, R74, PT ;  /* 0x0000004a0500720c */ /* 0x000fe40003f84070 */
[C---:B0-----:R-:W-:Y:S01]  /*f1b0*/  SEL R12, R38.reuse, R65, !P6 ;  /* 0x00000041260c7207 */ /* 0x041fe20007000000 */
[----:B------:R-:W-:Y:S01]  /*f1c0*/  STL [R1+0x274], R19 ;  /* 0x0002741301007387 */ /* 0x000fe20000100800 */
[C---:B------:R-:W-:Y:S02]  /*f1d0*/  SEL R15, R38.reuse, R67, !P6 ;  /* 0x00000043260f7207 */ /* 0x040fe40007000000 */
[----:B----4-:R-:W-:Y:S01]  /*f1e0*/  SEL R13, R38, R62, !P6 ;  /* 0x0000003e260d7207 */ /* 0x010fe20007000000 */
[----:B------:R-:W3:Y:S02]  /*f1f0*/  LDL.LU R68, [R1+0xf38] ;  /* 0x000f380001447983 */ /* 0x000ee40000300800 */
[----:B------:R-:W-:Y:S01]  /*f200*/  @!P1 IMAD.IADD R93, R93, 0x1, -R5 ;  /* 0x000000015d5d9824 */ /* 0x000fe200078e0a05 */
[----:B------:R-:W-:Y:S01]  /*f210*/  ISETP.GE.AND P1, PT, R33, RZ, PT ;  /* 0x000000ff2100720c */ /* 0x000fe20003f26270 */
[----:B------:R0:W-:Y:S01]  /*f220*/  STL [R1+0x67c], R77 ;  /* 0x00067c4d01007387 */ /* 0x0001e20000100800 */
[----:B------:R-:W-:-:S02]  /*f230*/  IMAD R12, R12, UR13, RZ ;  /* 0x0000000d0c0c7c24 */ /* 0x000fc4000f8e02ff */
[----:B------:R-:W-:Y:S02]  /*f240*/  @!P3 IMAD.IADD R89, R89, 0x1, -R5 ;  /* 0x000000015959b824 */ /* 0x000fe400078e0a05 */
[----:B------:R-:W-:Y:S01]  /*f250*/  IMAD R15, R15, UR13, RZ ;  /* 0x0000000d0f0f7c24 */ /* 0x000fe2000f8e02ff */
[----:B0-----:R-:W4:Y:S01]  /*f260*/  LDL.LU R77, [R1+0xf34] ;  /* 0x000f3400014d7983 */ /* 0x001f220000300800 */
[----:B------:R-:W-:-:S03]  /*f270*/  IMAD.MOV.U32 R9, RZ, RZ, R71 ;  /* 0x000000ffff097224 */ /* 0x000fc600078e0047 */
[----:B------:R-:W3:Y:S01]  /*f280*/  LDL R65, [R1+0xc3c] ;  /* 0x000c3c0001417983 */ /* 0x000ee20000100800 */
[----:B------:R-:W-:-:S03]  /*f290*/  IMAD R13, R13, UR13, RZ ;  /* 0x0000000d0d0d7c24 */ /* 0x000fc6000f8e02ff */
[----:B------:R-:W3:Y:S04]  /*f2a0*/  LDL R71, [R1+0xcd8] ;  /* 0x000cd80001477983 */ /* 0x000ee80000100800 */
[----:B------:R0:W-:Y:S01]  /*f2b0*/  STL [R1+0x678], R14 ;  /* 0x0006780e01007387 */ /* 0x0001e20000100800 */
[----:B------:R-:W-:Y:S01]  /*f2c0*/  @!P4 IMAD.IADD R74, R74, 0x1, -R5 ;  /* 0x000000014a4ac824 */ /* 0x000fe200078e0a05 */
[----:B------:R-:W-:Y:S02]  /*f2d0*/  ISETP.GE.AND P4, PT, R17, RZ, PT ;  /* 0x000000ff1100720c */ /* 0x000fe40003f86270 */
[----:B------:R-:W3:Y:S04]  /*f2e0*/  LDL.LU R33, [R1+0x1e8] ;  /* 0x0001e80001217983 */ /* 0x000ee80000300800 */
[----:B------:R-:W3:Y:S01]  /*f2f0*/  LDL.LU R62, [R1+0x1e0] ;  /* 0x0001e000013e7983 */ /* 0x000ee20000300800 */
[----:B0-----:R-:W-:Y:S01]  /*f300*/  IMAD.MOV.U32 R14, RZ, RZ, R90 ;  /* 0x000000ffff0e7224 */ /* 0x001fe200078e005a */
[----:B------:R-:W-:-:S03]  /*f310*/  LEA R90, P3, R12, R4, 0x1 ;  /* 0x000000040c5a7211 */ /* 0x000fc600078608ff */
[----:B------:R-:W-:Y:S01]  /*f320*/  @!P1 IMAD.MOV R14, RZ, RZ, -R14 ;  /* 0x000000ffff0e9224 */ /* 0x000fe200078e0a0e */
[-C--:B------:R-:W-:Y:S02]  /*f330*/  LEA R67, P1, R15, R4.reuse, 0x1 ;  /* 0x000000040f437211 */ /* 0x080fe400078208ff */
[-C--:B------:R-:W-:Y:S02]  /*f340*/  LEA.HI.X.SX32 R12, R12, R3.reuse, 0x1, P3 ;  /* 0x000000030c0c7211 */ /* 0x080fe400018f0eff */
[C---:B------:R-:W-:Y:S01]  /*f350*/  LEA R17, P3, R13.reuse, R4, 0x1 ;  /* 0x000000040d117211 */ /* 0x040fe200078608ff */
[----:B------:R-:W-:Y:S03]  /*f360*/  STL [R1+0x298], R90 ;  /* 0x0002985a01007387 */ /* 0x000fe60000100800 */
[-C--:B------:R-:W-:Y:S01]  /*f370*/  LEA.HI.X.SX32 R19, R13, R3.reuse, 0x1, P3 ;  /* 0x000000030d137211 */ /* 0x080fe200018f0eff */
[----:B------:R-:W-:Y:S01]  /*f380*/  STL [R1+0x2b8], R67 ;  /* 0x0002b84301007387 */ /* 0x000fe20000100800 */
[----:B------:R-:W-:Y:S01]  /*f390*/  @P0 IMAD.MOV.U32 R13, RZ, RZ, R12 ;  /* 0x000000ffff0d0224 */ /* 0x000fe200078e000c */
[----:B------:R-:W-:-:S02]  /*f3a0*/  LEA.HI.X.SX32 R15, R15, R3, 0x1, P1 ;  /* 0x000000030f0f7211 */ /* 0x000fc400008f0eff */
[----:B------:R0:W-:Y:S01]  /*f3b0*/  STL [R1+0x294], R12 ;  /* 0x0002940c01007387 */ /* 0x0001e20000100800 */
[----:B------:R-:W-:Y:S01]  /*f3c0*/  PRMT R21, RZ, 0x7610, R21 ;  /* 0x00007610ff157816 */ /* 0x000fe20000000015 */
[----:B0-----:R-:W-:Y:S01]  /*f3d0*/  @P0 IMAD.MOV.U32 R12, RZ, RZ, R90 ;  /* 0x000000ffff0c0224 */ /* 0x001fe200078e005a */
[----:B------:R-:W-:Y:S01]  /*f3e0*/  PRMT R16, RZ, 0x7610, R16 ;  /* 0x00007610ff107816 */ /* 0x000fe20000000010 */
[----:B------:R-:W-:Y:S04]  /*f3f0*/  STL [R1+0x2d8], R17 ;  /* 0x0002d81101007387 */ /* 0x000fe80000100800 */
[----:B------:R0:W-:Y:S04]  /*f400*/  STL [R1+0x2b4], R15 ;  /* 0x0002b40f01007387 */ /* 0x0001e80000100800 */
[----:B------:R-:W4:Y:S01]  /*f410*/  LDL.LU R90, [R1+0xf30] ;  /* 0x000f3000015a7983 */ /* 0x000f220000300800 */
[----:B--2---:R-:W-:-:S06]  /*f420*/  PRMT R6, RZ, 0x7610, R6 ;  /* 0x00007610ff067816 */ /* 0x004fcc0000000006 */
[----:B------:R1:W2:Y:S02]  /*f430*/  @P0 LDG.E.U16 R6, desc[UR24][R12.64] ;  /* 0x000000180c060981 */ /* 0x0002a4000c1e1500 */
[----:B-1----:R-:W-:Y:S02]  /*f440*/  @P0 IMAD.MOV.U32 R12, RZ, RZ, R67 ;  /* 0x000000ffff0c0224 */ /* 0x002fe400078e0043 */
[----:B------:R-:W-:-:S05]  /*f450*/  @P0 IMAD.MOV.U32 R13, RZ, RZ, R15 ;  /* 0x000000ffff0d0224 */ /* 0x000fca00078e000f */
[----:B------:R1:W2:Y:S02]  /*f460*/  @P0 LDG.E.U16 R21, desc[UR24][R12.64] ;  /* 0x000000180c150981 */ /* 0x0002a4000c1e1500 */
[----:B-1----:R-:W-:Y:S02]  /*f470*/  @P0 IMAD.MOV.U32 R12, RZ, RZ, R17 ;  /* 0x000000ffff0c0224 */ /* 0x002fe400078e0011 */
[----:B------:R-:W-:-:S05]  /*f480*/  @P0 IMAD.MOV.U32 R13, RZ, RZ, R19 ;  /* 0x000000ffff0d0224 */ /* 0x000fca00078e0013 */
[----:B------:R1:W2:Y:S01]  /*f490*/  @P0 LDG.E.U16 R16, desc[UR24][R12.64] ;  /* 0x000000180c100981 */ /* 0x0002a2000c1e1500 */
[----:B------:R-:W-:Y:S01]  /*f4a0*/  @!P4 IMAD.MOV R9, RZ, RZ, -R9 ;  /* 0x000000ffff09c224 */ /* 0x000fe200078e0a09 */
[C---:B------:R-:W-:Y:S02]  /*f4b0*/  ISETP.GT.U32.AND P4, PT, R5.reuse, R74, PT ;  /* 0x0000004a0500720c */ /* 0x040fe40003f84070 */
[C---:B------:R-:W-:Y:S01]  /*f4c0*/  ISETP.GT.U32.AND P1, PT, R5.reuse, R93, PT ;  /* 0x0000005d0500720c */ /* 0x040fe20003f24070 */
[----:B------:R0:W-:Y:S01]  /*f4d0*/  STL [R1+0x2d4], R19 ;  /* 0x0002d41301007387 */ /* 0x0001e20000100800 */
[----:B------:R-:W-:-:S09]  /*f4e0*/  ISETP.GT.U32.AND P3, PT, R5, R89, PT ;  /* 0x000000590500720c */ /* 0x000fd20003f64070 */
[--C-:B------:R-:W-:Y:S01]  /*f4f0*/  @!P4 IMAD.IADD R74, R74, 0x1, -R5.reuse ;  /* 0x000000014a4ac824 */ /* 0x100fe200078e0a05 */
[----:B---3--:R-:W-:Y:S01]  /*f500*/  ISETP.GE.AND P4, PT, R65, RZ, PT ;  /* 0x000000ff4100720c */ /* 0x008fe20003f86270 */
[--C-:B------:R-:W-:Y:S01]  /*f510*/  @!P1 IMAD.IADD R93, R93, 0x1, -R5.reuse ;  /* 0x000000015d5d9824 */ /* 0x100fe200078e0a05 */
[----:B------:R-:W-:Y:S01]  /*f520*/  ISETP.GE.AND P1, PT, R71, RZ, PT ;  /* 0x000000ff4700720c */ /* 0x000fe20003f26270 */
[----:B------:R-:W-:Y:S01]  /*f530*/  @!P3 IMAD.IADD R89, R89, 0x1, -R5 ;  /* 0x000000015959b824 */ /* 0x000fe200078e0a05 */
[----:B0-----:R-:W-:Y:S01]  /*f540*/  SEL R15, R38, R68, !P6 ;  /* 0x00000044260f7207 */ /* 0x001fe20007000000 */
[----:B-1----:R-:W-:Y:S01]  /*f550*/  IMAD.MOV.U32 R13, RZ, RZ, R36 ;  /* 0x000000ffff0d7224 */ /* 0x002fe200078e0024 */
[----:B------:R-:W-:-:S03]  /*f560*/  PRMT R70, RZ, 0x7610, R70 ;  /* 0x00007610ff467816 */ /* 0x000fc60000000046 */
[----:B------:R-:W-:Y:S01]  /*f570*/  IMAD R15, R15, UR13, RZ ;  /* 0x0000000d0f0f7c24 */ /* 0x000fe2000f8e02ff */
[----:B----4-:R-:W-:-:S05]  /*f580*/  SEL R12, R38, R90, !P6 ;  /* 0x0000005a260c7207 */ /* 0x010fca0007000000 */
[----:B------:R-:W-:Y:S02]  /*f590*/  IMAD R17, R12, UR13, RZ ;  /* 0x0000000d0c117c24 */ /* 0x000fe4000f8e02ff */
[----:B------:R-:W-:-:S03]  /*f5a0*/  IMAD.MOV.U32 R12, RZ, RZ, R59 ;  /* 0x000000ffff0c7224 */ /* 0x000fc600078e003b */
[----:B------:R-:W-:Y:S01]  /*f5b0*/  LEA R36, P3, R17, R4, 0x1 ;  /* 0x0000000411247211 */ /* 0x000fe200078608ff */
[----:B------:R-:W-:-:S03]  /*f5c0*/  @!P1 IMAD.MOV R12, RZ, RZ, -R12 ;  /* 0x000000ffff0c9224 */ /* 0x000fc600078e0a0c */
[----:B------:R-:W-:Y:S02]  /*f5d0*/  LEA.HI.X.SX32 R17, R17, R3, 0x1, P3 ;  /* 0x0000000311117211 */ /* 0x000fe400018f0eff */
[----:B------:R-:W-:Y:S02]  /*f5e0*/  LEA R19, P3, R15, R4, 0x1 ;  /* 0x000000040f137211 */ /* 0x000fe400078608ff */
[----:B------:R-:W-:Y:S02]  /*f5f0*/  PRMT R56, RZ, 0x7610, R56 ;  /* 0x00007610ff387816 */ /* 0x000fe40000000038 */
[----:B------:R-:W-:Y:S01]  /*f600*/  PRMT R18, RZ, 0x7610, R18 ;  /* 0x00007610ff127816 */ /* 0x000fe20000000012 */
[----:B--2---:R0:W-:Y:S04]  /*f610*/  STL [R1+0x664], R6 ;  /* 0x0006640601007387 */ /* 0x0041e80000100800 */
[----:B0-----:R-:W2:Y:S04]  /*f620*/  LDL.LU R6, [R1+0x1c8] ;  /* 0x0001c80001067983 */ /* 0x001ea80000300800 */
[----:B------:R-:W3:Y:S04]  /*f630*/  LDL R65, [R1+0xc9c] ;  /* 0x000c9c0001417983 */ /* 0x000ee80000100800 */
[----:B------:R-:W4:Y:S04]  /*f640*/  LDL.LU R90, [R1+0xf2c] ;  /* 0x000f2c00015a7983 */ /* 0x000f280000300800 */
[----:B------:R-:W4:Y:S04]  /*f650*/  LDL R71, [R1+0xc4c] ;  /* 0x000c4c0001477983 */ /* 0x000f280000100800 */
[----:B------:R0:W-:Y:S02]  /*f660*/  STL [R1+0x65c], R16 ;  /* 0x00065c1001007387 */ /* 0x0001e40000100800 */
[----:B0-----:R-:W-:-:S05]  /*f670*/  SEL R16, R38, R77, !P6 ;  /* 0x0000004d26107207 */ /* 0x001fca0007000000 */
[----:B------:R-:W-:-:S05]  /*f680*/  IMAD R16, R16, UR13, RZ ;  /* 0x0000000d10107c24 */ /* 0x000fca000f8e02ff */
[C---:B------:R-:W-:Y:S01]  /*f690*/  LEA R59, P1, R16.reuse, R4, 0x1 ;  /* 0x00000004103b7211 */ /* 0x040fe200078208ff */
[----:B------:R-:W-:Y:S03]  /*f6a0*/  STL [R1+0x2f8], R36 ;  /* 0x0002f82401007387 */ /* 0x000fe60000100800 */
[-C--:B------:R-:W-:Y:S01]  /*f6b0*/  LEA.HI.X.SX32 R67, R16, R3.reuse, 0x1, P1 ;  /* 0x0000000310437211 */ /* 0x080fe200008f0eff */
[----:B------:R-:W-:Y:S01]  /*f6c0*/  @P0 IMAD.MOV.U32 R16, RZ, RZ, R36 ;  /* 0x000000ffff100224 */ /* 0x000fe200078e0024 */
[----:B------:R-:W-:Y:S04]  /*f6d0*/  STL [R1+0x314], R59 ;  /* 0x0003143b01007387 */ /* 0x000fe80000100800 */
[----:B------:R0:W-:Y:S04]  /*f6e0*/  STL [R1+0x660], R21 ;  /* 0x0006601501007387 */ /* 0x0001e80000100800 */
[----:B------:R1:W-:Y:S04]  /*f6f0*/  STL [R1+0x2f4], R17 ;  /* 0x0002f41101007387 */ /* 0x0003e80000100800 */
[----:B------:R1:W4:Y:S01]  /*f700*/  @P0 LDG.E.U16 R70, desc[UR24][R16.64] ;  /* 0x0000001810460981 */ /* 0x000322000c1e1500 */
[----:B0-----:R-:W-:-:S03]  /*f710*/  LEA.HI.X.SX32 R21, R15, R3, 0x1, P3 ;  /* 0x000000030f157211 */ /* 0x001fc600018f0eff */
[----:B------:R0:W-:Y:S01]  /*f720*/  STL [R1+0x334], R19 ;  /* 0x0003341301007387 */ /* 0x0001e20000100800 */
[----:B-1----:R-:W-:Y:S02]  /*f730*/  @P0 IMAD.MOV.U32 R16, RZ, RZ, R59 ;  /* 0x000000ffff100224 */ /* 0x002fe400078e003b */
[----:B------:R-:W-:Y:S01]  /*f740*/  @P0 IMAD.MOV.U32 R17, RZ, RZ, R67 ;  /* 0x000000ffff110224 */ /* 0x000fe200078e0043 */
[----:B------:R-:W-:Y:S04]  /*f750*/  STL [R1+0x310], R67 ;  /* 0x0003104301007387 */ /* 0x000fe80000100800 */
[----:B------:R1:W4:Y:S04]  /*f760*/  @P0 LDG.E.U16 R56, desc[UR24][R16.64] ;  /* 0x0000001810380981 */ /* 0x000328000c1e1500 */
[----:B------:R-:W4:Y:S01]  /*f770*/  LDL.LU R36, [R1+0xf28] ;  /* 0x000f280001247983 */ /* 0x000f220000300800 */
[----:B-1----:R-:W-:-:S02]  /*f780*/  @P0 IMAD.MOV.U32 R16, RZ, RZ, R19 ;  /* 0x000000ffff100224 */ /* 0x002fc400078e0013 */
[----:B------:R-:W-:-:S05]  /*f790*/  @P0 IMAD.MOV.U32 R17, RZ, RZ, R21 ;  /* 0x000000ffff110224 */ /* 0x000fca00078e0015 */
[----:B------:R1:W4:Y:S01]  /*f7a0*/  @P0 LDG.E.U16 R18, desc[UR24][R16.64] ;  /* 0x0000001810120981 */ /* 0x000322000c1e1500 */
[C---:B------:R-:W-:Y:S01]  /*f7b0*/  ISETP.GT.U32.AND P1, PT, R5.reuse, R62, PT ;  /* 0x0000003e0500720c */ /* 0x040fe20003f24070 */
[----:B------:R-:W-:Y:S01]  /*f7c0*/  @!P4 IMAD.MOV R13, RZ, RZ, -R13 ;  /* 0x000000ffff0dc224 */ /* 0x000fe200078e0a0d */
[----:B------:R-:W-:Y:S01]  /*f7d0*/  ISETP.GT.U32.AND P4, PT, R5, R33, PT ;  /* 0x000000210500720c */ /* 0x000fe20003f84070 */
[----:B------:R-:W-:Y:S01]  /*f7e0*/  STL [R1+0x330], R21 ;  /* 0x0003301501007387 */ /* 0x000fe20000100800 */
[----:B0-----:R-:W-:-:S03]  /*f7f0*/  SEL R19, R38, R34, !P6 ;  /* 0x0000002226137207 */ /* 0x001fc60007000000 */
[----:B------:R-:W4:Y:S06]  /*f800*/  LDL R59, [R1+0xc04] ;  /* 0x000c0400013b7983 */ /* 0x000f2c0000100800 */
[--C-:B------:R-:W-:Y:S02]  /*f810*/  @!P1 IMAD.IADD R62, R62, 0x1, -R5.reuse ;  /* 0x000000013e3e9824 */ /* 0x100fe400078e0a05 */
[----:B------:R-:W-:Y:S02]  /*f820*/  @!P4 IMAD.IADD R33, R33, 0x1, -R5 ;  /* 0x000000012121c824 */ /* 0x000fe400078e0a05 */
[----:B-1----:R-:W-:-:S02]  /*f830*/  IMAD.MOV.U32 R17, RZ, RZ, R0 ;  /* 0x000000ffff117224 */ /* 0x002fc400078e0000 */
[----:B------:R-:W-:Y:S02]  /*f840*/  IMAD.MOV.U32 R16, RZ, RZ, R88 ;  /* 0x000000ffff107224 */ /* 0x000fe400078e0058 */
[----:B------:R-:W-:Y:S01]  /*f850*/  IMAD R19, R19, UR13, RZ ;  /* 0x0000000d13137c24 */ /* 0x000fe2000f8e02ff */
[----:B------:R-:W-:Y:S02]  /*f860*/  PRMT R73, RZ, 0x7610, R73 ;  /* 0x00007610ff497816 */ /* 0x000fe40000000049 */
[----:B------:R-:W-:Y:S02]  /*f870*/  PRMT R20, RZ, 0x7610, R20 ;  /* 0x00007610ff147816 */ /* 0x000fe40000000014 */
[----:B--2---:R-:W-:Y:S02]  /*f880*/  ISETP.GT.U32.AND P3, PT, R5, R6, PT ;  /* 0x000000060500720c */ /* 0x004fe40003f64070 */
[----:B---3--:R-:W-:Y:S02]  /*f890*/  ISETP.GE.AND P4, PT, R65, RZ, PT ;  /* 0x000000ff4100720c */ /* 0x008fe40003f86270 */
[----:B----4-:R-:W-:-:S02]  /*f8a0*/  ISETP.GE.AND P1, PT, R71, RZ, PT ;  /* 0x000000ff4700720c */ /* 0x010fc40003f26270 */
[----:B------:R-:W2:Y:S07]  /*f8b0*/  LDL R71, [R1+0xbd0] ;  /* 0x000bd00001477983 */ /* 0x000eae0000100800 */
[----:B------:R-:W-:Y:S01]  /*f8c0*/  @!P3 IMAD.IADD R6, R6, 0x1, -R5 ;  /* 0x000000010606b824 */ /* 0x000fe200078e0a05 */
[----:B------:R-:W-:-:S03]  /*f8d0*/  PRMT R90, RZ, 0x7610, R90 ;  /* 0x00007610ff5a7816 */ /* 0x000fc6000000005a */
[----:B------:R-:W-:Y:S01]  /*f8e0*/  @!P1 IMAD.MOV R16, RZ, RZ, -R16 ;  /* 0x000000ffff109224 */ /* 0x000fe200078e0a10 */
[----:B------:R-:W-:Y:S02]  /*f8f0*/  LEA R88, P1, R19, R4, 0x1 ;  /* 0x0000000413587211 */ /* 0x000fe400078208ff */
[----:B------:R-:W-:-:S05]  /*f900*/  SEL R15, R38, R36, !P6 ;  /* 0x00000024260f7207 */ /* 0x000fca0007000000 */
[----:B------:R-:W-:Y:S01]  /*f910*/  IMAD R15, R15, UR13, RZ ;  /* 0x0000000d0f0f7c24 */ /* 0x000fe2000f8e02ff */
[----:B------:R0:W-:Y:S04]  /*f920*/  STL [R1+0x640], R18 ;  /* 0x0006401201007387 */ /* 0x0001e80000100800 */
[----:B------:R-:W3:Y:S04]  /*f930*/  LDL.LU R0, [R1+0x1a8] ;  /* 0x0001a80001007983 */ /* 0x000ee80000300800 */
[----:B------:R-:W4:Y:S01]  /*f940*/  LDL.LU R65, [R1+0x1a4] ;  /* 0x0001a40001417983 */ /* 0x000f220000300800 */
[----:B0-----:R-:W-:-:S03]  /*f950*/  SEL R18, R38, R31, !P6 ;  /* 0x0000001f26127207 */ /* 0x001fc60007000000 */
[----:B------:R0:W-:Y:S02]  /*f960*/  STL [R1+0x644], R56 ;  /* 0x0006443801007387 */ /* 0x0001e40000100800 */
[----:B------:R-:W-:Y:S02]  /*f970*/  IMAD R18, R18, UR13, RZ ;  /* 0x0000000d12127c24 */ /* 0x000fe4000f8e02ff */
[----:B------:R1:W-:Y:S01]  /*f980*/  STL [R1+0x658], R70 ;  /* 0x0006584601007387 */ /* 0x0003e20000100800 */
[----:B0-----:R-:W-:-:S04]  /*f990*/  LEA R56, P3, R15, R4, 0x1 ;  /* 0x000000040f387211 */ /* 0x001fc800078608ff */
[-C--:B-1----:R-:W-:Y:S02]  /*f9a0*/  LEA.HI.X.SX32 R70, R15, R3.reuse, 0x1, P3 ;  /* 0x000000030f467211 */ /* 0x082fe400018f0eff */
[C---:B------:R-:W-:Y:S02]  /*f9b0*/  LEA R21, P3, R18.reuse, R4, 0x1 ;  /* 0x0000000412157211 */ /* 0x040fe400078608ff */
[-C--:B------:R-:W-:Y:S01]  /*f9c0*/  LEA.HI.X.SX32 R15, R19, R3.reuse, 0x1, P1 ;  /* 0x00000003130f7211 */ /* 0x080fe200008f0eff */
[----:B------:R-:W-:Y:S01]  /*f9d0*/  @P0 IMAD.MOV.U32 R19, RZ, RZ, R70 ;  /* 0x000000ffff130224 */ /* 0x000fe200078e0046 */
[----:B------:R-:W-:Y:S01]  /*f9e0*/  LEA.HI.X.SX32 R67, R18, R3, 0x1, P3 ;  /* 0x0000000312437211 */ /* 0x000fe200018f0eff */
[----:B------:R-:W-:-:S05]  /*f9f0*/  @P0 IMAD.MOV.U32 R18, RZ, RZ, R56 ;  /* 0x000000ffff120224 */ /* 0x000fca00078e0038 */
[----:B------:R0:W3:Y:S02]  /*fa00*/  @P0 LDG.E.U16 R90, desc[UR24][R18.64] ;  /* 0x00000018125a0981 */ /* 0x0000e4000c1e1500 */
[----:B0-----:R-:W-:Y:S02]  /*fa10*/  @P0 IMAD.MOV.U32 R18, RZ, RZ, R88 ;  /* 0x000000ffff120224 */ /* 0x001fe400078e0058 */
[----:B------:R-:W-:-:S05]  /*fa20*/  @P0 IMAD.MOV.U32 R19, RZ, RZ, R15 ;  /* 0x000000ffff130224 */ /* 0x000fca00078e000f */
[----:B------:R0:W4:Y:S02]  /*fa30*/  @P0 LDG.E.U16 R73, desc[UR24][R18.64] ;  /* 0x0000001812490981 */ /* 0x000124000c1e1500 */
[----:B0-----:R-:W-:Y:S02]  /*fa40*/  @P0 IMAD.MOV.U32 R18, RZ, RZ, R21 ;  /* 0x000000ffff120224 */ /* 0x001fe400078e0015 */
[----:B------:R-:W-:-:S05]  /*fa50*/  @P0 IMAD.MOV.U32 R19, RZ, RZ, R67 ;  /* 0x000000ffff130224 */ /* 0x000fca00078e0043 */
[----:B------:R0:W4:Y:S04]  /*fa60*/  @P0 LDG.E.U16 R20, desc[UR24][R18.64] ;  /* 0x0000001812140981 */ /* 0x000128000c1e1500 */
[----:B------:R-:W-:Y:S04]  /*fa70*/  STL [R1+0x34c], R56 ;  /* 0x00034c3801007387 */ /* 0x000fe80000100800 */
[----:B------:R-:W-:Y:S04]  /*fa80*/  STL [R1+0x364], R88 ;  /* 0x0003645801007387 */ /* 0x000fe80000100800 */
[----:B------:R1:W-:Y:S04]  /*fa90*/  STL [R1+0x348], R70 ;  /* 0x0003484601007387 */ /* 0x0003e80000100800 */
[----:B------:R0:W-:Y:S04]  /*faa0*/  STL [R1+0x384], R21 ;  /* 0x0003841501007387 */ /* 0x0001e80000100800 */
[----:B------:R-:W-:Y:S04]  /*fab0*/  STL [R1+0x360], R15 ;  /* 0x0003600f01007387 */ /* 0x000fe80000100800 */
[----:B-1----:R-:W4:Y:S01]  /*fac0*/  LDL.LU R70, [R1+0xf24] ;  /* 0x000f240001467983 */ /* 0x002f220000300800 */
[----:B------:R-:W-:Y:S01]  /*fad0*/  @!P4 IMAD.MOV R17, RZ, RZ, -R17 ;  /* 0x000000ffff11c224 */ /* 0x000fe200078e0a11 */
[----:B------:R-:W-:-:S02]  /*fae0*/  ISETP.GT.U32.AND P1, PT, R5, R62, PT ;  /* 0x0000003e0500720c */ /* 0x000fc40003f24070 */
[C---:B------:R-:W-:Y:S01]  /*faf0*/  ISETP.GT.U32.AND P4, PT, R5.reuse, R33, PT ;  /* 0x000000210500720c */ /* 0x040fe20003f84070 */
[----:B------:R-:W4:Y:S01]  /*fb00*/  LDL.LU R56, [R1+0xf20] ;  /* 0x000f200001387983 */ /* 0x000f220000300800 */
[----:B------:R-:W-:-:S03]  /*fb10*/  ISETP.GT.U32.AND P3, PT, R5, R6, PT ;  /* 0x000000060500720c */ /* 0x000fc60003f64070 */
[----:B------:R1:W-:Y:S01]  /*fb20*/  STL [R1+0x380], R67 ;  /* 0x0003804301007387 */ /* 0x0003e20000100800 */
[----:B0-----:R-:W-:-:S05]  /*fb30*/  SEL R18, R38, R29, !P6 ;  /* 0x0000001d26127207 */ /* 0x001fca0007000000 */
[--C-:B------:R-:W-:Y:S02]  /*fb40*/  @!P1 IMAD.IADD R62, R62, 0x1, -R5.reuse ;  /* 0x000000013e3e9824 */ /* 0x100fe400078e0a05 */
[--C-:B------:R-:W-:Y:S01]  /*fb50*/  @!P4 IMAD.IADD R33, R33, 0x1, -R5.reuse ;  /* 0x000000012121c824 */ /* 0x100fe200078e0a05 */
[----:B------:R-:W-:Y:S01]  /*fb60*/  ISETP.GE.AND P4, PT, R59, RZ, PT ;  /* 0x000000ff3b00720c */ /* 0x000fe20003f86270 */
[----:B------:R-:W-:Y:S02]  /*fb70*/  IMAD R21, R18, UR13, RZ ;  /* 0x0000000d12157c24 */ /* 0x000fe4000f8e02ff */
[----:B------:R-:W-:Y:S02]  /*fb80*/  IMAD.MOV.U32 R18, RZ, RZ, R74 ;  /* 0x000000ffff127224 */ /* 0x000fe400078e004a */
[----:B------:R-:W-:Y:S01]  /*fb90*/  @!P3 IMAD.IADD R6, R6, 0x1, -R5 ;  /* 0x000000010606b824 */ /* 0x000fe200078e0a05 */
[----:B-1----:R-:W-:-:S04]  /*fba0*/  LEA R67, P3, R21, R4, 0x1 ;  /* 0x0000000415437211 */ /* 0x002fc800078608ff */
[----:B------:R-:W-:Y:S02]  /*fbb0*/  LEA.HI.X.SX32 R21, R21, R3, 0x1, P3 ;  /* 0x0000000315157211 */ /* 0x000fe400018f0eff */
[----:B--2---:R-:W-:-:S13]  /*fbc0*/  ISETP.GE.AND P1, PT, R71, RZ, PT ;  /* 0x000000ff4700720c */ /* 0x004fda0003f26270 */
[----:B------:R-:W-:Y:S01]  /*fbd0*/  @!P1 IMAD.MOV R18, RZ, RZ, -R18 ;  /* 0x000000ffff129224 */ /* 0x000fe200078e0a12 */
[----:B---3--:R0:W-:Y:S04]  /*fbe0*/  STL [R1+0x63c], R90 ;  /* 0x00063c5a01007387 */ /* 0x0081e80000100800 */
[----:B0-----:R-:W2:Y:S04]  /*fbf0*/  LDL.LU R90, [R1+0x188] ;  /* 0x00018800015a7983 */ /* 0x001ea80000300800 */
[----:B------:R-:W3:Y:S04]  /*fc00*/  LDL.LU R88, [R1+0xf1c] ;  /* 0x000f1c0001587983 */ /* 0x000ee80000300800 */
[----:B------:R-:W2:Y:S04]  /*fc10*/  LDL R59, [R1+0xc60] ;  /* 0x000c6000013b7983 */ /* 0x000ea80000100800 */
[----:B------:R-:W2:Y:S04]  /*fc20*/  LDL R71, [R1+0xc20] ;  /* 0x000c200001477983 */ /* 0x000ea80000100800 */
[----:B----4-:R0:W-:Y:S02]  /*fc30*/  STL [R1+0x624], R20 ;  /* 0x0006241401007387 */ /* 0x0101e40000100800 */
[----:B0-----:R-:W-:-:S05]  /*fc40*/  SEL R20, R38, R25, !P6 ;  /* 0x0000001926147207 */ /* 0x001fca0007000000 */
[----:B------:R-:W-:Y:S01]  /*fc50*/  IMAD R20, R20, UR13, RZ ;  /* 0x0000000d14147c24 */ /* 0x000fe2000f8e02ff */
[----:B------:R-:W-:Y:S04]  /*fc60*/  STL [R1+0x39c], R67 ;  /* 0x00039c4301007387 */ /* 0x000fe80000100800 */
[----:B------:R-:W-:-:S05]  /*fc70*/  LEA R74, P1, R20, R4, 0x1 ;  /* 0x00000004144a7211 */ /* 0x000fca00078208ff */
[----:B------:R-:W-:Y:S01]  /*fc80*/  STL [R1+0x3b4], R74 ;  /* 0x0003b44a01007387 */ /* 0x000fe20000100800 */
[----:B------:R-:W-:-:S03]  /*fc90*/  PRMT R70, RZ, 0x7610, R70 ;  /* 0x00007610ff467816 */ /* 0x000fc60000000046 */
[----:B------:R0:W-:Y:S02]  /*fca0*/  STL [R1+0x638], R73 ;  /* 0x0006384901007387 */ /* 0x0001e40000100800 */
[----:B0-----:R-:W-:Y:S01]  /*fcb0*/  LEA.HI.X.SX32 R73, R20, R3, 0x1, P1 ;  /* 0x0000000314497211 */ /* 0x001fe200008f0eff */
[----:B------:R-:W-:-:S05]  /*fcc0*/  @P0 IMAD.MOV.U32 R20, RZ, RZ, R67 ;  /* 0x000000ffff140224 */ /* 0x000fca00078e0043 */
[----:B------:R0:W4:Y:S01]  /*fcd0*/  @P0 LDG.E.U16 R70, desc[UR24][R20.64] ;  /* 0x0000001814460981 */ /* 0x000122000c1e1500 */
[----:B------:R-:W-:Y:S01]  /*fce0*/  SEL R19, R38, R23, !P6 ;  /* 0x0000001726137207 */ /* 0x000fe20007000000 */
[----:B------:R-:W-:-:S04]  /*fcf0*/  IMAD.MOV.U32 R15, RZ, RZ, R76 ;  /* 0x000000ffff0f7224 */ /* 0x000fc800078e004c */
[----:B------:R-:W-:Y:S01]  /*fd00*/  IMAD R19, R19, UR13, RZ ;  /* 0x0000000d13137c24 */ /* 0x000fe2000f8e02ff */
[----:B------:R1:W-:Y:S04]  /*fd10*/  STL [R1+0x398], R21 ;  /* 0x0003981501007387 */ /* 0x0003e80000100800 */
[----:B------:R-:W-:Y:S01]  /*fd20*/  LEA R76, P3, R19, R4, 0x1 ;  /* 0x00000004134c7211 */ /* 0x000fe200078608ff */
[----:B0-----:R-:W-:-:S03]  /*fd30*/  @P0 IMAD.MOV.U32 R20, RZ, RZ, R74 ;  /* 0x000000ffff140224 */ /* 0x001fc600078e004a */
[----:B------:R-:W-:Y:S01]  /*fd40*/  LEA.HI.X.SX32 R19, R19, R3, 0x1, P3 ;  /* 0x0000000313137211 */ /* 0x000fe200018f0eff */
[----:B-1----:R-:W-:Y:S01]  /*fd50*/  @P0 IMAD.MOV.U32 R21, RZ, RZ, R73 ;  /* 0x000000ffff150224 */ /* 0x002fe200078e0049 */
[----:B------:R-:W-:Y:S01]  /*fd60*/  PRMT R56, RZ, 0x7610, R56 ;  /* 0x00007610ff387816 */ /* 0x000fe20000000038 */
[----:B------:R-:W-:Y:S04]  /*fd70*/  STL [R1+0x3d4], R76 ;  /* 0x0003d44c01007387 */ /* 0x000fe80000100800 */
[----:B------:R-:W-:Y:S04]  /*fd80*/  STL [R1+0x3b0], R73 ;  /* 0x0003b04901007387 */ /* 0x000fe80000100800 */
[----:B------:R-:W2:Y:S01]  /*fd90*/  LDL.LU R67, [R1+0xf18] ;  /* 0x000f180001437983 */ /* 0x000ea20000300800 */
[----:B---3--:R-:W-:-:S06]  /*fda0*/  PRMT R88, RZ, 0x7610, R88 ;  /* 0x00007610ff587816 */ /* 0x008fcc0000000058 */
[----:B------:R0:W3:Y:S02]  /*fdb0*/  @P0 LDG.E.U16 R88, desc[UR24][R20.64] ;  /* 0x0000001814580981 */ /* 0x0000e4000c1e1500 */
[----:B0-----:R-:W-:Y:S02]  /*fdc0*/  @P0 IMAD.MOV.U32 R20, RZ, RZ, R76 ;  /* 0x000000ffff140224 */ /* 0x001fe400078e004c */
[----:B------:R-:W-:-:S05]  /*fdd0*/  @P0 IMAD.MOV.U32 R21, RZ, RZ, R19 ;  /* 0x000000ffff150224 */ /* 0x000fca00078e0013 */
[----:B------:R0:W3:Y:S04]  /*fde0*/  @P0 LDG.E.U16 R56, desc[UR24][R20.64] ;  /* 0x0000001814380981 */ /* 0x0000e8000c1e1500 */
[----:B----4-:R1:W-:Y:S04]  /*fdf0*/  STL [R1+0x620], R70 ;  /* 0x0006204601007387 */ /* 0x0103e80000100800 */
[----:B-1----:R-:W4:Y:S04]  /*fe00*/  LDL.LU R70, [R1+0xf14] ;  /* 0x000f140001467983 */ /* 0x002f280000300800 */
[----:B------:R1:W-:Y:S04]  /*fe10*/  STL [R1+0x3d0], R19 ;  /* 0x0003d01301007387 */ /* 0x0003e80000100800 */
[----:B------:R-:W4:Y:S04]  /*fe20*/  LDL.LU R73, [R1+0xf10] ;  /* 0x000f100001497983 */ /* 0x000f280000300800 */
[----:B------:R-:W4:Y:S01]  /*fe30*/  LDL.LU R74, [R1+0xf0c] ;  /* 0x000f0c00014a7983 */ /* 0x000f220000300800 */
[----:B------:R-:W-:-:S02]  /*fe40*/  ISETP.GT.U32.AND P1, PT, R5, R65, PT ;  /* 0x000000410500720c */ /* 0x000fc40003f24070 */
[C---:B--2---:R-:W-:Y:S01]  /*fe50*/  ISETP.GT.U32.AND P3, PT, R5.reuse, R90, PT ;  /* 0x0000005a0500720c */ /* 0x044fe20003f64070 */
[----:B------:R-:W-:Y:S01]  /*fe60*/  @!P4 IMAD.MOV R15, RZ, RZ, -R15 ;  /* 0x000000ffff0fc224 */ /* 0x000fe200078e0a0f */
[----:B------:R-:W-:Y:S02]  /*fe70*/  ISETP.GT.U32.AND P4, PT, R5, R0, PT ;  /* 0x000000000500720c */ /* 0x000fe40003f84070 */
[C---:B0-----:R-:W-:Y:S02]  /*fe80*/  SEL R20, R38.reuse, R8, !P6 ;  /* 0x0000000826147207 */ /* 0x041fe40007000000 */
[----:B-1----:R-:W-:-:S05]  /*fe90*/  SEL R19, R38, R7, !P6 ;  /* 0x0000000726137207 */ /* 0x002fca0007000000 */
[--C-:B------:R-:W-:Y:S01]  /*fea0*/  @!P1 IMAD.IADD R65, R65, 0x1, -R5.reuse ;  /* 0x0000000141419824 */ /* 0x100fe200078e0a05 */
[----:B------:R-:W-:Y:S01]  /*feb0*/  ISETP.GE.AND P1, PT, R71, RZ, PT ;  /* 0x000000ff4700720c */ /* 0x000fe20003f26270 */
[----:B------:R-:W-:Y:S01]  /*fec0*/  IMAD R20, R20, UR13, RZ ;  /* 0x0000000d14147c24 */ /* 0x000fe2000f8e02ff */
[----:B------:R-:W-:Y:S01]  /*fed0*/  SEL R7, R38, R2, !P6 ;  /* 0x0000000226077207 */ /* 0x000fe20007000000 */
[----:B------:R-:W-:Y:S02]  /*fee0*/  @!P3 IMAD.IADD R90, R90, 0x1, -R5 ;  /* 0x000000015a5ab824 */ /* 0x000fe400078e0a05 */
[----:B------:R-:W-:Y:S01]  /*fef0*/  IMAD.MOV.U32 R2, RZ, RZ, R89 ;  /* 0x000000ffff027224 */ /* 0x000fe200078e0059 */
[-C--:B------:R-:W-:Y:S01]  /*ff00*/  LEA R21, P3, R20, R4.reuse, 0x1 ;  /* 0x0000000414157211 */ /* 0x080fe200078608ff */
[----:B------:R-:W-:Y:S02]  /*ff10*/  IMAD R19, R19, UR13, RZ ;  /* 0x0000000d13137c24 */ /* 0x000fe4000f8e02ff */
[----:B------:R-:W-:Y:S01]  /*ff20*/  @!P4 IMAD.IADD R0, R0, 0x1, -R5 ;  /* 0x000000010000c824 */ /* 0x000fe200078e0a05 */
[----:B------:R-:W-:Y:S01]  /*ff30*/  ISETP.GE.AND P4, PT, R59, RZ, PT ;  /* 0x000000ff3b00720c */ /* 0x000fe20003f86270 */
[----:B------:R-:W-:Y:S01]  /*ff40*/  IMAD.MOV.U32 R8, RZ, RZ, R93 ;  /* 0x000000ffff087224 */ /* 0x000fe200078e005d */
[----:B------:R-:W-:Y:S01]  /*ff50*/  LEA.HI.X.SX32 R20, R20, R3, 0x1, P3 ;  /* 0x0000000314147211 */ /* 0x000fe200018f0eff */
[----:B------:R-:W-:Y:S01]  /*ff60*/  @!P1 IMAD.MOV R2, RZ, RZ, -R2 ;  /* 0x000000ffff029224 */ /* 0x000fe200078e0a02 */
[----:B------:R-:W-:-:S02]  /*ff70*/  LEA R76, P1, R19, R4, 0x1 ;  /* 0x00000004134c7211 */ /* 0x000fc400078208ff */
[----:B------:R-:W-:Y:S02]  /*ff80*/  PRMT R81, RZ, 0x7610, R81 ;  /* 0x00007610ff517816 */ /* 0x000fe40000000051 */
[----:B------:R-:W-:Y:S01]  /*ff90*/  LEA.HI.X.SX32 R19, R19, R3, 0x1, P1 ;  /* 0x0000000313137211 */ /* 0x000fe200008f0eff */
[----:B---3--:R0:W-:Y:S04]  /*ffa0*/  STL [R1+0x208], R88 ;  /* 0x0002085801007387 */ /* 0x0081e80000100800 */
[----:B0-----:R-:W2:Y:S04]  /*ffb0*/  LDL.LU R88, [R1+0xf08] ;  /* 0x000f080001587983 */ /* 0x001ea80000300800 */
[----:B------:R-:W3:Y:S04]  /*ffc0*/  LDL R59, [R1+0xbe4] ;  /* 0x000be400013b7983 */ /* 0x000ee80000100800 */
[----:B------:R-:W2:Y:S04]  /*ffd0*/  LDL R71, [R1+0xbb4] ;  /* 0x000bb40001477983 */ /* 0x000ea80000100800 */
[----:B------:R-:W2:Y:S04]  /*ffe0*/  LDL.LU R93, [R1+0x184] ;  /* 0x00018400015d7983 */ /* 0x000ea80000300800 */
[----:B------:R-:W2:Y:S04]  /*fff0*/  LDL.LU R89, [R1+0x168] ;  /* 0x0001680001597983 */ /* 0x000ea80000300800 */
[----:B------:R0:W-:Y:S04]  /*10000*/  STL [R1+0x3f4], R21 ;  /* 0x0003f41501007387 */ /* 0x0001e80000100800 */
[----:B------:R-:W-:Y:S04]  /*10010*/  STL [R1+0x204], R56 ;  /* 0x0002043801007387 */ /* 0x000fe80000100800 */
[----:B------:R-:W-:Y:S01]  /*10020*/  STL [R1+0x414], R76 ;  /* 0x0004144c01007387 */ /* 0x000fe20000100800 */
[----:B0-----:R-:W-:-:S03]  /*10030*/  @P0 LOP3.LUT R21, R21, R20, RZ, 0x3c, !PT ;  /* 0x0000001415150212 */ /* 0x001fc600078e3cff */
[----:B------:R0:W-:Y:S02]  /*10040*/  STL [R1+0x3f0], R20 ;  /* 0x0003f01401007387 */ /* 0x0001e40000100800 */
[----:B0-----:R-:W-:-:S04]  /*10050*/  @P0 LOP3.LUT R20, R21, R20, RZ, 0x3c, !PT ;  /* 0x0000001415140212 */ /* 0x001fc800078e3cff */
[----:B------:R-:W-:-:S05]  /*10060*/  @P0 LOP3.LUT R21, R21, R20, RZ, 0x3c, !PT ;  /* 0x0000001415150212 */ /* 0x000fca00078e3cff */
[----:B------:R0:W2:Y:S02]  /*10070*/  @P0 LDG.E.U16 R81, desc[UR24][R20.64] ;  /* 0x0000001814510981 */ /* 0x0000a4000c1e1500 */
[----:B0-----:R-:W-:Y:S02]  /*10080*/  @P0 IMAD.MOV.U32 R20, RZ, RZ, R76 ;  /* 0x000000ffff140224 */ /* 0x001fe400078e004c */
[----:B------:R-:W-:Y:S01]  /*10090*/  @P0 IMAD.MOV.U32 R21, RZ, RZ, R19 ;  /* 0x000000ffff150224 */ /* 0x000fe200078e0013 */
[----:B----4-:R-:W-:-:S06]  /*100a0*/  PRMT R74, RZ, 0x7610, R74 ;  /* 0x00007610ff4a7816 */ /* 0x010fcc000000004a */
[----:B------:R0:W4:Y:S01]  /*100b0*/  @P0 LDG.E.U16 R74, desc[UR24][R20.64] ;  /* 0x00000018144a0981 */ /* 0x000122000c1e1500 */
[----:B------:R-:W-:Y:S01]  /*100c0*/  @!P4 IMAD.MOV R8, RZ, RZ, -R8 ;  /* 0x000000ffff08c224 */ /* 0x000fe200078e0a08 */
[----:B------:R-:W-:Y:S01]  /*100d0*/  ISETP.GT.U32.AND P4, PT, R5, R0, PT ;  /* 0x000000000500720c */ /* 0x000fe20003f84070 */
[----:B------:R-:W-:-:S05]  /*100e0*/  IMAD R7, R7, UR13, RZ ;  /* 0x0000000d07077c24 */ /* 0x000fca000f8e02ff */
[C---:B------:R-:W-:Y:S02]  /*100f0*/  LEA R56, P3, R7.reuse, R4, 0x1 ;  /* 0x0000000407387211 */ /* 0x040fe400078608ff */
[----:B------:R-:W-:Y:S02]  /*10100*/  SEL R11, R38, R11, !P6 ;  /* 0x0000000b260b7207 */ /* 0x000fe40007000000 */
[----:B------:R-:W-:-:S03]  /*10110*/  LEA.HI.X.SX32 R7, R7, R3, 0x1, P3 ;  /* 0x0000000307077211 */ /* 0x000fc600018f0eff */
[----:B------:R-:W-:Y:S01]  /*10120*/  @!P4 IMAD.IADD R0, R0, 0x1, -R5 ;  /* 0x000000010000c824 */ /* 0x000fe200078e0a05 */
[----:B------:R-:W-:Y:S01]  /*10130*/  PRMT R32, RZ, 0x7610, R32 ;  /* 0x00007610ff207816 */ /* 0x000fe20000000020 */
[----:B------:R-:W-:Y:S01]  /*10140*/  STL [R1+0x434], R56 ;  /* 0x0004343801007387 */ /* 0x000fe20000100800 */
[----:B0-----:R-:W-:Y:S02]  /*10150*/  @P0 IMAD.MOV.U32 R20, RZ, RZ, R56 ;  /* 0x000000ffff140224 */ /* 0x001fe400078e0038 */
[----:B------:R-:W-:Y:S01]  /*10160*/  @P0 IMAD.MOV.U32 R21, RZ, RZ, R7 ;  /* 0x000000ffff150224 */ /* 0x000fe200078e0007 */
[----:B------:R0:W-:Y:S01]  /*10170*/  STL [R1+0x410], R19 ;  /* 0x0004101301007387 */ /* 0x0001e20000100800 */
[----:B------:R-:W-:-:S03]  /*10180*/  IMAD R11, R11, UR13, RZ ;  /* 0x0000000d0b0b7c24 */ /* 0x000fc6000f8e02ff */
[----:B------:R-:W-:Y:S04]  /*10190*/  STL [R1+0x430], R7 ;  /* 0x0004300701007387 */ /* 0x000fe80000100800 */
[----:B------:R1:W4:Y:S01]  /*101a0*/  @P0 LDG.E.U16 R32, desc[UR24][R20.64] ;  /* 0x0000001814200981 */ /* 0x000322000c1e1500 */
[----:B0-----:R-:W-:Y:S01]  /*101b0*/  IMAD.MOV.U32 R19, RZ, RZ, R33 ;  /* 0x000000ffff137224 */ /* 0x001fe200078e0021 */
[----:B---3--:R-:W-:Y:S02]  /*101c0*/  ISETP.GE.AND P4, PT, R59, RZ, PT ;  /* 0x000000ff3b00720c */ /* 0x008fe40003f86270 */
[----:B--2---:R-:W-:-:S11]  /*101d0*/  PRMT R88, RZ, 0x7610, R88 ;  /* 0x00007610ff587816 */ /* 0x004fd60000000058 */
[----:B------:R-:W-:Y:S01]  /*101e0*/  @!P4 IMAD.MOV R19, RZ, RZ, -R19 ;  /* 0x000000ffff13c224 */ /* 0x000fe200078e0a13 */
[----:B-1----:R-:W-:-:S04]  /*101f0*/  LEA R20, P4, R11, R4, 0x1 ;  /* 0x000000040b147211 */ /* 0x002fc800078808ff */
[----:B------:R-:W-:-:S05]  /*10200*/  LEA.HI.X.SX32 R21, R11, R3, 0x1, P4 ;  /* 0x000000030b157211 */ /* 0x000fca00020f0eff */
[----:B------:R0:W2:Y:S04]  /*10210*/  @P0 LDG.E.U16 R88, desc[UR24][R20.64] ;  /* 0x0000001814580981 */ /* 0x0000a8000c1e1500 */
[----:B------:R1:W-:Y:S04]  /*10220*/  STL [R1+0x1fc], R81 ;  /* 0x0001fc5101007387 */ /* 0x0003e80000100800 */
[----:B-1----:R-:W3:Y:S04]  /*10230*/  LDL.LU R81, [R1+0x164] ;  /* 0x0001640001517983 */ /* 0x002ee80000300800 */
[----:B------:R-:W3:Y:S04]  /*10240*/  LDL.LU R76, [R1+0xf04] ;  /* 0x000f0400014c7983 */ /* 0x000ee80000300800 */
[----:B----4-:R1:W-:Y:S04]  /*10250*/  STL [R1+0x1f8], R74 ;  /* 0x0001f84a01007387 */ /* 0x0103e80000100800 */
[----:B-1----:R-:W4:Y:S01]  /*10260*/  LDL.LU R74, [R1+0xf00] ;  /* 0x000f0000014a7983 */ /* 0x002f220000300800 */
[----:B------:R-:W-:-:S02]  /*10270*/  ISETP.GT.U32.AND P3, PT, R5, R90, PT ;  /* 0x0000005a0500720c */ /* 0x000fc40003f64070 */
[----:B------:R-:W-:Y:S01]  /*10280*/  ISETP.GT.U32.AND P1, PT, R5, R65, PT ;  /* 0x000000410500720c */ /* 0x000fe20003f24070 */
[----:B------:R-:W3:Y:S01]  /*10290*/  LDL.LU R56, [R1+0xefc] ;  /* 0x000efc0001387983 */ /* 0x000ee20000300800 */
[C---:B------:R-:W-:Y:S02]  /*102a0*/  SEL R7, R38.reuse, R10, !P6 ;  /* 0x0000000a26077207 */ /* 0x040fe40007000000 */
[----:B------:R-:W-:Y:S01]  /*102b0*/  SEL R9, R38, R9, !P6 ;  /* 0x0000000926097207 */ /* 0x000fe20007000000 */
[----:B------:R-:W3:Y:S02]  /*102c0*/  LDL R59, [R1+0xba0] ;  /* 0x000ba000013b7983 */ /* 0x000ee40000100800 */
[----:B------:R-:W-:Y:S02]  /*102d0*/  IMAD R7, R7, UR13, RZ ;  /* 0x0000000d07077c24 */ /* 0x000fe4000f8e02ff */
[----:B------:R-:W-:Y:S02]  /*102e0*/  IMAD.MOV.U32 R10, RZ, RZ, R62 ;  /* 0x000000ffff0a7224 */ /* 0x000fe400078e003e */
[--C-:B------:R-:W-:Y:S01]  /*102f0*/  @!P3 IMAD.IADD R90, R90, 0x1, -R5.reuse ;  /* 0x000000015a5ab824 */ /* 0x100fe200078e0a05 */
[----:B------:R-:W-:Y:S01]  /*10300*/  LEA R62, P3, R7, R4, 0x1 ;  /* 0x00000004073e7211 */ /* 0x000fe200078608ff */
[----:B------:R-:W-:Y:S01]  /*10310*/  @!P1 IMAD.IADD R65, R65, 0x1, -R5 ;  /* 0x0000000141419824 */ /* 0x000fe200078e0a05 */
[----:B------:R-:W-:Y:S01]  /*10320*/  ISETP.GE.AND P1, PT, R71, RZ, PT ;  /* 0x000000ff4700720c */ /* 0x000fe20003f26270 */
[----:B------:R-:W-:Y:S01]  /*10330*/  IMAD R9, R9, UR13, RZ ;  /* 0x0000000d09097c24 */ /* 0x000fe2000f8e02ff */
[----:B------:R-:W3:Y:S01]  /*10340*/  LDL R71, [R1+0xbf0] ;  /* 0x000bf00001477983 */ /* 0x000ee20000100800 */
[----:B------:R-:W-:-:S03]  /*10350*/  LEA.HI.X.SX32 R7, R7, R3, 0x1, P3 ;  /* 0x0000000307077211 */ /* 0x000fc600018f0eff */
[----:B------:R0:W-:Y:S04]  /*10360*/  STL [R1+0x454], R20 ;  /* 0x0004541401007387 */ /* 0x0001e80000100800 */
[----:B------:R1:W-:Y:S04]  /*10370*/  STL [R1+0x1f4], R32 ;  /* 0x0001f42001007387 */ /* 0x0003e80000100800 */
[----:B------:R-:W-:Y:S01]  /*10380*/  STL [R1+0x474], R62 ;  /* 0x0004743e01007387 */ /* 0x000fe20000100800 */
[----:B0-----:R-:W-:-:S03]  /*10390*/  @P0 IMAD.MOV.U32 R20, RZ, RZ, R62 ;  /* 0x000000ffff140224 */ /* 0x001fc600078e003e */
[----:B------:R0:W-:Y:S01]  /*103a0*/  STL [R1+0x450], R21 ;  /* 0x0004501501007387 */ /* 0x0001e20000100800 */
[----:B-1----:R-:W-:-:S04]  /*103b0*/  LEA R32, P4, R9, R4, 0x1 ;  /* 0x0000000409207211 */ /* 0x002fc800078808ff */
[----:B------:R-:W-:Y:S01]  /*103c0*/  LEA.HI.X.SX32 R33, R9, R3, 0x1, P4 ;  /* 0x0000000309217211 */ /* 0x000fe200020f0eff */
[----:B0-----:R-:W-:Y:S01]  /*103d0*/  @P0 IMAD.MOV.U32 R21, RZ, RZ, R7 ;  /* 0x000000ffff150224 */ /* 0x001fe200078e0007 */
[----:B------:R-:W-:Y:S01]  /*103e0*/  PRMT R28, RZ, 0x7610, R28 ;  /* 0x00007610ff1c7816 */ /* 0x000fe2000000001c */
[----:B------:R-:W-:Y:S04]  /*103f0*/  STL [R1+0x494], R32 ;  /* 0x0004942001007387 */ /* 0x000fe80000100800 */
[----:B------:R-:W-:Y:S04]  /*10400*/  STL [R1+0x470], R7 ;  /* 0x0004700701007387 */ /* 0x000fe80000100800 */
[----:B--2---:R0:W-:Y:S04]  /*10410*/  STL [R1+0x1f0], R88 ;  /* 0x0001f05801007387 */ /* 0x0041e80000100800 */
[----:B0-----:R-:W2:Y:S04]  /*10420*/  LDL.LU R88, [R1+0xef8] ;  /* 0x000ef80001587983 */ /* 0x001ea80000300800 */
[----:B------:R-:W-:Y:S04]  /*10430*/  STL [R1+0x490], R33 ;  /* 0x0004902101007387 */ /* 0x000fe80000100800 */
[----:B------:R-:W2:Y:S01]  /*10440*/  LDL.LU R62, [R1+0xef4] ;  /* 0x000ef400013e7983 */ /* 0x000ea20000300800 */
[----:B----4-:R-:W-:-:S06]  /*10450*/  PRMT R74, RZ, 0x7610, R74 ;  /* 0x00007610ff4a7816 */ /* 0x010fcc000000004a */
[----:B------:R0:W4:Y:S02]  /*10460*/  @P0 LDG.E.U16 R74, desc[UR24][R20.64] ;  /* 0x00000018144a0981 */ /* 0x000124000c1e1500 */
[----:B0-----:R-:W-:Y:S02]  /*10470*/  @P0 IMAD.MOV.U32 R20, RZ, RZ, R32 ;  /* 0x000000ffff140224 */ /* 0x001fe400078e0020 */
[----:B------:R-:W-:-:S05]  /*10480*/  @P0 IMAD.MOV.U32 R21, RZ, RZ, R33 ;  /* 0x000000ffff150224 */ /* 0x000fca00078e0021 */
[----:B------:R0:W4:Y:S01]  /*10490*/  @P0 LDG.E.U16 R28, desc[UR24][R20.64] ;  /* 0x00000018141c0981 */ /* 0x000122000c1e1500 */
[----:B------:R-:W-:Y:S01]  /*104a0*/  @!P1 IMAD.MOV R10, RZ, RZ, -R10 ;  /* 0x000000ffff0a9224 */ /* 0x000fe200078e0a0a */
[C---:B------:R-:W-:Y:S02]  /*104b0*/  ISETP.GT.U32.AND P1, PT, R5.reuse, R93, PT ;  /* 0x0000005d0500720c */ /* 0x040fe40003f24070 */
[C---:B------:R-:W-:Y:S02]  /*104c0*/  ISETP.GT.U32.AND P3, PT, R5.reuse, R89, PT ;  /* 0x000000590500720c */ /* 0x040fe40003f64070 */
[----:B---3--:R-:W-:Y:S02]  /*104d0*/  ISETP.GT.U32.AND P4, PT, R5, R81, PT ;  /* 0x000000510500720c */ /* 0x008fe40003f84070 */
[----:B------:R-:W-:-:S07]  /*104e0*/  SEL R14, R38, R14, !P6 ;  /* 0x0000000e260e7207 */ /* 0x000fce0007000000 */
[--C-:B------:R-:W-:Y:S01]  /*104f0*/  @!P1 IMAD.IADD R93, R93, 0x1, -R5.reuse ;  /* 0x000000015d5d9824 */ /* 0x100fe200078e0a05 */
[----:B------:R-:W-:Y:S02]  /*10500*/  ISETP.GE.AND P1, PT, R59, RZ, PT ;  /* 0x000000ff3b00720c */ /* 0x000fe40003f26270 */
[----:B------:R-:W-:Y:S01]  /*10510*/  SEL R13, R38, R13, !P6 ;  /* 0x0000000d260d7207 */ /* 0x000fe20007000000 */
[----:B------:R-:W-:Y:S02]  /*10520*/  IMAD.MOV.U32 R7, RZ, RZ, R6 ;  /* 0x000000ffff077224 */ /* 0x000fe400078e0006 */
[----:B------:R-:W-:Y:S01]  /*10530*/  IMAD R14, R14, UR13, RZ ;  /* 0x0000000d0e0e7c24 */ /* 0x000fe2000f8e02ff */
[----:B------:R-:W-:Y:S01]  /*10540*/  SEL R9, R38, R12, !P6 ;  /* 0x0000000c26097207 */ /* 0x000fe20007000000 */
[----:B------:R-:W-:Y:S02]  /*10550*/  IMAD R13, R13, UR13, RZ ;  /* 0x0000000d0d0d7c24 */ /* 0x000fe4000f8e02ff */
[--C-:B------:R-:W-:Y:S01]  /*10560*/  @!P3 IMAD.IADD R89, R89, 0x1, -R5.reuse ;  /* 0x000000015959b824 */ /* 0x100fe200078e0a05 */
[----:B------:R-:W-:Y:S01]  /*10570*/  ISETP.GE.AND P3, PT, R71, RZ, PT ;  /* 0x000000ff4700720c */ /* 0x000fe20003f66270 */
[----:B------:R-:W-:-:S02]  /*10580*/  @!P4 IMAD.IADD R81, R81, 0x1, -R5 ;  /* 0x000000015151c824 */ /* 0x000fc400078e0a05 */
[----:B------:R-:W-:Y:S01]  /*10590*/  @!P1 IMAD.MOV R7, RZ, RZ, -R7 ;  /* 0x000000ffff079224 */ /* 0x000fe200078e0a07 */
[CC--:B0-----:R-:W-:Y:S01]  /*105a0*/  LEA R20, P1, R14.reuse, R4.reuse, 0x1 ;  /* 0x000000040e147211 */ /* 0x0c1fe200078208ff */
[----:B------:R-:W-:Y:S01]  /*105b0*/  IMAD R9, R9, UR13, RZ ;  /* 0x0000000d09097c24 */ /* 0x000fe2000f8e02ff */
[C---:B------:R-:W-:Y:S01]  /*105c0*/  LEA R71, P4, R13.reuse, R4, 0x1 ;  /* 0x000000040d477211 */ /* 0x040fe200078808ff */
[----:B------:R-:W-:Y:S01]  /*105d0*/  IMAD.MOV.U32 R12, RZ, RZ, R0 ;  /* 0x000000ffff0c7224 */ /* 0x000fe200078e0000 */
[-C--:B------:R-:W-:Y:S02]  /*105e0*/  LEA.HI.X.SX32 R21, R14, R3.reuse, 0x1, P1 ;  /* 0x000000030e157211 */ /* 0x080fe400008f0eff */
[----:B------:R-:W-:Y:S02]  /*105f0*/  LEA.HI.X.SX32 R59, R13, R3, 0x1, P4 ;  /* 0x000000030d3b7211 */ /* 0x000fe400020f0eff */
[----:B------:R-:W-:Y:S02]  /*10600*/  PRMT R11, RZ, 0x7610, R11 ;  /* 0x00007610ff0b7816 */ /* 0x000fe4000000000b */
[----:B--2---:R-:W-:-:S06]  /*10610*/  PRMT R88, RZ, 0x7610, R88 ;  /* 0x00007610ff587816 */ /* 0x004fcc0000000058 */
[----:B------:R0:W2:Y:S01]  /*10620*/  @P0 LDG.E.U16 R88, desc[UR24][R20.64] ;  /* 0x0000001814580981 */ /* 0x0000a2000c1e1500 */
[----:B------:R-:W-:-:S03]  /*10630*/  PRMT R62, RZ, 0x7610, R62 ;  /* 0x00007610ff3e7816 */ /* 0x000fc6000000003e */
[----:B----4-:R1:W-:Y:S04]  /*10640*/  STL [R1+0x1ec], R74 ;  /* 0x0001ec4a01007387 */ /* 0x0103e80000100800 */
[----:B-1----:R-:W3:Y:S04]  /*10650*/  LDL.LU R74, [R1+0xef0] ;  /* 0x000ef000014a7983 */ /* 0x002ee80000300800 */
[----:B------:R-:W4:Y:S04]  /*10660*/  LDL R32, [R1+0xbc0] ;  /* 0x000bc00001207983 */ /* 0x000f280000100800 */
[----:B------:R-:W3:Y:S04]  /*10670*/  LDL R33, [R1+0xc48] ;  /* 0x000c480001217983 */ /* 0x000ee80000100800 */
[----:B------:R-:W3:Y:S04]  /*10680*/  LDL.LU R6, [R1+0x144] ;  /* 0x0001440001067983 */ /* 0x000ee80000300800 */
[----:B------:R-:W3:Y:S04]  /*10690*/  LDL.LU R0, [R1+0x124] ;  /* 0x0001240001007983 */ /* 0x000ee80000300800 */
[----:B------:R0:W-:Y:S04]  /*106a0*/  STL [R1+0x4b4], R20 ;  /* 0x0004b41401007387 */ /* 0x0001e80000100800 */
[----:B------:R1:W-:Y:S04]  /*106b0*/  STL [R1+0x1e8], R28 ;  /* 0x0001e81c01007387 */ /* 0x0003e80000100800 */
[----:B------:R-:W-:Y:S01]  /*106c0*/  STL [R1+0x4d4], R71 ;  /* 0x0004d44701007387 */ /* 0x000fe20000100800 */
[----:B0-----:R-:W-:-:S03]  /*106d0*/  @P0 IMAD.MOV.U32 R20, RZ, RZ, R71 ;  /* 0x000000ffff140224 */ /* 0x001fc600078e0047 */
[----:B------:R0:W-:Y:S01]  /*106e0*/  STL [R1+0x4b0], R21 ;  /* 0x0004b01501007387 */ /* 0x0001e20000100800 */
[----:B-1----:R-:W-:-:S04]  /*106f0*/  LEA R28, P1, R9, R4, 0x1 ;  /* 0x00000004091c7211 */ /* 0x002fc800078208ff */
[----:B------:R-:W-:Y:S01]  /*10700*/  LEA.HI.X.SX32 R14, R9, R3, 0x1, P1 ;  /* 0x00000003090e7211 */ /* 0x000fe200008f0eff */
[----:B0-----:R-:W-:-:S05]  /*10710*/  @P0 IMAD.MOV.U32 R21, RZ, RZ, R59 ;  /* 0x000000ffff150224 */ /* 0x001fca00078e003b */
[----:B------:R0:W3:Y:S02]  /*10720*/  @P0 LDG.E.U16 R62, desc[UR24][R20.64] ;  /* 0x00000018143e0981 */ /* 0x0000e4000c1e1500 */
[----:B0-----:R-:W-:Y:S02]  /*10730*/  @P0 IMAD.MOV.U32 R20, RZ, RZ, R28 ;  /* 0x000000ffff140224 */ /* 0x001fe400078e001c */
[----:B------:R-:W-:-:S05]  /*10740*/  @P0 IMAD.MOV.U32 R21, RZ, RZ, R14 ;  /* 0x000000ffff150224 */ /* 0x000fca00078e000e */
[----:B------:R-:W3:Y:S01]  /*10750*/  @P0 LDG.E.U16 R11, desc[UR24][R20.64] ;  /* 0x00000018140b0981 */ /* 0x000ee2000c1e1500 */
[----:B------:R-:W-:Y:S01]  /*10760*/  @!P3 IMAD.MOV R12, RZ, RZ, -R12 ;  /* 0x000000ffff0cb224 */ /* 0x000fe200078e0a0c */
[C---:B------:R-:W-:Y:S02]  /*10770*/  ISETP.GT.U32.AND P3, PT, R5.reuse, R93, PT ;  /* 0x0000005d0500720c */ /* 0x040fe40003f64070 */
[C---:B------:R-:W-:Y:S02]  /*10780*/  ISETP.GT.U32.AND P4, PT, R5.reuse, R89, PT ;  /* 0x000000590500720c */ /* 0x040fe40003f84070 */
[----:B------:R-:W-:Y:S02]  /*10790*/  ISETP.GT.U32.AND P1, PT, R5, R81, PT ;  /* 0x000000510500720c */ /* 0x000fe40003f24070 */
[C---:B------:R-:W-:Y:S01]  /*107a0*/  SEL R17, R38.reuse, R17, !P6 ;  /* 0x0000001126117207 */ /* 0x040fe20007000000 */
[----:B------:R-:W-:Y:S01]  /*107b0*/  STL [R1+0x4f4], R28 ;  /* 0x0004f41c01007387 */ /* 0x000fe20000100800 */
[----:B------:R-:W-:-:S03]  /*107c0*/  SEL R15, R38, R15, !P6 ;  /* 0x0000000f260f7207 */ /* 0x000fc60007000000 */
[----:B------:R-:W-:Y:S01]  /*107d0*/  STL [R1+0x4d0], R59 ;  /* 0x0004d03b01007387 */ /* 0x000fe20000100800 */
[----:B------:R-:W-:-:S03]  /*107e0*/  IMAD R17, R17, UR13, RZ ;  /* 0x0000000d11117c24 */ /* 0x000fc6000f8e02ff */
[----:B------:R0:W-:Y:S01]  /*107f0*/  STL [R1+0x4f0], R14 ;  /* 0x0004f00e01007387 */ /* 0x0001e20000100800 */
[--C-:B------:R-:W-:Y:S02]  /*10800*/  @!P3 IMAD.IADD R93, R93, 0x1, -R5.reuse ;  /* 0x000000015d5db824 */ /* 0x100fe400078e0a05 */
[--C-:B------:R-:W-:Y:S02]  /*10810*/  @!P4 IMAD.IADD R89, R89, 0x1, -R5.reuse ;  /* 0x000000015959c824 */ /* 0x100fe400078e0a05 */
[----:B------:R-:W-:Y:S02]  /*10820*/  @!P1 IMAD.IADD R81, R81, 0x1, -R5 ;  /* 0x0000000151519824 */ /* 0x000fe400078e0a05 */
[----:B------:R-:W-:Y:S01]  /*10830*/  IMAD R15, R15, UR13, RZ ;  /* 0x0000000d0f0f7c24 */ /* 0x000fe2000f8e02ff */
[----:B0-----:R-:W-:Y:S01]  /*10840*/  LEA R14, P1, R17, R4, 0x1 ;  /* 0x00000004110e7211 */ /* 0x001fe200078208ff */
[----:B--2---:R0:W-:Y:S04]  /*10850*/  STL [R1+0x1e4], R88 ;  /* 0x0001e45801007387 */ /* 0x0041e80000100800 */
[----:B0-----:R-:W2:Y:S04]  /*10860*/  LDL.LU R88, [R1+0x108] ;  /* 0x0001080001587983 */ /* 0x001ea80000300800 */
[----:B------:R-:W2:Y:S04]  /*10870*/  LDL.LU R59, [R1+0xeec] ;  /* 0x000eec00013b7983 */ /* 0x000ea80000300800 */
[----:B------:R-:W2:Y:S01]  /*10880*/  LDL.LU R71, [R1+0xee8] ;  /* 0x000ee80001477983 */ /* 0x000ea20000300800 */
[----:B----4-:R-:W-:-:S02]  /*10890*/  ISETP.GE.AND P3, PT, R32, RZ, PT ;  /* 0x000000ff2000720c */ /* 0x010fc40003f66270 */
[----:B---3--:R-:W-:Y:S02]  /*108a0*/  ISETP.GE.AND P4, PT, R33, RZ, PT ;  /* 0x000000ff2100720c */ /* 0x008fe40003f86270 */
[----:B------:R-:W-:Y:S01]  /*108b0*/  PRMT R74, RZ, 0x7610, R74 ;  /* 0x00007610ff4a7816 */ /* 0x000fe2000000004a */
[----:B------:R0:W-:Y:S04]  /*108c0*/  STL [R1+0x1e0], R62 ;  /* 0x0001e03e01007387 */ /* 0x0001e80000100800 */
[----:B0-----:R-:W3:Y:S04]  /*108d0*/  LDL.LU R62, [R1+0xee4] ;  /* 0x000ee400013e7983 */ /* 0x001ee80000300800 */
[----:B------:R-:W4:Y:S04]  /*108e0*/  LDL R32, [R1+0xbfc] ;  /* 0x000bfc0001207983 */ /* 0x000f280000100800 */
[----:B------:R-:W2:Y:S04]  /*108f0*/  LDL R33, [R1+0xcac] ;  /* 0x000cac0001217983 */ /* 0x000ea80000100800 */
[----:B------:R0:W-:Y:S02]  /*10900*/  STL [R1+0x1c8], R11 ;  /* 0x0001c80b01007387 */ /* 0x0001e40000100800 */
[----:B0-----:R-:W-:Y:S01]  /*10910*/  IMAD.MOV.U32 R11, RZ, RZ, R65 ;  /* 0x000000ffff0b7224 */ /* 0x001fe200078e0041 */
[----:B------:R-:W-:-:S02]  /*10920*/  LEA.HI.X.SX32 R65, R17, R3, 0x1, P1 ;  /* 0x0000000311417211 */ /* 0x000fc400008f0eff */
[----:B------:R-:W-:-:S04]  /*10930*/  LEA R28, P1, R15, R4, 0x1 ;  /* 0x000000040f1c7211 */ /* 0x000fc800078208ff */
[----:B------:R-:W-:Y:S01]  /*10940*/  LEA.HI.X.SX32 R17, R15, R3, 0x1, P1 ;  /* 0x000000030f117211 */ /* 0x000fe200008f0eff */
[----:B------:R-:W-:-:S05]  /*10950*/  @P0 IMAD.MOV.U32 R15, RZ, RZ, R65 ;  /* 0x000000ffff0f0224 */ /* 0x000fca00078e0041 */
[----:B------:R-:W2:Y:S01]  /*10960*/  @P0 LDG.E.U16 R74, desc[UR24][R14.64] ;  /* 0x000000180e4a0981 */ /* 0x000ea2000c1e1500 */
[----:B------:R-:W-:Y:S01]  /*10970*/  SEL R16, R38, R16, !P6 ;  /* 0x0000001026107207 */ /* 0x000fe20007000000 */
[----:B------:R-:W-:-:S04]  /*10980*/  IMAD.MOV.U32 R9, RZ, RZ, R90 ;  /* 0x000000ffff097224 */ /* 0x000fc800078e005a */
[----:B------:R-:W-:Y:S02]  /*10990*/  IMAD R16, R16, UR13, RZ ;  /* 0x0000000d10107c24 */ /* 0x000fe4000f8e02ff */
[----:B------:R-:W-:-:S03]  /*109a0*/  @!P4 IMAD.MOV R9, RZ, RZ, -R9 ;  /* 0x000000ffff09c224 */ /* 0x000fc600078e0a09 */
[C---:B------:R-:W-:Y:S01]  /*109b0*/  LEA R90, P4, R16.reuse, R4, 0x1 ;  /* 0x00000004105a7211 */ /* 0x040fe200078808ff */
[----:B------:R-:W-:Y:S03]  /*109c0*/  STL [R1+0x514], R14 ;  /* 0x0005140e01007387 */ /* 0x000fe60000100800 */
[----:B------:R-:W-:Y:S01]  /*109d0*/  LEA.HI.X.SX32 R16, R16, R3, 0x1, P4 ;  /* 0x0000000310107211 */ /* 0x000fe200020f0eff */
[----:B------:R-:W-:Y:S04]  /*109e0*/  STL [R1+0x534], R90 ;  /* 0x0005345a01007387 */ /* 0x000fe80000100800 */
[----:B------:R0:W-:Y:S04]  /*109f0*/  STL [R1+0x510], R65 ;  /* 0x0005104101007387 */ /* 0x0001e80000100800 */
[----:B------:R-:W-:Y:S04]  /*10a00*/  STL [R1+0x554], R28 ;  /* 0x0005541c01007387 */ /* 0x000fe80000100800 */
[----:B------:R-:W-:Y:S04]  /*10a10*/  STL [R1+0x530], R16 ;  /* 0x0005301001007387 */ /* 0x000fe80000100800 */
[----:B0-----:R-:W3:Y:S04]  /*10a20*/  LDL.LU R65, [R1+0xee0] ;  /* 0x000ee00001417983 */ /* 0x001ee80000300800 */
[----:B--2---:R0:W-:Y:S04]  /*10a30*/  STL [R1+0x1c4], R74 ;  /* 0x0001c44a01007387 */ /* 0x0041e80000100800 */
[----:B0-----:R-:W2:Y:S01]  /*10a40*/  LDL.LU R74, [R1+0xedc] ;  /* 0x000edc00014a7983 */ /* 0x001ea20000300800 */
[----:B------:R-:W-:Y:S01]  /*10a50*/  PRMT R71, RZ, 0x7610, R71 ;  /* 0x00007610ff477816 */ /* 0x000fe20000000047 */
[----:B------:R-:W-:Y:S01]  /*10a60*/  @P0 IMAD.MOV.U32 R14, RZ, RZ, R90 ;  /* 0x000000ffff0e0224 */ /* 0x000fe200078e005a */
[----:B------:R-:W-:Y:S01]  /*10a70*/  ISETP.GT.U32.AND P1, PT, R5, R88, PT ;  /* 0x000000580500720c */ /* 0x000fe20003f24070 */
[----:B------:R-:W-:Y:S01]  /*10a80*/  @P0 IMAD.MOV.U32 R15, RZ, RZ, R16 ;  /* 0x000000ffff0f0224 */ /* 0x000fe200078e0010 */
[----:B------:R-:W-:-:S02]  /*10a90*/  SEL R18, R38, R18, !P6 ;  /* 0x0000001226127207 */ /* 0x000fc40007000000 */
[----:B------:R-:W-:Y:S02]  /*10aa0*/  PRMT R13, RZ, 0x7610, R13 ;  /* 0x00007610ff0d7816 */ /* 0x000fe4000000000d */
[----:B------:R0:W3:Y:S01]  /*10ab0*/  @P0 LDG.E.U16 R71, desc[UR24][R14.64] ;  /* 0x000000180e470981 */ /* 0x0000e2000c1e1500 */
[----:B------:R-:W-:Y:S02]  /*10ac0*/  IMAD R18, R18, UR13, RZ ;  /* 0x0000000d12127c24 */ /* 0x000fe4000f8e02ff */
[----:B0-----:R-:W-:Y:S02]  /*10ad0*/  @P0 IMAD.MOV.U32 R14, RZ, RZ, R28 ;  /* 0x000000ffff0e0224 */ /* 0x001fe400078e001c */
[----:B------:R-:W-:Y:S02]  /*10ae0*/  @P0 IMAD.MOV.U32 R15, RZ, RZ, R17 ;  /* 0x000000ffff0f0224 */ /* 0x000fe400078e0011 */
[----:B------:R-:W-:-:S03]  /*10af0*/  @!P1 IMAD.IADD R88, R88, 0x1, -R5 ;  /* 0x0000000158589824 */ /* 0x000fc600078e0a05 */
[----:B------:R0:W4:Y:S01]  /*10b00*/  @P0 LDG.E.U16 R13, desc[UR24][R14.64] ;  /* 0x000000180e0d0981 */ /* 0x000122000c1e1500 */
[----:B------:R-:W-:-:S03]  /*10b10*/  LEA R16, P1, R18, R4, 0x1 ;  /* 0x0000000412107211 */ /* 0x000fc600078208ff */
[----:B------:R1:W-:Y:S01]  /*10b20*/  STL [R1+0x550], R17 ;  /* 0x0005501101007387 */ /* 0x0003e20000100800 */
[----:B------:R-:W-:-:S03]  /*10b30*/  ISETP.GT.U32.AND P4, PT, R5, R0, PT ;  /* 0x000000000500720c */ /* 0x000fc60003f84070 */
[----:B------:R-:W4:Y:S01]  /*10b40*/  LDL.LU R90, [R1+0xed8] ;  /* 0x000ed800015a7983 */ /* 0x000f220000300800 */
[----:B-1----:R-:W-:Y:S02]  /*10b50*/  LEA.HI.X.SX32 R17, R18, R3, 0x1, P1 ;  /* 0x0000000312117211 */ /* 0x002fe400008f0eff */
[----:B--2---:R-:W-:-:S06]  /*10b60*/  PRMT R74, RZ, 0x7610, R74 ;  /* 0x00007610ff4a7816 */ /* 0x004fcc000000004a */
[----:B------:R-:W2:Y:S01]  /*10b70*/  @P0 LDG.E.U16 R74, desc[UR24][R16.64] ;  /* 0x00000018104a0981 */ /* 0x000ea2000c1e1500 */
[----:B------:R-:W-:Y:S01]  /*10b80*/  @!P3 IMAD.MOV R11, RZ, RZ, -R11 ;  /* 0x000000ffff0bb224 */ /* 0x000fe200078e0a0b */
[----:B------:R-:W-:Y:S01]  /*10b90*/  ISETP.GT.U32.AND P3, PT, R5, R6, PT ;  /* 0x000000060500720c */ /* 0x000fe20003f64070 */
[----:B------:R-:W-:Y:S01]  /*10ba0*/  @!P4 IMAD.IADD R0, R0, 0x1, -R5 ;  /* 0x000000010000c824 */ /* 0x000fe200078e0a05 */
[----:B------:R-:W-:Y:S02]  /*10bb0*/  ISETP.GE.AND P4, PT, R33, RZ, PT ;  /* 0x000000ff2100720c */ /* 0x000fe40003f86270 */
[C---:B------:R-:W-:Y:S02]  /*10bc0*/  SEL R8, R38.reuse, R8, !P6 ;  /* 0x0000000826087207 */ /* 0x040fe40007000000 */
[----:B------:R-:W-:Y:S01]  /*10bd0*/  SEL R2, R38, R2, !P6 ;  /* 0x0000000226027207 */ /* 0x000fe20007000000 */
[----:B---3--:R1:W-:Y:S01]  /*10be0*/  STL [R1+0x1a8], R71 ;  /* 0x0001a84701007387 */ /* 0x0083e20000100800 */
[----:B0-----:R-:W-:-:S02]  /*10bf0*/  IMAD.MOV.U32 R14, RZ, RZ, R89 ;  /* 0x000000ffff0e7224 */ /* 0x001fc400078e0059 */
[----:B------:R-:W-:-:S03]  /*10c00*/  IMAD R8, R8, UR13, RZ ;  /* 0x0000000d08087c24 */ /* 0x000fc6000f8e02ff */
[----:B------:R-:W-:Y:S01]  /*10c10*/  @!P3 IMAD.IADD R6, R6, 0x1, -R5 ;  /* 0x000000010606b824 */ /* 0x000fe200078e0a05 */
[----:B----4-:R-:W-:Y:S01]  /*10c20*/  ISETP.GE.AND P3, PT, R32, RZ, PT ;  /* 0x000000ff2000720c */ /* 0x010fe20003f66270 */
[----:B------:R-:W-:Y:S01]  /*10c30*/  IMAD R2, R2, UR13, RZ ;  /* 0x0000000d02027c24 */ /* 0x000fe2000f8e02ff */
[----:B-1----:R-:W3:Y:S01]  /*10c40*/  LDL.LU R71, [R1+0xed4] ;  /* 0x000ed40001477983 */ /* 0x002ee20000300800 */
[----:B------:R-:W-:-:S03]  /*10c50*/  @!P4 IMAD.MOV R14, RZ, RZ, -R14 ;  /* 0x000000ffff0ec224 */ /* 0x000fc600078e0a0e */
[----:B------:R-:W4:Y:S04]  /*10c60*/  LDL R32, [R1+0xc5c] ;  /* 0x000c5c0001207983 */ /* 0x000f280000100800 */
[----:B------:R-:W3:Y:S04]  /*10c70*/  LDL R33, [R1+0xd04] ;  /* 0x000d040001217983 */ /* 0x000ee80000100800 */
[----:B------:R0:W-:Y:S01]  /*10c80*/  STL [R1+0x148], R13 ;  /* 0x0001480d01007387 */ /* 0x0001e20000100800 */
[----:B------:R-:W-:-:S03]  /*10c90*/  LEA R89, P1, R2, R4, 0x1 ;  /* 0x0000000402597211 */ /* 0x000fc600078208ff */
[----:B------:R-:W3:Y:S01]  /*10ca0*/  LDL.LU R28, [R1+0x104] ;  /* 0x00010400011c7983 */ /* 0x000ee20000300800 */
[----:B0-----:R-:W-:Y:S01]  /*10cb0*/  IMAD.MOV.U32 R13, RZ, RZ, R93 ;  /* 0x000000ffff0d7224 */ /* 0x001fe200078e005d */
[C---:B------:R-:W-:Y:S02]  /*10cc0*/  LEA R93, P4, R8.reuse, R4, 0x1 ;  /* 0x00000004085d7211 */ /* 0x040fe400078808ff */
[----:B------:R-:W-:Y:S02]  /*10cd0*/  STL [R1+0x574], R16 ;  /* 0x0005741001007387 */ /* 0x000fe40000100800 */
[----:B------:R-:W-:Y:S02]  /*10ce0*/  LEA.HI.X.SX32 R8, R8, R3, 0x1, P4 ;  /* 0x0000000308087211 */ /* 0x000fe400020f0eff */
[----:B------:R-:W-:Y:S04]  /*10cf0*/  STL [R1+0x594], R93 ;  /* 0x0005945d01007387 */ /* 0x000fe80000100800 */
[----:B------:R-:W-:Y:S04]  /*10d00*/  STL [R1+0x570], R17 ;  /* 0x0005701101007387 */ /* 0x000fe80000100800 */
[----:B------:R-:W-:Y:S04]  /*10d10*/  STL [R1+0x5b4], R89 ;  /* 0x0005b45901007387 */ /* 0x000fe80000100800 */
[----:B------:R-:W-:Y:S04]  /*10d20*/  STL [R1+0x590], R8 ;  /* 0x0005900801007387 */ /* 0x000fe80000100800 */
[----:B--2---:R0:W-:Y:S04]  /*10d30*/  STL [R1+0x128], R74 ;  /* 0x0001284a01007387 */ /* 0x0041e80000100800 */
[----:B0-----:R-:W2:Y:S01]  /*10d40*/  LDL.LU R74, [R1+0xed0] ;  /* 0x000ed000014a7983 */ /* 0x001ea20000300800 */
[----:B------:R-:W-:Y:S01]  /*10d50*/  PRMT R90, RZ, 0x7610, R90 ;  /* 0x00007610ff5a7816 */ /* 0x000fe2000000005a */
[----:B------:R-:W-:-:S02]  /*10d60*/  @P0 IMAD.MOV.U32 R16, RZ, RZ, R93 ;  /* 0x000000ffff100224 */ /* 0x000fc400078e005d */
[----:B------:R-:W-:-:S05]  /*10d70*/  @P0 IMAD.MOV.U32 R17, RZ, RZ, R8 ;  /* 0x000000ffff110224 */ /* 0x000fca00078e0008 */
[----:B------:R0:W3:Y:S01]  /*10d80*/  @P0 LDG.E.U16 R90, desc[UR24][R16.64] ;  /* 0x00000018105a0981 */ /* 0x0000e2000c1e1500 */
[----:B------:R-:W-:Y:S02]  /*10d90*/  LEA.HI.X.SX32 R2, R2, R3, 0x1, P1 ;  /* 0x0000000302027211 */ /* 0x000fe400008f0eff */
[----:B------:R-:W-:Y:S02]  /*10da0*/  PRMT R82, RZ, 0x7610, R82 ;  /* 0x00007610ff527816 */ /* 0x000fe40000000052 */
[----:B------:R-:W-:Y:S01]  /*10db0*/  ISETP.GT.U32.AND P1, PT, R5, R88, PT ;  /* 0x000000580500720c */ /* 0x000fe20003f24070 */
[----:B------:R1:W-:Y:S01]  /*10dc0*/  STL [R1+0x5b0], R2 ;  /* 0x0005b00201007387 */ /* 0x0003e20000100800 */
[----:B0-----:R-:W-:-:S03]  /*10dd0*/  @P0 IMAD.MOV.U32 R16, RZ, RZ, R89 ;  /* 0x000000ffff100224 */ /* 0x001fc600078e0059 */
[----:B------:R-:W4:Y:S01]  /*10de0*/  LDL.LU R93, [R1+0xecc] ;  /* 0x000ecc00015d7983 */ /* 0x000f220000300800 */
[----:B------:R-:W-:Y:S01]  /*10df0*/  @P0 IMAD.MOV.U32 R17, RZ, RZ, R2 ;  /* 0x000000ffff110224 */ /* 0x000fe200078e0002 */
[----:B------:R-:W-:-:S04]  /*10e00*/  SEL R19, R38, R19, !P6 ;  /* 0x0000001326137207 */ /* 0x000fc80007000000 */
[----:B------:R0:W4:Y:S01]  /*10e10*/  @P0 LDG.E.U16 R82, desc[UR24][R16.64] ;  /* 0x0000001810520981 */ /* 0x000122000c1e1500 */
[----:B------:R-:W-:Y:S02]  /*10e20*/  IMAD R19, R19, UR13, RZ ;  /* 0x0000000d13137c24 */ /* 0x000fe4000f8e02ff */
[----:B------:R-:W-:-:S03]  /*10e30*/  @!P1 IMAD.IADD R88, R88, 0x1, -R5 ;  /* 0x0000000158589824 */ /* 0x000fc600078e0a05 */
[----:B0-----:R-:W-:-:S04]  /*10e40*/  LEA R16, P1, R19, R4, 0x1 ;  /* 0x0000000413107211 */ /* 0x001fc800078208ff */
[----:B------:R-:W-:Y:S02]  /*10e50*/  LEA.HI.X.SX32 R17, R19, R3, 0x1, P1 ;  /* 0x0000000313117211 */ /* 0x000fe400008f0eff */
[----:B------:R-:W-:Y:S01]  /*10e60*/  ISETP.GT.U32.AND P4, PT, R5, R0, PT ;  /* 0x000000000500720c */ /* 0x000fe20003f84070 */
[----:B------:R-:W-:Y:S01]  /*10e70*/  @!P3 IMAD.MOV R13, RZ, RZ, -R13 ;  /* 0x000000ffff0db224 */ /* 0x000fe200078e0a0d */
[----:B--2---:R-:W-:-:S06]  /*10e80*/  PRMT R74, RZ, 0x7610, R74 ;  /* 0x00007610ff4a7816 */ /* 0x004fcc000000004a */
[----:B------:R0:W2:Y:S01]  /*10e90*/  @P0 LDG.E.U16 R74, desc[UR24][R16.64] ;  /* 0x00000018104a0981 */ /* 0x0000a2000c1e1500 */
[----:B------:R-:W-:-:S04]  /*10ea0*/  ISETP.GT.U32.AND P3, PT, R5, R6, PT ;  /* 0x000000060500720c */ /* 0x000fc80003f64070 */
[--C-:B------:R-:W-:Y:S01]  /*10eb0*/  @!P4 IMAD.IADD R0, R0, 0x1, -R5.reuse ;  /* 0x000000010000c824 */ /* 0x100fe200078e0a05 */
[----:B---3--:R-:W-:Y:S01]  /*10ec0*/  ISETP.GE.AND P4, PT, R33, RZ, PT ;  /* 0x000000ff2100720c */ /* 0x008fe20003f86270 */
[----:B------:R3:W-:Y:S01]  /*10ed0*/  STL [R1+0xe8], R90 ;  /* 0x0000e85a01007387 */ /* 0x0007e20000100800 */
[C---:B-1----:R-:W-:Y:S02]  /*10ee0*/  SEL R2, R38.reuse, R10, !P6 ;  /* 0x0000000a26027207 */ /* 0x042fe40007000000 */
[----:B------:R-:W-:Y:S01]  /*10ef0*/  SEL R7, R38, R7, !P6 ;  /* 0x0000000726077207 */ /* 0x000fe20007000000 */
[----:B---3--:R-:W3:Y:S03]  /*10f00*/  LDL.LU R90, [R1+0xec8] ;  /* 0x000ec800015a7983 */ /* 0x008ee60000300800 */
[----:B------:R-:W-:Y:S02]  /*10f10*/  @!P3 IMAD.IADD R6, R6, 0x1, -R5 ;  /* 0x000000010606b824 */ /* 0x000fe400078e0a05 */
[----:B------:R-:W-:Y:S01]  /*10f20*/  IMAD R2, R2, UR13, RZ ;  /* 0x0000000d02027c24 */ /* 0x000fe2000f8e02ff */
[----:B------:R-:W3:Y:S01]  /*10f30*/  LDL.LU R89, [R1+0xec4] ;  /* 0x000ec40001597983 */ /* 0x000ee20000300800 */
[----:B------:R-:W-:-:S02]  /*10f40*/  IMAD.MOV.U32 R10, RZ, RZ, R6 ;  /* 0x000000ffff0a7224 */ /* 0x000fc400078e0006 */
[----:B------:R-:W-:Y:S01]  /*10f50*/  IMAD R7, R7, UR13, RZ ;  /* 0x0000000d07077c24 */ /* 0x000fe2000f8e02ff */
[----:B----4-:R-:W-:Y:S01]  /*10f60*/  ISETP.GE.AND P3, PT, R32, RZ, PT ;  /* 0x000000ff2000720c */ /* 0x010fe20003f66270 */
[----:B------:R-:W-:Y:S01]  /*10f70*/  @!P4 IMAD.MOV R10, RZ, RZ, -R10 ;  /* 0x000000ffff0ac224 */ /* 0x000fe200078e0a0a */
[CC--:B------:R-:W-:Y:S01]  /*10f80*/  LEA R6, P4, R2.reuse, R4.reuse, 0x1 ;  /* 0x0000000402067211 */ /* 0x0c0fe200078808ff */
[----:B------:R-:W-:Y:S01]  /*10f90*/  IMAD.MOV.U32 R8, RZ, RZ, R81 ;  /* 0x000000ffff087224 */ /* 0x000fe200078e0051 */
[----:B------:R-:W-:Y:S01]  /*10fa0*/  LEA R81, P1, R7, R4, 0x1 ;  /* 0x0000000407517211 */ /* 0x000fe200078208ff */
[----:B------:R-:W4:Y:S01]  /*10fb0*/  LDL R32, [R1+0xc98] ;  /* 0x000c980001207983 */ /* 0x000f220000100800 */
[----:B------:R-:W-:-:S03]  /*10fc0*/  LEA.HI.X.SX32 R2, R2, R3, 0x1, P4 ;  /* 0x0000000302027211 */ /* 0x000fc600020f0eff */
[----:B------:R-:W4:Y:S01]  /*10fd0*/  LDL R33, [R1+0xbd4] ;  /* 0x000bd40001217983 */ /* 0x000f220000100800 */
[----:B------:R-:W-:-:S03]  /*10fe0*/  PRMT R93, RZ, 0x7610, R93 ;  /* 0x00007610ff5d7816 */ /* 0x000fc6000000005d */
[----:B------:R0:W-:Y:S04]  /*10ff0*/  STL [R1+0x5d4], R16 ;  /* 0x0005d41001007387 */ /* 0x0001e80000100800 */
[----:B------:R-:W-:Y:S04]  /*11000*/  STL [R1+0x5f4], R6 ;  /* 0x0005f40601007387 */ /* 0x000fe80000100800 */
[----:B------:R1:W-:Y:S01]  /*11010*/  STL [R1+0x5d0], R17 ;  /* 0x0005d01101007387 */ /* 0x0003e20000100800 */
[----:B0-----:R-:W-:-:S03]  /*11020*/  @P0 IMAD.MOV.U32 R16, RZ, RZ, R6 ;  /* 0x000000ffff100224 */ /* 0x001fc600078e0006 */
[----:B------:R-:W-:Y:S04]  /*11030*/  STL [R1+0x614], R81 ;  /* 0x0006145101007387 */ /* 0x000fe80000100800 */
[----:B------:R0:W-:Y:S01]  /*11040*/  STL [R1+0x8c], R82 ;  /* 0x00008c5201007387 */ /* 0x0001e20000100800 */
[----:B-1----:R-:W-:Y:S01]  /*11050*/  @P0 IMAD.MOV.U32 R17, RZ, RZ, R2 ;  /* 0x000000ffff110224 */ /* 0x002fe200078e0002 */
[----:B------:R-:W-:-:S04]  /*11060*/  PRMT R30, RZ, 0x7610, R30 ;  /* 0x00007610ff1e7816 */ /* 0x000fc8000000001e */
[----:B------:R1:W4:Y:S01]  /*11070*/  @P0 LDG.E.U16 R93, desc[UR24][R16.64] ;  /* 0x00000018105d0981 */ /* 0x000322000c1e1500 */
[----:B0-----:R-:W-:Y:S01]  /*11080*/  LEA.HI.X.SX32 R82, R7, R3, 0x1, P1 ;  /* 0x0000000307527211 */ /* 0x001fe200008f0eff */
[----:B-1----:R-:W-:-:S04]  /*11090*/  @P0 IMAD.MOV.U32 R16, RZ, RZ, R81 ;  /* 0x000000ffff100224 */ /* 0x002fc800078e0051 */
[----:B------:R-:W-:-:S05]  /*110a0*/  @P0 IMAD.MOV.U32 R17, RZ, RZ, R82 ;  /* 0x000000ffff110224 */ /* 0x000fca00078e0052 */
[----:B------:R-:W4:Y:S04]  /*110b0*/  @P0 LDG.E.U16 R30, desc[UR24][R16.64] ;  /* 0x00000018101e0981 */ /* 0x000f28000c1e1500 */
[----:B------:R-:W-:Y:S04]  /*110c0*/  STL [R1+0x5f0], R2 ;  /* 0x0005f00201007387 */ /* 0x000fe80000100800 */
[----:B--2---:R0:W-:Y:S04]  /*110d0*/  STL [R1+0x88], R74 ;  /* 0x0000884a01007387 */ /* 0x0041e80000100800 */
[----:B0-----:R-:W2:Y:S04]  /*110e0*/  LDL.LU R74, [R1+0xec0] ;  /* 0x000ec000014a7983 */ /* 0x001ea80000300800 */
[----:B------:R0:W-:Y:S04]  /*110f0*/  STL [R1+0x610], R82 ;  /* 0x0006105201007387 */ /* 0x0001e80000100800 */
[----:B------:R-:W2:Y:S01]  /*11100*/  LDL.LU R6, [R1+0xebc] ;  /* 0x000ebc0001067983 */ /* 0x000ea20000300800 */
[----:B------:R-:W-:Y:S01]  /*11110*/  @!P3 IMAD.MOV R8, RZ, RZ, -R8 ;  /* 0x000000ffff08b224 */ /* 0x000fe200078e0a08 */
[----:B------:R-:W-:-:S02]  /*11120*/  ISETP.GT.U32.AND P3, PT, R5, R28, PT ;  /* 0x0000001c0500720c */ /* 0x000fc40003f64070 */
[C---:B---3--:R-:W-:Y:S02]  /*11130*/  ISETP.GT.U32.AND P4, PT, R5.reuse, R90, PT ;  /* 0x0000005a0500720c */ /* 0x048fe40003f84070 */
[----:B------:R-:W-:Y:S02]  /*11140*/  ISETP.GT.U32.AND P1, PT, R5, R89, PT ;  /* 0x000000590500720c */ /* 0x000fe40003f24070 */
[C---:B------:R-:W-:Y:S02]  /*11150*/  SEL R12, R38.reuse, R12, !P6 ;  /* 0x0000000c260c7207 */ /* 0x040fe40007000000 */
[----:B------:R-:W-:-:S05]  /*11160*/  SEL R11, R38, R11, !P6 ;  /* 0x0000000b260b7207 */ /* 0x000fca0007000000 */
[--C-:B------:R-:W-:Y:S01]  /*11170*/  @!P3 IMAD.IADD R28, R28, 0x1, -R5.reuse ;  /* 0x000000011c1cb824 */ /* 0x100fe200078e0a05 */
[----:B----4-:R-:W-:Y:S01]  /*11180*/  ISETP.GE.AND P3, PT, R32, RZ, PT ;  /* 0x000000ff2000720c */ /* 0x010fe20003f66270 */
[----:B------:R-:W-:Y:S01]  /*11190*/  @!P4 IMAD.IADD R90, R90, 0x1, -R5 ;  /* 0x000000015a5ac824 */ /* 0x000fe200078e0a05 */
[----:B------:R-:W-:Y:S02]  /*111a0*/  ISETP.GE.AND P4, PT, R33, RZ, PT ;  /* 0x000000ff2100720c */ /* 0x000fe40003f86270 */
[----:B------:R-:W-:Y:S01]  /*111b0*/  SEL R7, R38, R9, !P6 ;  /* 0x0000000926077207 */ /* 0x000fe20007000000 */
[----:B------:R-:W-:Y:S02]  /*111c0*/  IMAD R12, R12, UR13, RZ ;  /* 0x0000000d0c0c7c24 */ /* 0x000fe4000f8e02ff */
[----:B------:R-:W-:Y:S02]  /*111d0*/  IMAD.MOV.U32 R2, RZ, RZ, R0 ;  /* 0x000000ffff027224 */ /* 0x000fe400078e0000 */
[----:B------:R-:W-:-:S02]  /*111e0*/  IMAD.MOV.U32 R9, RZ, RZ, R88 ;  /* 0x000000ffff097224 */ /* 0x000fc400078e0058 */
[----:B------:R-:W-:Y:S02]  /*111f0*/  IMAD R11, R11, UR13, RZ ;  /* 0x0000000d0b0b7c24 */ /* 0x000fe4000f8e02ff */
[----:B------:R-:W-:Y:S02]  /*11200*/  IMAD R7, R7, UR13, RZ ;  /* 0x0000000d07077c24 */ /* 0x000fe4000f8e02ff */
[----:B------:R-:W-:Y:S01]  /*11210*/  @!P1 IMAD.IADD R89, R89, 0x1, -R5 ;  /* 0x0000000159599824 */ /* 0x000fe200078e0a05 */
[CC--:B------:R-:W-:Y:S01]  /*11220*/  LEA R88, P1, R12.reuse, R4.reuse, 0x1 ;  /* 0x000000040c587211 */ /* 0x0c0fe200078208ff */
[----:B------:R-:W-:Y:S01]  /*11230*/  @!P3 IMAD.MOV R2, RZ, RZ, -R2 ;  /* 0x000000ffff02b224 */ /* 0x000fe200078e0a02 */
[-C--:B------:R-:W-:Y:S01]  /*11240*/  LEA R33, P3, R7, R4.reuse, 0x1 ;  /* 0x0000000407217211 */ /* 0x080fe200078608ff */
[----:B------:R-:W-:Y:S01]  /*11250*/  @!P4 IMAD.MOV R9, RZ, RZ, -R9 ;  /* 0x000000ffff09c224 */ /* 0x000fe200078e0a09 */
[----:B------:R-:W-:Y:S02]  /*11260*/  LEA R32, P4, R11, R4, 0x1 ;  /* 0x000000040b207211 */ /* 0x000fe400078808ff */
[-C--:B------:R-:W-:Y:S01]  /*11270*/  LEA.HI.X.SX32 R12, R12, R3.reuse, 0x1, P1 ;  /* 0x000000030c0c7211 */ /* 0x080fe200008f0eff */
[----:B------:R1:W-:Y:S01]  /*11280*/  STL [R1+0x84], R93 ;  /* 0x0000845d01007387 */ /* 0x0003e20000100800 */
[----:B0-----:R-:W-:-:S02]  /*11290*/  LEA.HI.X.SX32 R82, R7, R3, 0x1, P3 ;  /* 0x0000000307527211 */ /* 0x001fc400018f0eff */
[----:B------:R-:W-:Y:S01]  /*112a0*/  SEL R7, R38, R13, !P6 ;  /* 0x0000000d26077207 */ /* 0x000fe20007000000 */
[----:B------:R-:W-:Y:S01]  /*112b0*/  @P0 IMAD.MOV.U32 R13, RZ, RZ, R12 ;  /* 0x000000ffff0d0224 */ /* 0x000fe200078e000c */
[----:B-1----:R-:W3:Y:S04]  /*112c0*/  LDL.LU R93, [R1+0xeb8] ;  /* 0x000eb800015d7983 */ /* 0x002ee80000300800 */
[----:B------:R-:W4:Y:S04]  /*112d0*/  LDL.LU R81, [R1+0x28] ;  /* 0x0000280001517983 */ /* 0x000f280000300800 */
[----:B------:R0:W-:Y:S01]  /*112e0*/  STL [R1+0x80], R30 ;  /* 0x0000801e01007387 */ /* 0x0001e20000100800 */
[----:B------:R-:W-:-:S02]  /*112f0*/  PRMT R24, RZ, 0x7610, R24 ;  /* 0x00007610ff187816 */ /* 0x000fc40000000018 */
[----:B------:R-:W-:Y:S01]  /*11300*/  LEA.HI.X.SX32 R0, R11, R3, 0x1, P4 ;  /* 0x000000030b007211 */ /* 0x000fe200020f0eff */
[----:B0-----:R-:W3:Y:S04]  /*11310*/  LDL.LU R30, [R1+0x1c] ;  /* 0x00001c00011e7983 */ /* 0x001ee80000300800 */
[----:B------:R-:W-:Y:S04]  /*11320*/  STL [R1+0x634], R88 ;  /* 0x0006345801007387 */ /* 0x000fe80000100800 */
[----:B------:R-:W-:Y:S04]  /*11330*/  STL [R1+0x654], R32 ;  /* 0x0006542001007387 */ /* 0x000fe80000100800 */
[----:B------:R0:W-:Y:S02]  /*11340*/  STL [R1+0x630], R12 ;  /* 0x0006300c01007387 */ /* 0x0001e40000100800 */
[----:B0-----:R-:W-:-:S05]  /*11350*/  @P0 IMAD.MOV.U32 R12, RZ, RZ, R88 ;  /* 0x000000ffff0c0224 */ /* 0x001fca00078e0058 */
[----:B------:R0:W3:Y:S02]  /*11360*/  @P0 LDG.E.U16 R24, desc[UR24][R12.64] ;  /* 0x000000180c180981 */ /* 0x0000e4000c1e1500 */
[----:B0-----:R-:W-:Y:S02]  /*11370*/  @P0 IMAD.MOV.U32 R12, RZ, RZ, R32 ;  /* 0x000000ffff0c0224 */ /* 0x001fe400078e0020 */
[----:B------:R-:W-:Y:S01]  /*11380*/  @P0 IMAD.MOV.U32 R13, RZ, RZ, R0 ;  /* 0x000000ffff0d0224 */ /* 0x000fe200078e0000 */
[----:B--2---:R-:W-:-:S06]  /*11390*/  PRMT R6, RZ, 0x7610, R6 ;  /* 0x00007610ff067816 */ /* 0x004fcc0000000006 */
[----:B------:R0:W2:Y:S01]  /*113a0*/  @P0 LDG.E.U16 R6, desc[UR24][R12.64] ;  /* 0x000000180c060981 */ /* 0x0000a2000c1e1500 */
[----:B------:R-:W-:-:S03]  /*113b0*/  PRMT R31, RZ, 0x7610, R31 ;  /* 0x00007610ff1f7816 */ /* 0x000fc6000000001f */
[----:B------:R-:W-:Y:S01]  /*113c0*/  STL [R1+0x674], R33 ;  /* 0x0006742101007387 */ /* 0x000fe20000100800 */
[----:B0-----:R-:W-:Y:S02]  /*113d0*/  @P0 IMAD.MOV.U32 R12, RZ, RZ, R33 ;  /* 0x000000ffff0c0224 */ /* 0x001fe400078e0021 */
[----:B------:R-:W-:Y:S01]  /*113e0*/  @P0 IMAD.MOV.U32 R13, RZ, RZ, R82 ;  /* 0x000000ffff0d0224 */ /* 0x000fe200078e0052 */
[----:B------:R-:W-:Y:S04]  /*113f0*/  STL [R1+0x650], R0 ;  /* 0x0006500001007387 */ /* 0x000fe80000100800 */
[----:B------:R-:W4:Y:S04]  /*11400*/  @P0 LDG.E.U16 R31, desc[UR24][R12.64] ;  /* 0x000000180c1f0981 */ /* 0x000f28000c1e1500 */
[----:B------:R-:W4:Y:S04]  /*11410*/  LDL.LU R88, [R1+0xeb4] ;  /* 0x000eb40001587983 */ /* 0x000f280000300800 */
[----:B------:R-:W-:Y:S04]  /*11420*/  STL [R1+0x670], R82 ;  /* 0x0006705201007387 */ /* 0x000fe80000100800 */
[----:B---3--:R0:W-:Y:S04]  /*11430*/  STL [R1+0x7c], R24 ;  /* 0x00007c1801007387 */ /* 0x0081e80000100800 */
[----:B0-----:R-:W3:Y:S04]  /*11440*/  LDL.LU R24, [R1+0x2c] ;  /* 0x00002c0001187983 */ /* 0x001ee80000300800 */
[----:B------:R-:W3:Y:S04]  /*11450*/  LDL.LU R0, [R1+0xeb0] ;  /* 0x000eb00001007983 */ /* 0x000ee80000300800 */
[----:B------:R-:W3:Y:S04]  /*11460*/  LDL R32, [R1+0xb90] ;  /* 0x000b900001207983 */ /* 0x000ee80000100800 */
[----:B--2---:R0:W-:Y:S04]  /*11470*/  STL [R1+0x78], R6 ;  /* 0x0000780601007387 */ /* 0x0041e80000100800 */
[----:B0-----:R-:W2:Y:S04]  /*11480*/  LDL.LU R6, [R1+0xeac] ;  /* 0x000eac0001067983 */ /* 0x001ea80000300800 */
[----:B------:R-:W2:Y:S01]  /*11490*/  LDL R13, [R1+0xb94] ;  /* 0x000b9400010d7983 */ /* 0x000ea20000100800 */
[----:B------:R-:W-:Y:S01]  /*114a0*/  ISETP.GT.U32.AND P1, PT, R5, R28, PT ;  /* 0x0000001c0500720c */ /* 0x000fe20003f24070 */
[----:B------:R-:W-:-:S02]  /*114b0*/  IMAD R7, R7, UR13, RZ ;  /* 0x0000000d07077c24 */ /* 0x000fc4000f8e02ff */
[----:B------:R-:W3:Y:S04]  /*114c0*/  LDL R33, [R1+0xb84] ;  /* 0x000b840001217983 */ /* 0x000ee80000100800 */
[----:B----4-:R0:W-:Y:S06]  /*114d0*/  STL [R1+0x74], R31 ;  /* 0x0000741f01007387 */ /* 0x0101ec0000100800 */
[----:B------:R-:W-:Y:S01]  /*114e0*/  @!P1 IMAD.IADD R28, R28, 0x1, -R5 ;  /* 0x000000011c1c9824 */ /* 0x000fe200078e0a05 */
[----:B0-----:R-:W-:-:S04]  /*114f0*/  LEA R31, P1, R7, R4, 0x1 ;  /* 0x00000004071f7211 */ /* 0x001fc800078208ff */
[----:B------:R-:W-:Y:S01]  /*11500*/  LEA.HI.X.SX32 R82, R7, R3, 0x1, P1 ;  /* 0x0000000307527211 */ /* 0x000fe200008f0eff */
[----:B------:R-:W-:Y:S01]  /*11510*/  @P0 IMAD.MOV.U32 R12, RZ, RZ, R31 ;  /* 0x000000ffff0c0224 */ /* 0x000fe200078e001f */
[----:B------:R-:W-:Y:S02]  /*11520*/  PRMT R11, RZ, 0x7610, R11 ;  /* 0x00007610ff0b7816 */ /* 0x000fe4000000000b */
[----:B--2---:R-:W-:Y:S01]  /*11530*/  ISETP.GE.AND P1, PT, R13, RZ, PT ;  /* 0x000000ff0d00720c */ /* 0x004fe20003f26270 */
[----:B------:R-:W-:-:S05]  /*11540*/  @P0 IMAD.MOV.U32 R13, RZ, RZ, R82 ;  /* 0x000000ffff0d0224 */ /* 0x000fca00078e0052 */
[----:B------:R0:W2:Y:S01]  /*11550*/  @P0 LDG.E.U16 R11, desc[UR24][R12.64] ;  /* 0x000000180c0b0981 */ /* 0x0000a2000c1e1500 */
[C---:B------:R-:W-:Y:S02]  /*11560*/  ISETP.GT.U32.AND P4, PT, R5.reuse, R90, PT ;  /* 0x0000005a0500720c */ /* 0x040fe40003f84070 */
[----:B------:R-:W-:Y:S02]  /*11570*/  ISETP.GT.U32.AND P3, PT, R5, R89, PT ;  /* 0x000000590500720c */ /* 0x000fe40003f64070 */
[----:B------:R-:W-:-:S09]  /*11580*/  SEL R14, R38, R14, !P6 ;  /* 0x0000000e260e7207 */ /* 0x000fd20007000000 */
[--C-:B------:R-:W-:Y:S01]  /*11590*/  @!P4 IMAD.IADD R90, R90, 0x1, -R5.reuse ;  /* 0x000000015a5ac824 */ /* 0x100fe200078e0a05 */
[----:B------:R-:W-:Y:S01]  /*115a0*/  ISETP.GT.U32.AND P4, PT, R5, R81, PT ;  /* 0x000000510500720c */ /* 0x000fe20003f84070 */
[--C-:B------:R-:W-:Y:S01]  /*115b0*/  @!P3 IMAD.IADD R89, R89, 0x1, -R5.reuse ;  /* 0x000000015959b824 */ /* 0x100fe200078e0a05 */
[----:B------:R-:W-:Y:S02]  /*115c0*/  ISETP.GT.U32.AND P3, PT, R5, R30, PT ;  /* 0x0000001e0500720c */ /* 0x000fe40003f64070 */
[----:B------:R-:W-:Y:S01]  /*115d0*/  SEL R8, R38, R8, !P6 ;  /* 0x0000000826087207 */ /* 0x000fe20007000000 */
[----:B------:R-:W-:Y:S01]  /*115e0*/  IMAD R14, R14, UR13, RZ ;  /* 0x0000000d0e0e7c24 */ /* 0x000fe2000f8e02ff */
[----:B------:R1:W-:Y:S03]  /*115f0*/  STL [R1+0x694], R31 ;  /* 0x0006941f01007387 */ /* 0x0003e60000100800 */
[----:B------:R-:W-:Y:S01]  /*11600*/  IMAD R8, R8, UR13, RZ ;  /* 0x0000000d08087c24 */ /* 0x000fe2000f8e02ff */
[----:B------:R-:W-:Y:S03]  /*11610*/  STL [R1+0x690], R82 ;  /* 0x0006905201007387 */ /* 0x000fe60000100800 */
[--C-:B------:R-:W-:Y:S01]  /*11620*/  @!P4 IMAD.IADD R81, R81, 0x1, -R5.reuse ;  /* 0x000000015151c824 */ /* 0x100fe200078e0a05 */
[----:B-1----:R-:W-:Y:S01]  /*11630*/  LEA R31, P4, R14, R4, 0x1 ;  /* 0x000000040e1f7211 */ /* 0x002fe200078808ff */
[----:B------:R-:W-:-:S03]  /*11640*/  @!P3 IMAD.IADD R30, R30, 0x1, -R5 ;  /* 0x000000011e1eb824 */ /* 0x000fc600078e0a05 */
[----:B0-----:R-:W-:Y:S01]  /*11650*/  LEA.HI.X.SX32 R12, R14, R3, 0x1, P4 ;  /* 0x000000030e0c7211 */ /* 0x001fe200020f0eff */
[----:B------:R-:W-:Y:S01]  /*11660*/  IMAD.MOV.U32 R7, RZ, RZ, R28 ;  /* 0x000000ffff077224 */ /* 0x000fe200078e001c */
[----:B------:R-:W-:-:S03]  /*11670*/  PRMT R26, RZ, 0x7610, R26 ;  /* 0x00007610ff1a7816 */ /* 0x000fc6000000001a */
[----:B------:R-:W-:Y:S01]  /*11680*/  @P0 IMAD.MOV.U32 R13, RZ, RZ, R12 ;  /* 0x000000ffff0d0224 */ /* 0x000fe200078e000c */
[----:B------:R-:W-:Y:S01]  /*11690*/  PRMT R29, RZ, 0x7610, R29 ;  /* 0x00007610ff1d7816 */ /* 0x000fe2000000001d */
[----:B--2---:R0:W-:Y:S04]  /*116a0*/  STL [R1+0x68], R11 ;  /* 0x0000680b01007387 */ /* 0x0041e80000100800 */
[----:B------:R-:W-:Y:S01]  /*116b0*/  STL [R1+0x6b4], R31 ;  /* 0x0006b41f01007387 */ /* 0x000fe20000100800 */
[----:B0-----:R-:W-:-:S05]  /*116c0*/  LEA R11, P3, R8, R4, 0x1 ;  /* 0x00000004080b7211 */ /* 0x001fca00078608ff */
[----:B------:R-:W-:Y:S01]  /*116d0*/  STL [R1+0x6d4], R11 ;  /* 0x0006d40b01007387 */ /* 0x000fe20000100800 */
[----:B------:R-:W-:-:S03]  /*116e0*/  LEA.HI.X.SX32 R28, R8, R3, 0x1, P3 ;  /* 0x00000003081c7211 */ /* 0x000fc600018f0eff */
[----:B------:R0:W-:Y:S01]  /*116f0*/  STL [R1+0x6b0], R12 ;  /* 0x0006b00c01007387 */ /* 0x0001e20000100800 */
[----:B------:R-:W-:Y:S01]  /*11700*/  SEL R8, R38, R10, !P6 ;  /* 0x0000000a26087207 */ /* 0x000fe20007000000 */
[----:B------:R-:W-:Y:S02]  /*11710*/  @P0 IMAD.MOV.U32 R10, RZ, RZ, R11 ;  /* 0x000000ffff0a0224 */ /* 0x000fe400078e000b */
[----:B0-----:R-:W-:Y:S02]  /*11720*/  @P0 IMAD.MOV.U32 R12, RZ, RZ, R31 ;  /* 0x000000ffff0c0224 */ /* 0x001fe400078e001f */
[----:B------:R-:W-:-:S03]  /*11730*/  @P0 IMAD.MOV.U32 R11, RZ, RZ, R28 ;  /* 0x000000ffff0b0224 */ /* 0x000fc600078e001c */
[----:B------:R-:W2:Y:S04]  /*11740*/  @P0 LDG.E.U16 R26, desc[UR24][R12.64] ;  /* 0x000000180c1a0981 */ /* 0x000ea8000c1e1500 */
[----:B------:R-:W4:Y:S01]  /*11750*/  @P0 LDG.E.U16 R29, desc[UR24][R10.64] ;  /* 0x000000180a1d0981 */ /* 0x000f22000c1e1500 */
[----:B------:R-:W-:Y:S01]  /*11760*/  @!P1 IMAD.MOV R7, RZ, RZ, -R7 ;  /* 0x000000ffff079224 */ /* 0x000fe200078e0a07 */
[----:B---3--:R-:W-:Y:S02]  /*11770*/  ISETP.GE.AND P1, PT, R32, RZ, PT ;  /* 0x000000ff2000720c */ /* 0x008fe40003f26270 */
[----:B------:R-:W-:Y:S02]  /*11780*/  ISETP.GT.U32.AND P4, PT, R5, R24, PT ;  /* 0x000000180500720c */ /* 0x000fe40003f84070 */
[----:B------:R-:W-:Y:S01]  /*11790*/  SEL R2, R38, R2, !P6 ;  /* 0x0000000226027207 */ /* 0x000fe20007000000 */
[----:B------:R-:W-:Y:S01]  /*117a0*/  IMAD R8, R8, UR13, RZ ;  /* 0x0000000d08087c24 */ /* 0x000fe2000f8e02ff */
[----:B------:R-:W-:-:S03]  /*117b0*/  ISETP.GE.AND P3, PT, R33, RZ, PT ;  /* 0x000000ff2100720c */ /* 0x000fc60003f66270 */
[----:B------:R-:W-:-:S04]  /*117c0*/  IMAD R2, R2, UR13, RZ ;  /* 0x0000000d02027c24 */ /* 0x000fc8000f8e02ff */
[----:B------:R-:W-:Y:S01]  /*117d0*/  @!P1 IMAD.MOV R90, RZ, RZ, -R90 ;  /* 0x000000ffff5a9224 */ /* 0x000fe200078e0a5a */
[----:B------:R-:W-:Y:S01]  /*117e0*/  LEA R32, P1, R8, R4, 0x1 ;  /* 0x0000000408207211 */ /* 0x000fe200078208ff */
[----:B------:R-:W-:-:S03]  /*117f0*/  @!P4 IMAD.IADD R24, R24, 0x1, -R5 ;  /* 0x000000011818c824 */ /* 0x000fc600078e0a05 */
[----:B------:R-:W-:Y:S01]  /*11800*/  LEA.HI.X.SX32 R82, R8, R3, 0x1, P1 ;  /* 0x0000000308527211 */ /* 0x000fe200008f0eff */
[----:B------:R-:W-:Y:S01]  /*11810*/  @P0 IMAD.MOV.U32 R8, RZ, RZ, R32 ;  /* 0x000000ffff080224 */ /* 0x000fe200078e0020 */
[----:B------:R-:W-:Y:S02]  /*11820*/  PRMT R27, RZ, 0x7610, R27 ;  /* 0x00007610ff1b7816 */ /* 0x000fe4000000001b */
[----:B------:R-:W-:Y:S01]  /*11830*/  PRMT R25, RZ, 0x7610, R25 ;  /* 0x00007610ff197816 */ /* 0x000fe20000000019 */
[----:B--2---:R0:W-:Y:S04]  /*11840*/  STL [R1+0x64], R26 ;  /* 0x0000641a01007387 */ /* 0x0041e80000100800 */
[----:B0-----:R-:W2:Y:S04]  /*11850*/  LDL.LU R26, [R1+0x18] ;  /* 0x00001800011a7983 */ /* 0x001ea80000300800 */
[----:B------:R0:W-:Y:S04]  /*11860*/  STL [R1+0x6d0], R28 ;  /* 0x0006d01c01007387 */ /* 0x0001e80000100800 */
[----:B0-----:R-:W3:Y:S04]  /*11870*/  LDL.LU R28, [R1+0xc] ;  /* 0x00000c00011c7983 */ /* 0x001ee80000300800 */
[----:B------:R-:W2:Y:S04]  /*11880*/  LDL R33, [R1+0xb80] ;  /* 0x000b800001217983 */ /* 0x000ea80000100800 */
[----:B----4-:R0:W-:Y:S02]  /*11890*/  STL [R1+0x60], R29 ;  /* 0x0000601d01007387 */ /* 0x0101e40000100800 */
[----:B0-----:R-:W-:-:S04]  /*118a0*/  LEA R29, P4, R2, R4, 0x1 ;  /* 0x00000004021d7211 */ /* 0x001fc800078808ff */
[----:B------:R-:W-:Y:S02]  /*118b0*/  LEA.HI.X.SX32 R31, R2, R3, 0x1, P4 ;  /* 0x00000003021f7211 */ /* 0x000fe400020f0eff */
[----:B------:R-:W-:Y:S01]  /*118c0*/  SEL R2, R38, R9, !P6 ;  /* 0x0000000926027207 */ /* 0x000fe20007000000 */
[----:B------:R-:W-:-:S05]  /*118d0*/  @P0 IMAD.MOV.U32 R9, RZ, RZ, R82 ;  /* 0x000000ffff090224 */ /* 0x000fca00078e0052 */
[----:B------:R0:W4:Y:S02]  /*118e0*/  @P0 LDG.E.U16 R27, desc[UR24][R8.64] ;  /* 0x00000018081b0981 */ /* 0x000124000c1e1500 */
[----:B0-----:R-:W-:Y:S02]  /*118f0*/  @P0 IMAD.MOV.U32 R8, RZ, RZ, R29 ;  /* 0x000000ffff080224 */ /* 0x001fe400078e001d */
[----:B------:R-:W-:-:S05]  /*11900*/  @P0 IMAD.MOV.U32 R9, RZ, RZ, R31 ;  /* 0x000000ffff090224 */ /* 0x000fca00078e001f */
[----:B------:R-:W2:Y:S01]  /*11910*/  @P0 LDG.E.U16 R25, desc[UR24][R8.64] ;  /* 0x0000001808190981 */ /* 0x000ea2000c1e1500 */
[----:B------:R-:W-:Y:S01]  /*11920*/  ISETP.GT.U32.AND P1, PT, R5, R30, PT ;  /* 0x0000001e0500720c */ /* 0x000fe20003f24070 */
[----:B------:R-:W-:Y:S02]  /*11930*/  IMAD R2, R2, UR13, RZ ;  /* 0x0000000d02027c24 */ /* 0x000fe4000f8e02ff */
[----:B------:R-:W-:Y:S04]  /*11940*/  STL [R1+0x6f4], R32 ;  /* 0x0006f42001007387 */ /* 0x000fe80000100800 */
[----:B------:R-:W-:Y:S04]  /*11950*/  STL [R1+0x714], R29 ;  /* 0x0007141d01007387 */ /* 0x000fe80000100800 */
[----:B------:R-:W-:Y:S04]  /*11960*/  STL [R1+0x6f0], R82 ;  /* 0x0006f05201007387 */ /* 0x000fe80000100800 */
[----:B------:R-:W-:Y:S01]  /*11970*/  STL [R1+0x710], R31 ;  /* 0x0007101f01007387 */ /* 0x000fe20000100800 */
[----:B------:R-:W-:Y:S01]  /*11980*/  @!P1 IMAD.IADD R30, R30, 0x1, -R5 ;  /* 0x000000011e1e9824 */ /* 0x000fe200078e0a05 */
[----:B------:R-:W-:-:S02]  /*11990*/  PRMT R11, RZ, 0x7610, R11 ;  /* 0x00007610ff0b7816 */ /* 0x000fc4000000000b */
[----:B----4-:R0:W-:Y:S04]  /*119a0*/  STL [R1+0x5c], R27 ;  /* 0x00005c1b01007387 */ /* 0x0101e80000100800 */
[----:B0-----:R-:W4:Y:S04]  /*119b0*/  LDL R27, [R1+0xb78] ;  /* 0x000b7800011b7983 */ /* 0x001f280000100800 */
[----:B--2---:R0:W-:Y:S02]  /*119c0*/  STL [R1+0x58], R25 ;  /* 0x0000581901007387 */ /* 0x0041e40000100800 */
[----:B0-----:R-:W-:-:S04]  /*119d0*/  LEA R25, P1, R2, R4, 0x1 ;  /* 0x0000000402197211 */ /* 0x001fc800078208ff */
[----:B------:R-:W-:Y:S01]  /*119e0*/  LEA.HI.X.SX32 R29, R2, R3, 0x1, P1 ;  /* 0x00000003021d7211 */ /* 0x000fe200008f0eff */
[----:B------:R-:W-:-:S04]  /*119f0*/  @P0 IMAD.MOV.U32 R8, RZ, RZ, R25 ;  /* 0x000000ffff080224 */ /* 0x000fc800078e0019 */
[----:B------:R-:W-:-:S05]  /*11a00*/  @P0 IMAD.MOV.U32 R9, RZ, RZ, R29 ;  /* 0x000000ffff090224 */ /* 0x000fca00078e001d */
[----:B------:R-:W2:Y:S01]  /*11a10*/  @P0 LDG.E.U16 R11, desc[UR24][R8.64] ;  /* 0x00000018080b0981 */ /* 0x000ea2000c1e1500 */
[----:B------:R-:W-:Y:S01]  /*11a20*/  @!P3 IMAD.MOV R89, RZ, RZ, -R89 ;  /* 0x000000ffff59b224 */ /* 0x000fe200078e0a59 */
[----:B------:R-:W-:Y:S02]  /*11a30*/  ISETP.GT.U32.AND P3, PT, R5, R81, PT ;  /* 0x000000510500720c */ /* 0x000fe40003f64070 */
[----:B------:R-:W-:-:S11]  /*11a40*/  SEL R7, R38, R7, !P6 ;  /* 0x0000000726077207 */ /* 0x000fd60007000000 */
[--C-:B------:R-:W-:Y:S01]  /*11a50*/  @!P3 IMAD.IADD R81, R81, 0x1, -R5.reuse ;  /* 0x000000015151b824 */ /* 0x100fe200078e0a05 */
[----:B------:R-:W-:Y:S01]  /*11a60*/  ISETP.GT.U32.AND P3, PT, R5, R26, PT ;  /* 0x0000001a0500720c */ /* 0x000fe20003f64070 */
[----:B------:R-:W-:Y:S01]  /*11a70*/  IMAD R2, R7, UR4, RZ ;  /* 0x0000000407027c24 */ /* 0x000fe2000f8e02ff */
[----:B------:R-:W-:Y:S01]  /*11a80*/  STL [R1+0x734], R25 ;  /* 0x0007341901007387 */ /* 0x000fe20000100800 */
[----:B------:R-:W-:Y:S01]  /*11a90*/  ISETP.GE.AND P1, PT, R33, RZ, PT ;  /* 0x000000ff2100720c */ /* 0x000fe20003f26270 */
[----:B------:R-:W0:Y:S02]  /*11aa0*/  LDCU UR4, c[0x0][0x3b0] ;  /* 0x00007600ff0477ac */ /* 0x000e240008000800 */
[----:B------:R-:W-:Y:S04]  /*11ab0*/  STL [R1+0x730], R29 ;  /* 0x0007301d01007387 */ /* 0x000fe80000100800 */
[----:B------:R-:W3:Y:S03]  /*11ac0*/  LDL R32, [R1+0xb70] ;  /* 0x000b700001207983 */ /* 0x000ee60000100800 */
[----:B------:R-:W-:Y:S01]  /*11ad0*/  @!P3 IMAD.IADD R26, R26, 0x1, -R5 ;  /* 0x000000011a1ab824 */ /* 0x000fe200078e0a05 */
[----:B------:R-:W3:Y:S01]  /*11ae0*/  LDL R33, [R1+0xb68] ;  /* 0x000b680001217983 */ /* 0x000ee20000100800 */
[----:B------:R-:W-:-:S03]  /*11af0*/  PRMT R10, RZ, 0x7610, R10 ;  /* 0x00007610ff0a7816 */ /* 0x000fc6000000000a */
[----:B--2---:R1:W-:Y:S02]  /*11b00*/  STL [R1+0x54], R11 ;  /* 0x0000540b01007387 */ /* 0x0043e40000100800 */
[----:B-1----:R-:W-:-:S04]  /*11b10*/  LEA R11, P3, R2, R4, 0x1 ;  /* 0x00000004020b7211 */ /* 0x002fc800078608ff */
[----:B------:R-:W-:Y:S01]  /*11b20*/  LEA.HI.X.SX32 R2, R2, R3, 0x1, P3 ;  /* 0x0000000302027211 */ /* 0x000fe200018f0eff */
[----:B------:R-:W-:-:S04]  /*11b30*/  @P0 IMAD.MOV.U32 R8, RZ, RZ, R11 ;  /* 0x000000ffff080224 */ /* 0x000fc800078e000b */
[----:B------:R-:W-:-:S05]  /*11b40*/  @P0 IMAD.MOV.U32 R9, RZ, RZ, R2 ;  /* 0x000000ffff090224 */ /* 0x000fca00078e0002 */
[----:B------:R1:W2:Y:S01]  /*11b50*/  @P0 LDG.E.U16 R10, desc[UR24][R8.64] ;  /* 0x00000018080a0981 */ /* 0x0002a2000c1e1500 */
[----:B------:R-:W-:-:S13]  /*11b60*/  ISETP.GT.U32.AND P4, PT, R5, R24, PT ;  /* 0x000000180500720c */ /* 0x000fda0003f84070 */
[----:B------:R-:W-:Y:S01]  /*11b70*/  @!P4 IMAD.IADD R24, R24, 0x1, -R5 ;  /* 0x000000011818c824 */ /* 0x000fe200078e0a05 */
[----:B---3--:R-:W-:Y:S01]  /*11b80*/  ISETP.GT.U32.AND P4, PT, R5, R28, PT ;  /* 0x0000001c0500720c */ /* 0x008fe20003f84070 */
[----:B------:R-:W-:Y:S01]  /*11b90*/  IMAD.MOV.U32 R7, RZ, RZ, R81 ;  /* 0x000000ffff077224 */ /* 0x000fe200078e0051 */
[----:B------:R-:W-:-:S03]  /*11ba0*/  SEL R90, R38, R90, !P6 ;  /* 0x0000005a265a7207 */ /* 0x000fc60007000000 */
[----:B------:R-:W-:Y:S01]  /*11bb0*/  @!P1 IMAD.MOV R7, RZ, RZ, -R7 ;  /* 0x000000ffff079224 */ /* 0x000fe200078e0a07 */
[----:B----4-:R-:W-:-:S07]  /*11bc0*/  ISETP.GE.AND P1, PT, R27, RZ, PT ;  /* 0x000000ff1b00720c */ /* 0x010fce0003f26270 */
[----:B------:R-:W-:Y:S01]  /*11bd0*/  @!P4 IMAD.IADD R28, R28, 0x1, -R5 ;  /* 0x000000011c1cc824 */ /* 0x000fe200078e0a05 */
[----:B------:R-:W-:Y:S01]  /*11be0*/  ISETP.GT.U32.AND P4, PT, R5, R26, PT ;  /* 0x0000001a0500720c */ /* 0x000fe20003f84070 */
[----:B------:R-:W-:Y:S01]  /*11bf0*/  IMAD R90, R90, UR5, RZ ;  /* 0x000000055a5a7c24 */ /* 0x000fe2000f8e02ff */
[----:B------:R-:W-:Y:S01]  /*11c00*/  SEL R89, R38, R89, !P6 ;  /* 0x0000005926597207 */ /* 0x000fe20007000000 */
[----:B------:R-:W-:Y:S01]  /*11c10*/  STL [R1+0x754], R11 ;  /* 0x0007540b01007387 */ /* 0x000fe20000100800 */
[----:B------:R-:W-:Y:S01]  /*11c20*/  PRMT R12, RZ, 0x7610, R12 ;  /* 0x00007610ff0c7816 */ /* 0x000fe2000000000c */
[----:B------:R-:W3:Y:S02]  /*11c30*/  LDCU UR5, c[0x0][0x3b0] ;  /* 0x00007600ff0577ac */ /* 0x000ee40008000800 */
[----:B------:R4:W-:Y:S01]  /*11c40*/  STL [R1+0x750], R2 ;  /* 0x0007500201007387 */ /* 0x0009e20000100800 */
[----:B0-----:R-:W-:Y:S01]  /*11c50*/  IMAD R89, R89, UR4, RZ ;  /* 0x0000000459597c24 */ /* 0x001fe2000f8e02ff */
[----:B------:R-:W-:Y:S01]  /*11c60*/  PRMT R23, RZ, 0x7610, R23 ;  /* 0x00007610ff177816 */ /* 0x000fe20000000017 */
[----:B------:R-:W0:Y:S01]  /*11c70*/  LDCU UR4, c[0x0][0x3b0] ;  /* 0x00007600ff0477ac */ /* 0x000e220008000800 */
[----:B------:R-:W3:Y:S02]  /*11c80*/  LDL R27, [R1+0xb60] ;  /* 0x000b6000011b7983 */ /* 0x000ee40000100800 */
[----:B------:R-:W-:Y:S01]  /*11c90*/  @!P4 IMAD.IADD R26, R26, 0x1, -R5 ;  /* 0x000000011a1ac824 */ /* 0x000fe200078e0a05 */
[----:B-1----:R-:W-:Y:S01]  /*11ca0*/  LEA R8, P4, R90, R4, 0x1 ;  /* 0x000000045a087211 */ /* 0x002fe200078808ff */
[----:B----4-:R-:W-:-:S03]  /*11cb0*/  IMAD.MOV.U32 R2, RZ, RZ, R30 ;  /* 0x000000ffff027224 */ /* 0x010fc600078e001e */
[----:B------:R-:W-:Y:S01]  /*11cc0*/  LEA.HI.X.SX32 R9, R90, R3, 0x1, P4 ;  /* 0x000000035a097211 */ /* 0x000fe200020f0eff */
[----:B------:R-:W4:Y:S01]  /*11cd0*/  LDL.LU R30, [R1+0x34] ;  /* 0x00003400011e7983 */ /* 0x000f220000300800 */
[----:B------:R-:W-:-:S03]  /*11ce0*/  @!P1 IMAD.MOV R2, RZ, RZ, -R2 ;  /* 0x000000ffff029224 */ /* 0x000fc600078e0a02 */
[----:B------:R1:W3:Y:S04]  /*11cf0*/  @P0 LDG.E.U16 R12, desc[UR24][R8.64] ;  /* 0x00000018080c0981 */ /* 0x0002e8000c1e1500 */
[----:B--2---:R2:W-:Y:S02]  /*11d00*/  STL [R1+0x50], R10 ;  /* 0x0000500a01007387 */ /* 0x0045e40000100800 */
[----:B--2---:R-:W-:-:S04]  /*11d10*/  LEA R10, P1, R89, R4, 0x1 ;  /* 0x00000004590a7211 */ /* 0x004fc800078208ff */
[----:B------:R-:W-:-:S05]  /*11d20*/  LEA.HI.X.SX32 R11, R89, R3, 0x1, P1 ;  /* 0x00000003590b7211 */ /* 0x000fca00008f0eff */
[----:B------:R-:W2:Y:S01]  /*11d30*/  @P0 LDG.E.U16 R23, desc[UR24][R10.64] ;  /* 0x000000180a170981 */ /* 0x000ea2000c1e1500 */
[----:B------:R-:W-:-:S03]  /*11d40*/  ISETP.GT.U32.AND P3, PT, R5, R28, PT ;  /* 0x0000001c0500720c */ /* 0x000fc60003f64070 */
[----:B------:R1:W-:Y:S01]  /*11d50*/  STL [R1+0x774], R8 ;  /* 0x0007740801007387 */ /* 0x0003e20000100800 */
[----:B------:R-:W-:-:S03]  /*11d60*/  ISETP.GE.AND P1, PT, R33, RZ, PT ;  /* 0x000000ff2100720c */ /* 0x000fc60003f26270 */
[----:B------:R-:W-:Y:S06]  /*11d70*/  STL [R1+0x794], R10 ;  /* 0x0007940a01007387 */ /* 0x000fec0000100800 */
[----:B------:R-:W-:Y:S01]  /*11d80*/  @!P3 IMAD.IADD R28, R28, 0x1, -R5 ;  /* 0x000000011c1cb824 */ /* 0x000fe200078e0a05 */
[----:B------:R-:W-:Y:S01]  /*11d90*/  ISETP.GE.AND P3, PT, R32, RZ, PT ;  /* 0x000000ff2000720c */ /* 0x000fe20003f66270 */
[----:B------:R0:W-:Y:S04]  /*11da0*/  STL [R1+0x770], R9 ;  /* 0x0007700901007387 */ /* 0x0001e80000100800 */
[----:B------:R-:W4:Y:S01]  /*11db0*/  LDL.LU R33, [R1+0x30] ;  /* 0x0000300001217983 */ /* 0x000f220000300800 */
[----:B-1----:R-:W-:-:S03]  /*11dc0*/  IMAD.MOV.U32 R8, RZ, RZ, R24 ;  /* 0x000000ffff087224 */ /* 0x002fc600078e0018 */
[----:B------:R-:W-:Y:S01]  /*11dd0*/  STL [R1+0x790], R11 ;  /* 0x0007900b01007387 */ /* 0x000fe20000100800 */
[----:B0-----:R-:W-:-:S03]  /*11de0*/  SEL R9, R38, R7, !P6 ;  /* 0x0000000726097207 */ /* 0x001fc60007000000 */
[----:B------:R-:W4:Y:S04]  /*11df0*/  LDL R32, [R1+0xb58] ;  /* 0x000b580001207983 */ /* 0x000f280000100800 */
[----:B---3--:R0:W-:Y:S01]  /*11e00*/  STL [R1+0x4c], R12 ;  /* 0x00004c0c01007387 */ /* 0x0081e20000100800 */
[----:B------:R-:W-:Y:S02]  /*11e10*/  @!P3 IMAD.MOV R8, RZ, RZ, -R8 ;  /* 0x000000ffff08b224 */ /* 0x000fe400078e0a08 */
[----:B0-----:R-:W-:Y:S01]  /*11e20*/  IMAD R12, R9, UR16, RZ ;  /* 0x00000010090c7c24 */ /* 0x001fe2000f8e02ff */
[----:B------:R-:W-:Y:S02]  /*11e30*/  PRMT R21, RZ, 0x7610, R21 ;  /* 0x00007610ff157816 */ /* 0x000fe40000000015 */
[----:B------:R-:W-:-:S02]  /*11e40*/  ISETP.GT.U32.AND P4, PT, R5, R93, PT ;  /* 0x0000005d0500720c */ /* 0x000fc40003f84070 */
[----:B------:R-:W-:Y:S01]  /*11e50*/  PRMT R18, RZ, 0x7610, R18 ;  /* 0x00007610ff127816 */ /* 0x000fe20000000012 */
[----:B------:R-:W-:Y:S01]  /*11e60*/  IMAD.MOV.U32 R7, RZ, RZ, R26 ;  /* 0x000000ffff077224 */ /* 0x000fe200078e001a */
[----:B--2---:R0:W-:Y:S01]  /*11e70*/  STL [R1+0x48], R23 ;  /* 0x0000481701007387 */ /* 0x0041e20000100800 */
[----:B------:R-:W-:Y:S01]  /*11e80*/  SEL R9, R38, R2, !P6 ;  /* 0x0000000226097207 */ /* 0x000fe20007000000 */
[----:B------:R-:W1:Y:S01]  /*11e90*/  LDCU UR16, c[0x0][0x3b0] ;  /* 0x00007600ff1077ac */ /* 0x000e620008000800 */
[----:B0-----:R-:W-:-:S04]  /*11ea0*/  LEA R23, P3, R12, R4, 0x1 ;  /* 0x000000040c177211 */ /* 0x001fc800078608ff */
[----:B------:R-:W-:Y:S01]  /*11eb0*/  LEA.HI.X.SX32 R10, R12, R3, 0x1, P3 ;  /* 0x000000030c0a7211 */ /* 0x000fe200018f0eff */
[----:B------:R-:W-:Y:S04]  /*11ec0*/  STL [R1+0x7b4], R23 ;  /* 0x0007b41701007387 */ /* 0x000fe80000100800 */
[----:B------:R0:W-:Y:S01]  /*11ed0*/  STL [R1+0x7b0], R10 ;  /* 0x0007b00a01007387 */ /* 0x0001e20000100800 */
[----:B------:R-:W-:Y:S02]  /*11ee0*/  @P0 IMAD.MOV.U32 R11, RZ, RZ, R10 ;  /* 0x000000ffff0b0224 */ /* 0x000fe400078e000a */
[----:B0-----:R-:W-:-:S05]  /*11ef0*/  @P0 IMAD.MOV.U32 R10, RZ, RZ, R23 ;  /* 0x000000ffff0a0224 */ /* 0x001fca00078e0017 */
[----:B------:R0:W2:Y:S01]  /*11f00*/  @P0 LDG.E.U16 R21, desc[UR24][R10.64] ;  /* 0x000000180a150981 */ /* 0x0000a2000c1e1500 */
[----:B------:R-:W-:Y:S01]  /*11f10*/  @!P4 IMAD.IADD R93, R93, 0x1, -R5 ;  /* 0x000000015d5dc824 */ /* 0x000fe200078e0a05 */
[----:B------:R-:W-:Y:S01]  /*11f20*/  ISETP.GE.AND P4, PT, R27, RZ, PT ;  /* 0x000000ff1b00720c */ /* 0x000fe20003f86270 */
[----:B------:R-:W-:Y:S02]  /*11f30*/  IMAD.MOV.U32 R2, RZ, RZ, R28 ;  /* 0x000000ffff027224 */ /* 0x000fe400078e001c */
[----:B------:R-:W-:Y:S01]  /*11f40*/  IMAD R9, R9, UR4, RZ ;  /* 0x0000000409097c24 */ /* 0x000fe2000f8e02ff */
[----:B------:R-:W3:Y:S01]  /*11f50*/  LDL R28, [R1+0xe04] ;  /* 0x000e0400011c7983 */ /* 0x000ee20000100800 */
[----:B----4-:R-:W-:Y:S01]  /*11f60*/  ISETP.GT.U32.AND P3, PT, R5, R30, PT ;  /* 0x0000001e0500720c */ /* 0x010fe20003f64070 */
[----:B------:R-:W-:Y:S01]  /*11f70*/  @!P1 IMAD.MOV R7, RZ, RZ, -R7 ;  /* 0x000000ffff079224 */ /* 0x000fe200078e0a07 */
[----:B------:R-:W4:Y:S06]  /*11f80*/  LDCU UR4, c[0x0][0x3b0] ;  /* 0x00007600ff0477ac */ /* 0x000f2c0008000800 */
[----:B------:R-:W-:Y:S01]  /*11f90*/  @!P4 IMAD.MOV R2, RZ, RZ, -R2 ;  /* 0x000000ffff02c224 */ /* 0x000fe200078e0a02 */
[----:B0-----:R-:W-:Y:S01]  /*11fa0*/  SEL R10, R38, R8, !P6 ;  /* 0x00000008260a7207 */ /* 0x001fe20007000000 */
[----:B--2---:R0:W-:Y:S02]  /*11fb0*/  STL [R1+0x44], R21 ;  /* 0x0000441501007387 */ /* 0x0041e40000100800 */
[----:B0-----:R-:W-:-:S04]  /*11fc0*/  LEA R21, P4, R9, R4, 0x1 ;  /* 0x0000000409157211 */ /* 0x001fc800078808ff */
[----:B------:R-:W-:Y:S01]  /*11fd0*/  LEA.HI.X.SX32 R23, R9, R3, 0x1, P4 ;  /* 0x0000000309177211 */ /* 0x000fe200020f0eff */
[----:B------:R-:W-:-:S04]  /*11fe0*/  @P0 IMAD.MOV.U32 R8, RZ, RZ, R21 ;  /* 0x000000ffff080224 */ /* 0x000fc800078e0015 */
[----:B------:R-:W-:-:S05]  /*11ff0*/  @P0 IMAD.MOV.U32 R9, RZ, RZ, R23 ;  /* 0x000000ffff090224 */ /* 0x000fca00078e0017 */
[----:B------:R0:W2:Y:S01]  /*12000*/  @P0 LDG.E.U16 R18, desc[UR24][R8.64] ;  /* 0x0000001808120981 */ /* 0x0000a2000c1e1500 */
[C---:B------:R-:W-:Y:S01]  /*12010*/  ISETP.GT.U32.AND P1, PT, R5.reuse, R93, PT ;  /* 0x0000005d0500720c */ /* 0x040fe20003f24070 */
[--C-:B------:R-:W-:Y:S01]  /*12020*/  @!P3 IMAD.IADD R30, R30, 0x1, -R5.reuse ;  /* 0x000000011e1eb824 */ /* 0x100fe200078e0a05 */
[----:B------:R-:W-:Y:S01]  /*12030*/  ISETP.GE.AND P3, PT, R32, RZ, PT ;  /* 0x000000ff2000720c */ /* 0x000fe20003f66270 */
[----:B------:R-:W-:Y:S01]  /*12040*/  IMAD R10, R10, UR5, RZ ;  /* 0x000000050a0a7c24 */ /* 0x000fe2000f8e02ff */
[----:B------:R-:W-:Y:S01]  /*12050*/  SEL R7, R38, R7, !P6 ;  /* 0x0000000726077207 */ /* 0x000fe20007000000 */
[----:B------:R-:W-:Y:S01]  /*12060*/  STL [R1+0x7d4], R21 ;  /* 0x0007d41501007387 */ /* 0x000fe20000100800 */
[----:B------:R-:W-:Y:S01]  /*12070*/  ISETP.GT.U32.AND P4, PT, R5, R30, PT ;  /* 0x0000001e0500720c */ /* 0x000fe20003f84070 */
[----:B------:R-:W0:Y:S02]  /*12080*/  LDCU UR5, c[0x0][0x3b0] ;  /* 0x00007600ff0577ac */ /* 0x000e240008000800 */
[----:B------:R-:W3:Y:S04]  /*12090*/  LDL R32, [R1+0xb50] ;  /* 0x000b500001207983 */ /* 0x000ee80000100800 */
[----:B------:R-:W-:Y:S01]  /*120a0*/  @!P1 IMAD.IADD R93, R93, 0x1, -R5 ;  /* 0x000000015d5d9824 */ /* 0x000fe200078e0a05 */
[----:B------:R1:W-:Y:S01]  /*120b0*/  STL [R1+0x7d0], R23 ;  /* 0x0007d01701007387 */ /* 0x0003e20000100800 */
[----:B----4-:R-:W-:Y:S01]  /*120c0*/  IMAD R7, R7, UR4, RZ ;  /* 0x0000000407077c24 */ /* 0x010fe2000f8e02ff */
[----:B------:R-:W-:Y:S01]  /*120d0*/  PRMT R22, RZ, 0x7610, R22 ;  /* 0x00007610ff167816 */ /* 0x000fe20000000016 */
[----:B------:R-:W-:Y:S01]  /*120e0*/  @!P3 IMAD.MOV R93, RZ, RZ, -R93 ;  /* 0x000000ffff5db224 */ /* 0x000fe200078e0a5d */
[----:B------:R-:W4:Y:S01]  /*120f0*/  LDL R27, [R1+0xb48] ;  /* 0x000b4800011b7983 */ /* 0x000f220000100800 */
[----:B------:R-:W-:Y:S01]  /*12100*/  @!P4 IMAD.IADD R30, R30, 0x1, -R5 ;  /* 0x000000011e1ec824 */ /* 0x000fe200078e0a05 */
[----:B------:R-:W-:Y:S01]  /*12110*/  PRMT R11, RZ, 0x7610, R11 ;  /* 0x00007610ff0b7816 */ /* 0x000fe2000000000b */
[----:B------:R-:W2:Y:S01]  /*12120*/  LDCU UR4, c[0x0][0x3b0] ;  /* 0x00007600ff0477ac */ /* 0x000ea20008000800 */
[----:B-1----:R-:W-:-:S04]  /*12130*/  LEA R23, P3, R10, R4, 0x1 ;  /* 0x000000040a177211 */ /* 0x002fc800078608ff */
[----:B------:R-:W-:Y:S01]  /*12140*/  LEA.HI.X.SX32 R24, R10, R3, 0x1, P3 ;  /* 0x000000030a187211 */ /* 0x000fe200018f0eff */
[----:B0-----:R-:W-:-:S04]  /*12150*/  @P0 IMAD.MOV.U32 R8, RZ, RZ, R23 ;  /* 0x000000ffff080224 */ /* 0x001fc800078e0017 */
[----:B------:R-:W-:-:S05]  /*12160*/  @P0 IMAD.MOV.U32 R9, RZ, RZ, R24 ;  /* 0x000000ffff090224 */ /* 0x000fca00078e0018 */
[----:B------:R0:W3:Y:S04]  /*12170*/  @P0 LDG.E.U16 R22, desc[UR24][R8.64] ;  /* 0x0000001808160981 */ /* 0x0000e8000c1e1500 */
[----:B--2---:R1:W-:Y:S02]  /*12180*/  STL [R1+0x40], R18 ;  /* 0x0000401201007387 */ /* 0x0043e40000100800 */
[----:B-1----:R-:W-:-:S04]  /*12190*/  LEA R18, P4, R7, R4, 0x1 ;  /* 0x0000000407127211 */ /* 0x002fc800078808ff */
[----:B------:R-:W-:Y:S01]  /*121a0*/  LEA.HI.X.SX32 R21, R7, R3, 0x1, P4 ;  /* 0x0000000307157211 */ /* 0x000fe200020f0eff */
[----:B0-----:R-:W-:-:S04]  /*121b0*/  @P0 IMAD.MOV.U32 R8, RZ, RZ, R18 ;  /* 0x000000ffff080224 */ /* 0x001fc800078e0012 */
[----:B------:R-:W-:-:S05]  /*121c0*/  @P0 IMAD.MOV.U32 R9, RZ, RZ, R21 ;  /* 0x000000ffff090224 */ /* 0x000fca00078e0015 */
[----:B------:R-:W2:Y:S01]  /*121d0*/  @P0 LDG.E.U16 R11, desc[UR24][R8.64] ;  /* 0x00000018080b0981 */ /* 0x000ea2000c1e1500 */
[C---:B------:R-:W-:Y:S02]  /*121e0*/  ISETP.GT.U32.AND P1, PT, R5.reuse, R33, PT ;  /* 0x000000210500720c */ /* 0x040fe40003f24070 */
[----:B------:R-:W-:-:S11]  /*121f0*/  ISETP.GT.U32.AND P3, PT, R5, R88, PT ;  /* 0x000000580500720c */ /* 0x000fd60003f64070 */
[----:B------:R-:W-:-:S05]  /*12200*/  @!P1 IMAD.IADD R33, R33, 0x1, -R5 ;  /* 0x0000000121219824 */ /* 0x000fca00078e0a05 */
[----:B------:R-:W-:Y:S02]  /*12210*/  ISETP.GT.U32.AND P1, PT, R5, R33, PT ;  /* 0x000000210500720c */ /* 0x000fe40003f24070 */
[----:B------:R-:W-:Y:S01]  /*12220*/  SEL R2, R38, R2, !P6 ;  /* 0x0000000226027207 */ /* 0x000fe20007000000 */
[----:B------:R-:W-:Y:S01]  /*12230*/  STL [R1+0x7f4], R23 ;  /* 0x0007f41701007387 */ /* 0x000fe20000100800 */
[----:B---3--:R-:W-:-:S03]  /*12240*/  ISETP.GE.AND P4, PT, R28, RZ, PT ;  /* 0x000000ff1c00720c */ /* 0x008fc60003f86270 */
[----:B------:R0:W-:Y:S01]  /*12250*/  STL [R1+0x814], R18 ;  /* 0x0008141201007387 */ /* 0x0001e20000100800 */
[----:B------:R-:W-:Y:S01]  /*12260*/  IMAD R2, R2, UR16, RZ ;  /* 0x0000001002027c24 */ /* 0x000fe2000f8e02ff */
[----:B------:R-:W-:Y:S01]  /*12270*/  SEL R93, R38, R93, !P6 ;  /* 0x0000005d265d7207 */ /* 0x000fe20007000000 */
[--C-:B------:R-:W-:Y:S01]  /*12280*/  @!P3 IMAD.IADD R88, R88, 0x1, -R5.reuse ;  /* 0x000000015858b824 */ /* 0x100fe200078e0a05 */
[----:B------:R-:W-:Y:S01]  /*12290*/  STL [R1+0x7f0], R24 ;  /* 0x0007f01801007387 */ /* 0x000fe20000100800 */
[----:B------:R-:W-:Y:S01]  /*122a0*/  IMAD.MOV.U32 R7, RZ, RZ, R30 ;  /* 0x000000ffff077224 */ /* 0x000fe200078e001e */
[----:B------:R-:W-:Y:S01]  /*122b0*/  PRMT R20, RZ, 0x7610, R20 ;  /* 0x00007610ff147816 */ /* 0x000fe20000000014 */
[----:B------:R-:W-:Y:S01]  /*122c0*/  @!P1 IMAD.IADD R33, R33, 0x1, -R5 ;  /* 0x0000000121219824 */ /* 0x000fe200078e0a05 */
[----:B------:R-:W3:Y:S01]  /*122d0*/  LDL.LU R28, [R1+0x288] ;  /* 0x00028800011c7983 */ /* 0x000ee20000300800 */
[----:B------:R-:W-:Y:S01]  /*122e0*/  ISETP.GE.AND P1, PT, R32, RZ, PT ;  /* 0x000000ff2000720c */ /* 0x000fe20003f26270 */
[----:B------:R-:W1:Y:S02]  /*122f0*/  LDCU UR16, c[0x0][0x3b0] ;  /* 0x00007600ff1077ac */ /* 0x000e640008000800 */
[----:B------:R-:W-:Y:S01]  /*12300*/  STL [R1+0x810], R21 ;  /* 0x0008101501007387 */ /* 0x000fe20000100800 */
[----:B------:R-:W-:-:S03]  /*12310*/  LEA R10, P3, R2, R4, 0x1 ;  /* 0x00000004020a7211 */ /* 0x000fc600078608ff */
[----:B------:R-:W3:Y:S04]  /*12320*/  LDL R32, [R1+0xb40] ;  /* 0x000b400001207983 */ /* 0x000ee80000100800 */
[----:B------:R-:W3:Y:S01]  /*12330*/  LDL.LU R9, [R1+0x220] ;  /* 0x0002200001097983 */ /* 0x000ee20000300800 */
[----:B------:R-:W-:Y:S01]  /*12340*/  LEA.HI.X.SX32 R2, R2, R3, 0x1, P3 ;  /* 0x0000000302027211 */ /* 0x000fe200018f0eff */
[----:B------:R-:W-:Y:S02]  /*12350*/  IMAD R93, R93, UR17, RZ ;  /* 0x000000115d5d7c24 */ /* 0x000fe4000f8e02ff */
[----:B------:R1:W-:Y:S01]  /*12360*/  STL [R1+0x3c], R22 ;  /* 0x00003c1601007387 */ /* 0x0003e20000100800 */
[----:B------:R-:W-:Y:S02]  /*12370*/  @!P1 IMAD.MOV R7, RZ, RZ, -R7 ;  /* 0x000000ffff079224 */ /* 0x000fe400078e0a07 */
[----:B0-----:R-:W-:Y:S01]  /*12380*/  LEA R18, P1, R93, R4, 0x1 ;  /* 0x000000045d127211 */ /* 0x001fe200078208ff */
[----:B-1----:R-:W4:Y:S04]  /*12390*/  LDL.LU R22, [R1+0x2a4] ;  /* 0x0002a40001167983 */ /* 0x002f280000300800 */
[----:B------:R-:W-:Y:S04]  /*123a0*/  STL [R1+0x834], R10 ;  /* 0x0008340a01007387 */ /* 0x000fe80000100800 */
[----:B------:R-:W-:Y:S01]  /*123b0*/  STL [R1+0x830], R2 ;  /* 0x0008300201007387 */ /* 0x000fe20000100800 */
[----:B------:R-:W-:-:S03]  /*123c0*/  PRMT R12, RZ, 0x7610, R12 ;  /* 0x00007610ff0c7816 */ /* 0x000fc6000000000c */
[----:B--2---:R0:W-:Y:S04]  /*123d0*/  STL [R1+0x38], R11 ;  /* 0x0000380b01007387 */ /* 0x0041e80000100800 */
[----:B------:R-:W2:Y:S01]  /*123e0*/  LDL R81, [R1+0xdf0] ;  /* 0x000df00001517983 */ /* 0x000ea20000100800 */
[----:B0-----:R-:W-:-:S03]  /*123f0*/  @P0 IMAD.MOV.U32 R11, RZ, RZ, R2 ;  /* 0x000000ffff0b0224 */ /* 0x001fc600078e0002 */
[----:B------:R-:W-:Y:S04]  /*12400*/  STL [R1+0x854], R18 ;  /* 0x0008541201007387 */ /* 0x000fe80000100800 */
[----:B------:R0:W2:Y:S01]  /*12410*/  @P0 LDG.E.U16 R20, desc[UR24][R10.64] ;  /* 0x000000180a140981 */ /* 0x0000a2000c1e1500 */
[----:B------:R-:W-:-:S03]  /*12420*/  IMAD.MOV.U32 R2, RZ, RZ, R33 ;  /* 0x000000ffff027224 */ /* 0x000fc600078e0021 */
[----:B------:R-:W2:Y:S04]  /*12430*/  LDL R24, [R1+0xdb8] ;  /* 0x000db80001187983 */ /* 0x000ea80000100800 */
[----:B------:R-:W2:Y:S01]  /*12440*/  LDL.LU R33, [R1+0x6c] ;  /* 0x00006c0001217983 */ /* 0x000ea20000300800 */
[----:B0-----:R-:W-:-:S05]  /*12450*/  LEA.HI.X.SX32 R10, R93, R3, 0x1, P1 ;  /* 0x000000035d0a7211 */ /* 0x001fca00008f0eff */
[----:B------:R0:W-:Y:S01]  /*12460*/  STL [R1+0x850], R10 ;  /* 0x0008500a01007387 */ /* 0x0001e20000100800 */
[----:B------:R-:W-:Y:S01]  /*12470*/  @P0 IMAD.MOV.U32 R11, RZ, RZ, R10 ;  /* 0x000000ffff0b0224 */ /* 0x000fe200078e000a */
[----:B------:R-:W-:Y:S01]  /*12480*/  ISETP.GT.U32.AND P3, PT, R5, R88, PT ;  /* 0x000000580500720c */ /* 0x000fe20003f64070 */
[----:B---3--:R-:W-:Y:S01]  /*12490*/  @!P4 IMAD.MOV R9, RZ, RZ, -R9 ;  /* 0x000000ffff09c224 */ /* 0x008fe200078e0a09 */
[----:B------:R-:W-:Y:S01]  /*124a0*/  SEL R7, R38, R7, !P6 ;  /* 0x0000000726077207 */ /* 0x000fe20007000000 */
[----:B0-----:R-:W-:Y:S01]  /*124b0*/  @P0 IMAD.MOV.U32 R10, RZ, RZ, R18 ;  /* 0x000000ffff0a0224 */ /* 0x001fe200078e0012 */
[----:B------:R-:W-:Y:S01]  /*124c0*/  ISETP.GE.AND P1, PT, R32, RZ, PT ;  /* 0x000000ff2000720c */ /* 0x000fe20003f26270 */
[----:B------:R-:W3:Y:S04]  /*124d0*/  LDL R26, [R1+0xda0] ;  /* 0x000da000011a7983 */ /* 0x000ee80000100800 */
[----:B------:R0:W2:Y:S01]  /*124e0*/  @P0 LDG.E.U16 R12, desc[UR24][R10.64] ;  /* 0x000000180a0c0981 */ /* 0x0000a2000c1e1500 */
[----:B----4-:R-:W-:Y:S01]  /*124f0*/  ISETP.GE.AND P4, PT, R27, RZ, PT ;  /* 0x000000ff1b00720c */ /* 0x010fe20003f86270 */
[----:B------:R-:W-:-:S02]  /*12500*/  IMAD R7, R7, UR4, RZ ;  /* 0x0000000407077c24 */ /* 0x000fc4000f8e02ff */
[----:B------:R-:W4:Y:S01]  /*12510*/  LDL R30, [R1+0xdf8] ;  /* 0x000df800011e7983 */ /* 0x000f220000100800 */
[----:B------:R-:W-:-:S03]  /*12520*/  @!P3 IMAD.IADD R88, R88, 0x1, -R5 ;  /* 0x000000015858b824 */ /* 0x000fc600078e0a05 */
[----:B------:R-:W3:Y:S06]  /*12530*/  LDL.LU R32, [R1+0x70] ;  /* 0x0000700001207983 */ /* 0x000eec0000300800 */
[----:B------:R-:W-:Y:S01]  /*12540*/  @!P4 IMAD.MOV R2, RZ, RZ, -R2 ;  /* 0x000000ffff02c224 */ /* 0x000fe200078e0a02 */
[----:B------:R-:W-:Y:S01]  /*12550*/  ISETP.GT.U32.AND P4, PT, R5, R28, PT ;  /* 0x0000001c0500720c */ /* 0x000fe20003f84070 */
[----:B------:R-:W3:Y:S03]  /*12560*/  LDL.LU R27, [R1+0x2a8] ;  /* 0x0002a800011b7983 */ /* 0x000ee60000300800 */
[----:B------:R-:W-:-:S05]  /*12570*/  SEL R2, R38, R2, !P6 ;  /* 0x0000000226027207 */ /* 0x000fca0007000000 */
[----:B------:R-:W-:Y:S01]  /*12580*/  IMAD R2, R2, UR5, RZ ;  /* 0x0000000502027c24 */ /* 0x000fe2000f8e02ff */
[----:B0-----:R-:W-:-:S03]  /*12590*/  LEA R10, P3, R7, R4, 0x1 ;  /* 0x00000004070a7211 */ /* 0x001fc600078608ff */
[----:B------:R-:W-:Y:S01]  /*125a0*/  @!P4 IMAD.IADD R28, R28, 0x1, -R5 ;  /* 0x000000011c1cc824 */ /* 0x000fe200078e0a05 */
[----:B------:R-:W-:Y:S02]  /*125b0*/  PRMT R15, RZ, 0x7610, R15 ;  /* 0x00007610ff0f7816 */ /* 0x000fe4000000000f */
[----:B------:R-:W-:Y:S02]  /*125c0*/  LEA.HI.X.SX32 R11, R7, R3, 0x1, P3 ;  /* 0x00000003070b7211 */ /* 0x000fe400018f0eff */
[----:B------:R-:W-:-:S03]  /*125d0*/  PRMT R8, RZ, 0x7610, R8 ;  /* 0x00007610ff087816 */ /* 0x000fc60000000008 */
[----:B------:R0:W3:Y:S04]  /*125e0*/  @P0 LDG.E.U16 R15, desc[UR24][R10.64] ;  /* 0x000000180a0f0981 */ /* 0x0000e8000c1e1500 */
[----:B--2---:R1:W-:Y:S04]  /*125f0*/  STL [R1+0x30], R12 ;  /* 0x0000300c01007387 */ /* 0x0043e80000100800 */
[----:B------:R-:W-:Y:S01]  /*12600*/  STL [R1+0x34], R20 ;  /* 0x0000341401007387 */ /* 0x000fe20000100800 */
[----:B-1----:R-:W-:-:S03]  /*12610*/  LEA R12, P4, R2, R4, 0x1 ;  /* 0x00000004020c7211 */ /* 0x002fc600078808ff */
[----:B------:R0:W-:Y:S01]  /*12620*/  STL [R1+0x86c], R10 ;  /* 0x00086c0a01007387 */ /* 0x0001e20000100800 */
[----:B------:R-:W-:-:S03]  /*12630*/  LEA.HI.X.SX32 R2, R2, R3, 0x1, P4 ;  /* 0x0000000302027211 */ /* 0x000fc600020f0eff */
[----:B------:R-:W-:Y:S04]  /*12640*/  STL [R1+0x884], R12 ;  /* 0x0008840c01007387 */ /* 0x000fe80000100800 */
[----:B------:R1:W-:Y:S01]  /*12650*/  STL [R1+0x868], R11 ;  /* 0x0008680b01007387 */ /* 0x0003e20000100800 */
[----:B0-----:R-:W-:Y:S02]  /*12660*/  @P0 IMAD.MOV.U32 R10, RZ, RZ, R12 ;  /* 0x000000ffff0a0224 */ /* 0x001fe400078e000c */
[----:B-1----:R-:W-:-:S05]  /*12670*/  @P0 IMAD.MOV.U32 R11, RZ, RZ, R2 ;  /* 0x000000ffff0b0224 */ /* 0x002fca00078e0002 */
[----:B------:R-:W2:Y:S04]  /*12680*/  @P0 LDG.E.U16 R8, desc[UR24][R10.64] ;  /* 0x000000180a080981 */ /* 0x000ea8000c1e1500 */
[----:B------:R0:W-:Y:S04]  /*12690*/  STL [R1+0x880], R2 ;  /* 0x0008800201007387 */ /* 0x0001e80000100800 */
[----:B0-----:R-:W3:Y:S04]  /*126a0*/  LDL.LU R2, [R1+0x224] ;  /* 0x0002240001027983 */ /* 0x001ee80000300800 */
[----:B--2---:R0:W-:Y:S04]  /*126b0*/  STL [R1+0x28], R8 ;  /* 0x0000280801007387 */ /* 0x0041e80000100800 */
[----:B0-----:R-:W2:Y:S01]  /*126c0*/  LDL.LU R8, [R1+0x228] ;  /* 0x0002280001087983 */ /* 0x001ea20000300800 */
[----:B------:R-:W-:Y:S01]  /*126d0*/  @!P1 IMAD.MOV R88, RZ, RZ, -R88 ;  /* 0x000000ffff589224 */ /* 0x000fe200078e0a58 */
[----:B------:R-:W-:-:S02]  /*126e0*/  ISETP.GE.AND P1, PT, R81, RZ, PT ;  /* 0x000000ff5100720c */ /* 0x000fc40003f26270 */
[----:B------:R-:W-:Y:S02]  /*126f0*/  ISETP.GE.AND P4, PT, R24, RZ, PT ;  /* 0x000000ff1800720c */ /* 0x000fe40003f86270 */
[C---:B------:R-:W-:Y:S02]  /*12700*/  SEL R88, R38.reuse, R88, !P6 ;  /* 0x0000005826587207 */ /* 0x040fe40007000000 */
[----:B------:R-:W-:Y:S02]  /*12710*/  SEL R7, R38, R33, !P6 ;  /* 0x0000002126077207 */ /* 0x000fe40007000000 */
[----:B------:R-:W4:Y:S01]  /*12720*/  LDL R33, [R1+0xdd0] ;  /* 0x000dd00001217983 */ /* 0x000f220000100800 */
[----:B------:R-:W-:Y:S02]  /*12730*/  IMAD R88, R88, UR16, RZ ;  /* 0x0000001058587c24 */ /* 0x000fe4000f8e02ff */
[----:B------:R-:W-:Y:S01]  /*12740*/  IMAD R7, R7, UR13, RZ ;  /* 0x0000000d07077c24 */ /* 0x000fe2000f8e02ff */
[----:B---3--:R0:W-:Y:S01]  /*12750*/  STL [R1+0x2c], R15 ;  /* 0x00002c0f01007387 */ /* 0x0081e20000100800 */
[----:B------:R-:W-:Y:S01]  /*12760*/  @!P1 IMAD.MOV R2, RZ, RZ, -R2 ;  /* 0x000000ffff029224 */ /* 0x000fe200078e0a02 */
[----:B------:R-:W-:-:S02]  /*12770*/  LEA R10, P1, R88, R4, 0x1 ;  /* 0x00000004580a7211 */ /* 0x000fc400078208ff */
[----:B------:R-:W-:Y:S02]  /*12780*/  PRMT R19, RZ, 0x7610, R19 ;  /* 0x00007610ff137816 */ /* 0x000fe40000000013 */
[----:B------:R-:W-:Y:S01]  /*12790*/  LEA.HI.X.SX32 R11, R88, R3, 0x1, P1 ;  /* 0x00000003580b7211 */ /* 0x000fe200008f0eff */
[----:B------:R1:W-:Y:S01]  /*127a0*/  STL [R1+0x89c], R10 ;  /* 0x00089c0a01007387 */ /* 0x0003e20000100800 */
[----:B------:R-:W-:-:S03]  /*127b0*/  PRMT R13, RZ, 0x7610, R13 ;  /* 0x00007610ff0d7816 */ /* 0x000fc6000000000d */
[----:B------:R1:W3:Y:S01]  /*127c0*/  @P0 LDG.E.U16 R19, desc[UR24][R10.64] ;  /* 0x000000180a130981 */ /* 0x0002e2000c1e1500 */
[----:B--2---:R-:W-:Y:S01]  /*127d0*/  @!P4 IMAD.MOV R8, RZ, RZ, -R8 ;  /* 0x000000ffff08c224 */ /* 0x004fe200078e0a08 */
[----:B0-----:R-:W-:-:S04]  /*127e0*/  LEA R15, P4, R7, R4, 0x1 ;  /* 0x00000004070f7211 */ /* 0x001fc800078808ff */
[----:B------:R-:W-:Y:S01]  /*127f0*/  LEA.HI.X.SX32 R18, R7, R3, 0x1, P4 ;  /* 0x0000000307127211 */ /* 0x000fe200020f0eff */
[----:B------:R-:W-:Y:S01]  /*12800*/  STL [R1+0x200], R15 ;  /* 0x0002000f01007387 */ /* 0x000fe20000100800 */
[----:B-1----:R-:W-:-:S03]  /*12810*/  @P0 IMAD.MOV.U32 R10, RZ, RZ, R15 ;  /* 0x000000ffff0a0224 */ /* 0x002fc600078e000f */
[----:B------:R0:W-:Y:S04]  /*12820*/  STL [R1+0x898], R11 ;  /* 0x0008980b01007387 */ /* 0x0001e80000100800 */
[----:B------:R-:W-:Y:S04]  /*12830*/  STL [R1+0x1dc], R18 ;  /* 0x0001dc1201007387 */ /* 0x000fe80000100800 */
[----:B------:R-:W2:Y:S01]  /*12840*/  LDL.LU R7, [R1+0x23c] ;  /* 0x00023c0001077983 */ /* 0x000ea20000300800 */
[----:B0-----:R-:W-:-:S05]  /*12850*/  @P0 IMAD.MOV.U32 R11, RZ, RZ, R18 ;  /* 0x000000ffff0b0224 */ /* 0x001fca00078e0012 */
[----:B------:R0:W3:Y:S01]  /*12860*/  @P0 LDG.E.U16 R13, desc[UR24][R10.64] ;  /* 0x000000180a0d0981 */ /* 0x0000e2000c1e1500 */
[----:B------:R-:W-:Y:S02]  /*12870*/  ISETP.GE.AND P1, PT, R26, RZ, PT ;  /* 0x000000ff1a00720c */ /* 0x000fe40003f26270 */
[----:B------:R-:W-:Y:S02]  /*12880*/  SEL R12, R38, R32, !P6 ;  /* 0x00000020260c7207 */ /* 0x000fe40007000000 */
[----:B----4-:R-:W-:Y:S02]  /*12890*/  ISETP.GE.AND P4, PT, R30, RZ, PT ;  /* 0x000000ff1e00720c */ /* 0x010fe40003f86270 */
[----:B------:R-:W4:Y:S01]  /*128a0*/  LDL.LU R30, [R1+0x2c4] ;  /* 0x0002c400011e7983 */ /* 0x000f220000300800 */
[----:B------:R-:W-:-:S03]  /*128b0*/  IMAD R12, R12, UR13, RZ ;  /* 0x0000000d0c0c7c24 */ /* 0x000fc6000f8e02ff */
[----:B------:R-:W4:Y:S04]  /*128c0*/  LDL R81, [R1+0xdb4] ;  /* 0x000db40001517983 */ /* 0x000f280000100800 */
[----:B------:R-:W4:Y:S04]  /*128d0*/  LDL.LU R10, [R1+0x240] ;  /* 0x00024000010a7983 */ /* 0x000f280000300800 */
[----:B------:R-:W4:Y:S01]  /*128e0*/  LDL R26, [R1+0xd78] ;  /* 0x000d7800011a7983 */ /* 0x000f220000100800 */
[----:B0-----:R-:W-:Y:S01]  /*128f0*/  PRMT R11, RZ, 0x7610, R11 ;  /* 0x00007610ff0b7816 */ /* 0x001fe2000000000b */
[----:B--2---:R-:W-:-:S02]  /*12900*/  @!P1 IMAD.MOV R7, RZ, RZ, -R7 ;  /* 0x000000ffff079224 */ /* 0x004fc400078e0a07 */
[----:B---3--:R0:W-:Y:S02]  /*12910*/  STL [R1+0x20], R13 ;  /* 0x0000200d01007387 */ /* 0x0081e40000100800 */
[----:B0-----:R-:W-:-:S04]  /*12920*/  LEA R13, P1, R12, R4, 0x1 ;  /* 0x000000040c0d7211 */ /* 0x001fc800078208ff */
[----:B------:R-:W-:Y:S01]  /*12930*/  LEA.HI.X.SX32 R15, R12, R3, 0x1, P1 ;  /* 0x000000030c0f7211 */ /* 0x000fe200008f0eff */
[----:B------:R0:W-:Y:S01]  /*12940*/  STL [R1+0x220], R13 ;  /* 0x0002200d01007387 */ /* 0x0001e20000100800 */
[----:B------:R-:W-:-:S03]  /*12950*/  @P0 IMAD.MOV.U32 R12, RZ, RZ, R13 ;  /* 0x000000ffff0c0224 */ /* 0x000fc600078e000d */
[----:B0-----:R-:W-:-:S05]  /*12960*/  @P0 IMAD.MOV.U32 R13, RZ, RZ, R15 ;  /* 0x000000ffff0d0224 */ /* 0x001fca00078e000f */
[----:B------:R-:W2:Y:S01]  /*12970*/  @P0 LDG.E.U16 R11, desc[UR24][R12.64] ;  /* 0x000000180c0b0981 */ /* 0x000ea2000c1e1500 */
[----:B------:R-:W-:-:S13]  /*12980*/  ISETP.GT.U32.AND P3, PT, R5, R22, PT ;  /* 0x000000160500720c */ /* 0x000fda0003f64070 */
[----:B------:R-:W-:Y:S01]  /*12990*/  @!P3 IMAD.IADD R22, R22, 0x1, -R5 ;  /* 0x000000011616b824 */ /* 0x000fe200078e0a05 */
[----:B------:R-:W-:Y:S01]  /*129a0*/  ISETP.GT.U32.AND P3, PT, R5, R27, PT ;  /* 0x0000001b0500720c */ /* 0x000fe20003f64070 */
[----:B----4-:R-:W-:Y:S01]  /*129b0*/  @!P4 IMAD.MOV R10, RZ, RZ, -R10 ;  /* 0x000000ffff0ac224 */ /* 0x010fe200078e0a0a */
[C---:B------:R-:W-:Y:S01]  /*129c0*/  SEL R9, R38.reuse, R9, !P6 ;  /* 0x0000000926097207 */ /* 0x040fe20007000000 */
[----:B------:R0:W-:Y:S04]  /*129d0*/  STL [R1+0x21c], R15 ;  /* 0x00021c0f01007387 */ /* 0x0001e80000100800 */
[----:B------:R-:W3:Y:S01]  /*129e0*/  LDL R24, [R1+0xd2c] ;  /* 0x000d2c0001187983 */ /* 0x000ee20000100800 */
[----:B------:R-:W-:-:S03]  /*129f0*/  SEL R2, R38, R2, !P6 ;  /* 0x0000000226027207 */ /* 0x000fc60007000000 */
[----:B------:R-:W4:Y:S02]  /*12a00*/  LDL.LU R32, [R1+0x2c8] ;  /* 0x0002c80001207983 */ /* 0x000f240000300800 */
[----:B------:R-:W-:Y:S01]  /*12a10*/  @!P3 IMAD.IADD R27, R27, 0x1, -R5 ;  /* 0x000000011b1bb824 */ /* 0x000fe200078e0a05 */
[----:B------:R-:W-:-:S04]  /*12a20*/  ISETP.GT.U32.AND P3, PT, R5, R22, PT ;  /* 0x000000160500720c */ /* 0x000fc80003f64070 */
[----:B------:R-:W-:Y:S01]  /*12a30*/  ISETP.GT.U32.AND P4, PT, R5, R27, PT ;  /* 0x0000001b0500720c */ /* 0x000fe20003f84070 */
[----:B------:R-:W-:-:S08]  /*12a40*/  IMAD R2, R2, UR13, RZ ;  /* 0x0000000d02027c24 */ /* 0x000fd0000f8e02ff */
[----:B------:R-:W-:Y:S01]  /*12a50*/  @!P3 IMAD.IADD R22, R22, 0x1, -R5 ;  /* 0x000000011616b824 */ /* 0x000fe200078e0a05 */
[----:B------:R-:W-:-:S03]  /*12a60*/  PRMT R17, RZ, 0x7610, R17 ;  /* 0x00007610ff117816 */ /* 0x000fc60000000011 */
[----:B------:R-:W-:Y:S01]  /*12a70*/  @!P4 IMAD.IADD R27, R27, 0x1, -R5 ;  /* 0x000000011b1bc824 */ /* 0x000fe200078e0a05 */
[C---:B0-----:R-:W-:Y:S02]  /*12a80*/  LEA R15, P4, R2.reuse, R4, 0x1 ;  /* 0x00000004020f7211 */ /* 0x041fe400078808ff */
[----:B------:R-:W-:Y:S02]  /*12a90*/  ISETP.GE.AND P1, PT, R33, RZ, PT ;  /* 0x000000ff2100720c */ /* 0x000fe40003f26270 */
[----:B------:R-:W-:Y:S02]  /*12aa0*/  LEA.HI.X.SX32 R2, R2, R3, 0x1, P4 ;  /* 0x0000000302027211 */ /* 0x000fe400020f0eff */
[----:B------:R-:W-:Y:S02]  /*12ab0*/  PRMT R14, RZ, 0x7610, R14 ;  /* 0x00007610ff0e7816 */ /* 0x000fe4000000000e */
[----:B------:R-:W-:Y:S01]  /*12ac0*/  SEL R8, R38, R8, !P6 ;  /* 0x0000000826087207 */ /* 0x000fe20007000000 */
[----:B--2---:R0:W-:Y:S02]  /*12ad0*/  STL [R1+0x1c], R11 ;  /* 0x00001c0b01007387 */ /* 0x0041e40000100800 */
[----:B0-----:R-:W-:-:S02]  /*12ae0*/  IMAD R11, R9, UR13, RZ ;  /* 0x0000000d090b7c24 */ /* 0x001fc4000f8e02ff */
[----:B------:R-:W-:Y:S03]  /*12af0*/  STL [R1+0x24], R19 ;  /* 0x0000241301007387 */ /* 0x000fe60000100800 */
[C---:B------:R-:W-:Y:S01]  /*12b00*/  LEA R18, P3, R11.reuse, R4, 0x1 ;  /* 0x000000040b127211 */ /* 0x040fe200078608ff */
[----:B------:R-:W2:Y:S03]  /*12b10*/  LDL.LU R9, [R1+0x244] ;  /* 0x0002440001097983 */ /* 0x000ea60000300800 */
[----:B------:R-:W-:Y:S01]  /*12b20*/  LEA.HI.X.SX32 R11, R11, R3, 0x1, P3 ;  /* 0x000000030b0b7211 */ /* 0x000fe200018f0eff */
[----:B------:R-:W-:Y:S01]  /*12b30*/  @P0 IMAD.MOV.U32 R12, RZ, RZ, R18 ;  /* 0x000000ffff0c0224 */ /* 0x000fe200078e0012 */
[----:B------:R-:W3:Y:S03]  /*12b40*/  LDL R33, [R1+0xdc8] ;  /* 0x000dc80001217983 */ /* 0x000ee60000100800 */
[----:B------:R-:W-:Y:S01]  /*12b50*/  @P0 IMAD.MOV.U32 R13, RZ, RZ, R11 ;  /* 0x000000ffff0d0224 */ /* 0x000fe200078e000b */
[----:B------:R-:W-:Y:S04]  /*12b60*/  STL [R1+0x240], R18 ;  /* 0x0002401201007387 */ /* 0x000fe80000100800 */
[----:B------:R-:W-:Y:S04]  /*12b70*/  STL [R1+0x260], R15 ;  /* 0x0002600f01007387 */ /* 0x000fe80000100800 */
[----:B------:R0:W3:Y:S04]  /*12b80*/  @P0 LDG.E.U16 R17, desc[UR24][R12.64] ;  /* 0x000000180c110981 */ /* 0x0000e8000c1e1500 */
[----:B------:R1:W-:Y:S04]  /*12b90*/  STL [R1+0x23c], R11 ;  /* 0x00023c0b01007387 */ /* 0x0003e80000100800 */
[----:B------:R4:W-:Y:S01]  /*12ba0*/  STL [R1+0x25c], R2 ;  /* 0x00025c0201007387 */ /* 0x0009e20000100800 */
[----:B0-----:R-:W-:-:S02]  /*12bb0*/  @P0 IMAD.MOV.U32 R12, RZ, RZ, R15 ;  /* 0x000000ffff0c0224 */ /* 0x001fc400078e000f */
[----:B------:R-:W-:Y:S02]  /*12bc0*/  @P0 IMAD.MOV.U32 R13, RZ, RZ, R2 ;  /* 0x000000ffff0d0224 */ /* 0x000fe400078e0002 */
[----:B-1----:R-:W-:-:S03]  /*12bd0*/  IMAD R11, R8, UR13, RZ ;  /* 0x0000000d080b7c24 */ /* 0x002fc6000f8e02ff */
[----:B------:R0:W3:Y:S04]  /*12be0*/  @P0 LDG.E.U16 R14, desc[UR24][R12.64] ;  /* 0x000000180c0e0981 */ /* 0x0000e8000c1e1500 */
[----:B----4-:R-:W4:Y:S04]  /*12bf0*/  LDL.LU R2, [R1+0x248] ;  /* 0x0002480001027983 */ /* 0x010f280000300800 */
[----:B------:R-:W4:Y:S01]  /*12c00*/  LDL.LU R8, [R1+0x264] ;  /* 0x0002640001087983 */ /* 0x000f220000300800 */
[----:B------:R-:W-:Y:S02]  /*12c10*/  ISETP.GE.AND P4, PT, R26, RZ, PT ;  /* 0x000000ff1a00720c */ /* 0x000fe40003f86270 */
[----:B------:R-:W-:Y:S01]  /*12c20*/  SEL R7, R38, R7, !P6 ;  /* 0x0000000726077207 */ /* 0x000fe20007000000 */
[----:B------:R-:W4:Y:S04]  /*12c30*/  LDL R26, [R1+0xd88] ;  /* 0x000d8800011a7983 */ /* 0x000f280000100800 */
[----:B------:R-:W-:Y:S01]  /*12c40*/  IMAD R7, R7, UR13, RZ ;  /* 0x0000000d07077c24 */ /* 0x000fe2000f8e02ff */
[----:B------:R-:W-:-:S02]  /*12c50*/  PRMT R16, RZ, 0x7610, R16 ;  /* 0x00007610ff107816 */ /* 0x000fc40000000010 */
[----:B0-----:R-:W-:Y:S02]  /*12c60*/  SEL R12, R38, R10, !P6 ;  /* 0x0000000a260c7207 */ /* 0x001fe40007000000 */
[----:B------:R-:W-:Y:S01]  /*12c70*/  PRMT R13, RZ, 0x7610, R13 ;  /* 0x00007610ff0d7816 */ /* 0x000fe2000000000d */
[----:B--2---:R-:W-:Y:S01]  /*12c80*/  @!P1 IMAD.MOV R9, RZ, RZ, -R9 ;  /* 0x000000ffff099224 */ /* 0x004fe200078e0a09 */
[----:B------:R-:W-:Y:S01]  /*12c90*/  ISETP.GE.AND P1, PT, R81, RZ, PT ;  /* 0x000000ff5100720c */ /* 0x000fe20003f26270 */
[----:B---3--:R0:W-:Y:S04]  /*12ca0*/  STL [R1+0x18], R17 ;  /* 0x0000181101007387 */ /* 0x0081e80000100800 */
[----:B------:R1:W-:Y:S08]  /*12cb0*/  STL [R1+0x14], R14 ;  /* 0x0000140e01007387 */ /* 0x0003f00000100800 */
[----:B----4-:R-:W-:Y:S01]  /*12cc0*/  @!P1 IMAD.MOV R2, RZ, RZ, -R2 ;  /* 0x000000ffff029224 */ /* 0x010fe200078e0a02 */
[----:B0-----:R-:W-:Y:S01]  /*12cd0*/  LEA R17, P1, R11, R4, 0x1 ;  /* 0x000000040b117211 */ /* 0x001fe200078208ff */
[----:B------:R-:W-:-:S03]  /*12ce0*/  @!P4 IMAD.MOV R8, RZ, RZ, -R8 ;  /* 0x000000ffff08c224 */ /* 0x000fc600078e0a08 */
[-C--:B------:R-:W-:Y:S02]  /*12cf0*/  LEA.HI.X.SX32 R18, R11, R3.reuse, 0x1, P1 ;  /* 0x000000030b127211 */ /* 0x080fe400008f0eff */
[C---:B-1----:R-:W-:Y:S01]  /*12d00*/  LEA R14, P4, R7.reuse, R4, 0x1 ;  /* 0x00000004070e7211 */ /* 0x042fe200078808ff */
[----:B------:R-:W-:Y:S01]  /*12d10*/  STL [R1+0x280], R17 ;  /* 0x0002801101007387 */ /* 0x000fe20000100800 */
[----:B------:R-:W-:Y:S02]  /*12d20*/  @P0 IMAD.MOV.U32 R10, RZ, RZ, R17 ;  /* 0x000000ffff0a0224 */ /* 0x000fe400078e0011 */
[----:B------:R-:W-:Y:S01]  /*12d30*/  LEA.HI.X.SX32 R15, R7, R3, 0x1, P4 ;  /* 0x00000003070f7211 */ /* 0x000fe200020f0eff */
[----:B------:R-:W-:Y:S01]  /*12d40*/  @P0 IMAD.MOV.U32 R11, RZ, RZ, R18 ;  /* 0x000000ffff0b0224 */ /* 0x000fe200078e0012 */
[----:B------:R-:W-:Y:S04]  /*12d50*/  STL [R1+0x2a0], R14 ;  /* 0x0002a00e01007387 */ /* 0x000fe80000100800 */
[----:B------:R-:W-:Y:S04]  /*12d60*/  STL [R1+0x27c], R18 ;  /* 0x00027c1201007387 */ /* 0x000fe80000100800 */
[----:B------:R-:W-:Y:S04]  /*12d70*/  STL [R1+0x29c], R15 ;  /* 0x00029c0f01007387 */ /* 0x000fe80000100800 */
[----:B------:R-:W2:Y:S04]  /*12d80*/  LDL.LU R7, [R1+0x268] ;  /* 0x0002680001077983 */ /* 0x000ea80000300800 */
[----:B------:R0:W3:Y:S02]  /*12d90*/  @P0 LDG.E.U16 R16, desc[UR24][R10.64] ;  /* 0x000000180a100981 */ /* 0x0000e4000c1e1500 */
[----:B0-----:R-:W-:-:S02]  /*12da0*/  @P0 IMAD.MOV.U32 R10, RZ, RZ, R14 ;  /* 0x000000ffff0a0224 */ /* 0x001fc400078e000e */
[----:B------:R-:W-:-:S05]  /*12db0*/  @P0 IMAD.MOV.U32 R11, RZ, RZ, R15 ;  /* 0x000000ffff0b0224 */ /* 0x000fca00078e000f */
[----:B------:R0:W4:Y:S01]  /*12dc0*/  @P0 LDG.E.U16 R13, desc[UR24][R10.64] ;  /* 0x000000180a0d0981 */ /* 0x000122000c1e1500 */
[----:B------:R-:W-:-:S03]  /*12dd0*/  ISETP.GE.AND P1, PT, R24, RZ, PT ;  /* 0x000000ff1800720c */ /* 0x000fc60003f26270 */
[----:B------:R-:W3:Y:S04]  /*12de0*/  LDL.LU R24, [R1+0x324] ;  /* 0x0003240001187983 */ /* 0x000ee80000300800 */
[----:B------:R-:W3:Y:S04]  /*12df0*/  LDL R81, [R1+0xd48] ;  /* 0x000d480001517983 */ /* 0x000ee80000100800 */
[----:B------:R-:W3:Y:S01]  /*12e00*/  LDL.LU R10, [R1+0x284] ;  /* 0x00028400010a7983 */ /* 0x000ee20000300800 */
[----:B------:R-:W-:Y:S01]  /*12e10*/  IMAD R12, R12, UR13, RZ ;  /* 0x0000000d0c0c7c24 */ /* 0x000fe2000f8e02ff */
[----:B------:R-:W-:-:S02]  /*12e20*/  ISETP.GE.AND P4, PT, R33, RZ, PT ;  /* 0x000000ff2100720c */ /* 0x000fc40003f86270 */
[----:B------:R-:W3:Y:S01]  /*12e30*/  LDL R33, [R1+0xd24] ;  /* 0x000d240001217983 */ /* 0x000ee20000100800 */
[----:B------:R-:W-:Y:S01]  /*12e40*/  PRMT R93, RZ, 0x7610, R93 ;  /* 0x00007610ff5d7816 */ /* 0x000fe2000000005d */
[----:B--2---:R-:W-:Y:S01]  /*12e50*/  @!P1 IMAD.MOV R7, RZ, RZ, -R7 ;  /* 0x000000ffff079224 */ /* 0x004fe200078e0a07 */
[----:B0-----:R-:W-:-:S05]  /*12e60*/  LEA R11, P1, R12, R4, 0x1 ;  /* 0x000000040c0b7211 */ /* 0x001fca00078208ff */
[----:B------:R-:W-:Y:S04]  /*12e70*/  STL [R1+0x2c0], R11 ;  /* 0x0002c00b01007387 */ /* 0x000fe80000100800 */
[----:B----4-:R0:W-:Y:S02]  /*12e80*/  STL [R1+0xc], R13 ;  /* 0x00000c0d01007387 */ /* 0x0101e40000100800 */
[----:B0-----:R-:W-:Y:S01]  /*12e90*/  LEA.HI.X.SX32 R13, R12, R3, 0x1, P1 ;  /* 0x000000030c0d7211 */ /* 0x001fe200008f0eff */
[----:B------:R-:W-:-:S05]  /*12ea0*/  @P0 IMAD.MOV.U32 R12, RZ, RZ, R11 ;  /* 0x000000ffff0c0224 */ /* 0x000fca00078e000b */
[----:B------:R0:W2:Y:S01]  /*12eb0*/  @P0 LDG.E.U16 R93, desc[UR24][R12.64] ;  /* 0x000000180c5d0981 */ /* 0x0000a2000c1e1500 */
[----:B------:R-:W-:Y:S01]  /*12ec0*/  ISETP.GT.U32.AND P3, PT, R5, R30, PT ;  /* 0x0000001e0500720c */ /* 0x000fe20003f64070 */
[----:B---3--:R-:W-:Y:S01]  /*12ed0*/  @!P4 IMAD.MOV R10, RZ, RZ, -R10 ;  /* 0x000000ffff0ac224 */ /* 0x008fe200078e0a0a */
[----:B------:R-:W-:-:S11]  /*12ee0*/  SEL R9, R38, R9, !P6 ;  /* 0x0000000926097207 */ /* 0x000fd60007000000 */
[----:B------:R-:W-:Y:S01]  /*12ef0*/  @!P3 IMAD.IADD R30, R30, 0x1, -R5 ;  /* 0x000000011e1eb824 */ /* 0x000fe200078e0a05 */
[----:B------:R-:W-:-:S04]  /*12f00*/  ISETP.GT.U32.AND P3, PT, R5, R32, PT ;  /* 0x000000200500720c */ /* 0x000fc80003f64070 */
[----:B------:R-:W-:Y:S01]  /*12f10*/  ISETP.GT.U32.AND P4, PT, R5, R30, PT ;  /* 0x0000001e0500720c */ /* 0x000fe20003f84070 */
[----:B------:R-:W-:-:S08]  /*12f20*/  IMAD R11, R9, UR13, RZ ;  /* 0x0000000d090b7c24 */ /* 0x000fd0000f8e02ff */
[----:B------:R-:W-:-:S04]  /*12f30*/  @!P3 IMAD.IADD R32, R32, 0x1, -R5 ;  /* 0x000000012020b824 */ /* 0x000fc800078e0a05 */
[----:B------:R-:W-:Y:S01]  /*12f40*/  @!P4 IMAD.IADD R30, R30, 0x1, -R5 ;  /* 0x000000011e1ec824 */ /* 0x000fe200078e0a05 */
[----:B------:R-:W-:Y:S02]  /*12f50*/  LEA R15, P4, R11, R4, 0x1 ;  /* 0x000000040b0f7211 */ /* 0x000fe400078808ff */
[----:B------:R-:W-:Y:S02]  /*12f60*/  ISETP.GT.U32.AND P1, PT, R5, R32, PT ;  /* 0x000000200500720c */ /* 0x000fe40003f24070 */
[----:B------:R-:W-:Y:S02]  /*12f70*/  LEA.HI.X.SX32 R11, R11, R3, 0x1, P4 ;  /* 0x000000030b0b7211 */ /* 0x000fe400020f0eff */
[----:B------:R-:W-:Y:S01]  /*12f80*/  SEL R2, R38, R2, !P6 ;  /* 0x0000000226027207 */ /* 0x000fe20007000000 */
[----:B------:R1:W-:Y:S01]  /*12f90*/  STL [R1+0x2bc], R13 ;  /* 0x0002bc0d01007387 */ /* 0x0003e20000100800 */
[----:B------:R-:W-:Y:S01]  /*12fa0*/  PRMT R92, RZ, 0x7610, R92 ;  /* 0x00007610ff5c7816 */ /* 0x000fe2000000005c */
[----:B0-----:R-:W-:-:S02]  /*12fb0*/  @P0 IMAD.MOV.U32 R12, RZ, RZ, R15 ;  /* 0x000000ffff0c0224 */ /* 0x001fc400078e000f */
[----:B------:R-:W-:Y:S02]  /*12fc0*/  IMAD R9, R2, UR13, RZ ;  /* 0x0000000d02097c24 */ /* 0x000fe4000f8e02ff */
[----:B-1----:R-:W-:Y:S02]  /*12fd0*/  @P0 IMAD.MOV.U32 R13, RZ, RZ, R11 ;  /* 0x000000ffff0d0224 */ /* 0x002fe400078e000b */
[----:B------:R-:W-:Y:S01]  /*12fe0*/  @!P1 IMAD.IADD R32, R32, 0x1, -R5 ;  /* 0x0000000120209824 */ /* 0x000fe200078e0a05 */
[----:B------:R-:W-:Y:S02]  /*12ff0*/  LEA R14, P1, R9, R4, 0x1 ;  /* 0x00000004090e7211 */ /* 0x000fe400078208ff */
[----:B------:R0:W3:Y:S01]  /*13000*/  @P0 LDG.E.U16 R92, desc[UR24][R12.64] ;  /* 0x000000180c5c0981 */ /* 0x0000e2000c1e1500 */
[----:B------:R-:W-:Y:S01]  /*13010*/  ISETP.GE.AND P3, PT, R26, RZ, PT ;  /* 0x000000ff1a00720c */ /* 0x000fe20003f66270 */
[----:B------:R-:W-:Y:S01]  /*13020*/  IMAD.MOV.U32 R2, RZ, RZ, R28 ;  /* 0x000000ffff027224 */ /* 0x000fe200078e001c */
[----:B------:R-:W-:-:S02]  /*13030*/  ISETP.GT.U32.AND P4, PT, R5, R24, PT ;  /* 0x000000180500720c */ /* 0x000fc40003f84070 */
[----:B------:R-:W-:Y:S02]  /*13040*/  PRMT R91, RZ, 0x7610, R91 ;  /* 0x00007610ff5b7816 */ /* 0x000fe4000000005b */
[----:B------:R-:W-:-:S09]  /*13050*/  LEA.HI.X.SX32 R9, R9, R3, 0x1, P1 ;  /* 0x0000000309097211 */ /* 0x000fd200008f0eff */
[----:B------:R-:W-:Y:S01]  /*13060*/  @!P4 IMAD.IADD R24, R24, 0x1, -R5 ;  /* 0x000000011818c824 */ /* 0x000fe200078e0a05 */
[----:B------:R-:W-:Y:S02]  /*13070*/  PRMT R90, RZ, 0x7610, R90 ;  /* 0x00007610ff5a7816 */ /* 0x000fe4000000005a */
[C---:B0-----:R-:W-:Y:S01]  /*13080*/  SEL R12, R38.reuse, R10, !P6 ;  /* 0x0000000a260c7207 */ /* 0x041fe20007000000 */
[----:B--2---:R-:W-:Y:S04]  /*13090*/  STL [R1+0xe5c], R93 ;  /* 0x000e5c5d01007387 */ /* 0x004fe80000100800 */
[----:B------:R-:W-:Y:S04]  /*130a0*/  STL [R1+0x10], R16 ;  /* 0x0000101001007387 */ /* 0x000fe80000100800 */
[----:B------:R-:W2:Y:S04]  /*130b0*/  LDL R26, [R1+0xce4] ;  /* 0x000ce400011a7983 */ /* 0x000ea80000100800 */
[----:B------:R-:W4:Y:S04]  /*130c0*/  LDL.LU R28, [R1+0x308] ;  /* 0x00030800011c7983 */ /* 0x000f280000300800 */
[----:B------:R-:W-:Y:S04]  /*130d0*/  STL [R1+0x2e0], R15 ;  /* 0x0002e00f01007387 */ /* 0x000fe80000100800 */
[----:B------:R-:W-:Y:S04]  /*130e0*/  STL [R1+0x300], R14 ;  /* 0x0003000e01007387 */ /* 0x000fe80000100800 */
[----:B------:R0:W-:Y:S02]  /*130f0*/  STL [R1+0x2dc], R11 ;  /* 0x0002dc0b01007387 */ /* 0x0001e40000100800 */
[----:B0-----:R-:W-:Y:S01]  /*13100*/  SEL R11, R38, R8, !P6 ;  /* 0x00000008260b7207 */ /* 0x001fe20007000000 */
[----:B------:R-:W-:-:S04]  /*13110*/  @P0 IMAD.MOV.U32 R8, RZ, RZ, R14 ;  /* 0x000000ffff080224 */ /* 0x000fc800078e000e */
[----:B------:R-:W-:Y:S01]  /*13120*/  IMAD R11, R11, UR13, RZ ;  /* 0x0000000d0b0b7c24 */ /* 0x000fe2000f8e02ff */
[----:B------:R0:W4:Y:S04]  /*13130*/  @P0 LDG.E.U16 R91, desc[UR24][R8.64] ;  /* 0x00000018085b0981 */ /* 0x000128000c1e1500 */
[----:B------:R-:W-:-:S04]  /*13140*/  LEA R15, P4, R11, R4, 0x1 ;  /* 0x000000040b0f7211 */ /* 0x000fc800078808ff */
[----:B------:R-:W-:Y:S01]  /*13150*/  LEA.HI.X.SX32 R16, R11, R3, 0x1, P4 ;  /* 0x000000030b107211 */ /* 0x000fe200020f0eff */
[----:B------:R-:W-:-:S04]  /*13160*/  @P0 IMAD.MOV.U32 R10, RZ, RZ, R15 ;  /* 0x000000ffff0a0224 */ /* 0x000fc800078e000f */
[----:B------:R-:W-:-:S05]  /*13170*/  @P0 IMAD.MOV.U32 R11, RZ, RZ, R16 ;  /* 0x000000ffff0b0224 */ /* 0x000fca00078e0010 */
[----:B------:R1:W4:Y:S01]  /*13180*/  @P0 LDG.E.U16 R90, desc[UR24][R10.64] ;  /* 0x000000180a5a0981 */ /* 0x000322000c1e1500 */
[----:B------:R-:W-:Y:S02]  /*13190*/  ISETP.GE.AND P1, PT, R33, RZ, PT ;  /* 0x000000ff2100720c */ /* 0x000fe40003f26270 */
[----:B0-----:R-:W-:Y:S01]  /*131a0*/  SEL R8, R38, R7, !P6 ;  /* 0x0000000726087207 */ /* 0x001fe20007000000 */
[----:B---3--:R-:W-:Y:S04]  /*131b0*/  STL [R1+0xe60], R92 ;  /* 0x000e605c01007387 */ /* 0x008fe80000100800 */
[----:B------:R0:W-:Y:S01]  /*131c0*/  STL [R1+0x2fc], R9 ;  /* 0x0002fc0901007387 */ /* 0x0001e20000100800 */
[----:B------:R-:W-:-:S03]  /*131d0*/  IMAD R8, R8, UR13, RZ ;  /* 0x0000000d08087c24 */ /* 0x000fc6000f8e02ff */
[----:B------:R-:W3:Y:S01]  /*131e0*/  LDL.LU R33, [R1+0x2e8] ;  /* 0x0002e80001217983 */ /* 0x000ee20000300800 */
[----:B0-----:R-:W-:-:S04]  /*131f0*/  IMAD.MOV.U32 R9, RZ, RZ, R27 ;  /* 0x000000ffff097224 */ /* 0x001fc800078e001b */
[----:B------:R-:W-:Y:S01]  /*13200*/  @!P1 IMAD.MOV R9, RZ, RZ, -R9 ;  /* 0x000000ffff099224 */ /* 0x000fe200078e0a09 */
[----:B------:R-:W-:-:S04]  /*13210*/  LEA R13, P1, R8, R4, 0x1 ;  /* 0x00000004080d7211 */ /* 0x000fc800078208ff */
[----:B------:R-:W-:Y:S01]  /*13220*/  LEA.HI.X.SX32 R14, R8, R3, 0x1, P1 ;  /* 0x00000003080e7211 */ /* 0x000fe200008f0eff */
[----:B-1----:R-:W-:Y:S01]  /*13230*/  @P0 IMAD.MOV.U32 R10, RZ, RZ, R13 ;  /* 0x000000ffff0a0224 */ /* 0x002fe200078e000d */
[----:B------:R-:W-:Y:S01]  /*13240*/  PRMT R89, RZ, 0x7610, R89 ;  /* 0x00007610ff597816 */ /* 0x000fe20000000059 */
[----:B------:R-:W-:Y:S02]  /*13250*/  @!P3 IMAD.MOV R2, RZ, RZ, -R2 ;  /* 0x000000ffff02b224 */ /* 0x000fe400078e0a02 */
[----:B------:R-:W-:Y:S02]  /*13260*/  @P0 IMAD.MOV.U32 R11, RZ, RZ, R14 ;  /* 0x000000ffff0b0224 */ /* 0x000fe400078e000e */
[----:B------:R-:W-:Y:S01]  /*13270*/  IMAD.MOV.U32 R8, RZ, RZ, R30 ;  /* 0x000000ffff087224 */ /* 0x000fe200078e001e */
[----:B------:R-:W-:Y:S01]  /*13280*/  SEL R2, R38, R2, !P6 ;  /* 0x0000000226027207 */ /* 0x000fe20007000000 */
[----:B------:R-:W-:Y:S01]  /*13290*/  IMAD R12, R12, UR13, RZ ;  /* 0x0000000d0c0c7c24 */ /* 0x000fe2000f8e02ff */
[----:B------:R0:W3:Y:S03]  /*132a0*/  @P0 LDG.E.U16 R89, desc[UR24][R10.64] ;  /* 0x000000180a590981 */ /* 0x0000e6000c1e1500 */
[----:B------:R-:W-:Y:S01]  /*132b0*/  IMAD R2, R2, UR13, RZ ;  /* 0x0000000d02027c24 */ /* 0x000fe2000f8e02ff */
[----:B------:R-:W-:-:S02]  /*132c0*/  PRMT R88, RZ, 0x7610, R88 ;  /* 0x00007610ff587816 */ /* 0x000fc40000000058 */
[----:B------:R-:W-:Y:S02]  /*132d0*/  PRMT R87, RZ, 0x7610, R87 ;  /* 0x00007610ff577816 */ /* 0x000fe40000000057 */
[----:B--2---:R-:W-:Y:S02]  /*132e0*/  ISETP.GE.AND P4, PT, R26, RZ, PT ;  /* 0x000000ff1a00720c */ /* 0x004fe40003f86270 */
[----:B----4-:R-:W-:-:S11]  /*132f0*/  ISETP.GT.U32.AND P1, PT, R5, R28, PT ;  /* 0x0000001c0500720c */ /* 0x010fd60003f24070 */
[----:B------:R-:W-:Y:S02]  /*13300*/  @!P4 IMAD.MOV R8, RZ, RZ, -R8 ;  /* 0x000000ffff08c224 */ /* 0x000fe400078e0a08 */
[----:B------:R-:W-:Y:S01]  /*13310*/  @!P1 IMAD.IADD R28, R28, 0x1, -R5 ;  /* 0x000000011c1c9824 */ /* 0x000fe200078e0a05 */
[----:B------:R-:W-:Y:S04]  /*13320*/  STL [R1+0xe64], R91 ;  /* 0x000e645b01007387 */ /* 0x000fe80000100800 */
[----:B------:R-:W2:Y:S04]  /*13330*/  LDL R27, [R1+0xd58] ;  /* 0x000d5800011b7983 */ /* 0x000ea80000100800 */
[----:B------:R-:W-:Y:S04]  /*13340*/  STL [R1+0x31c], R15 ;  /* 0x00031c0f01007387 */ /* 0x000fe80000100800 */
[----:B------:R1:W-:Y:S04]  /*13350*/  STL [R1+0x33c], R13 ;  /* 0x00033c0d01007387 */ /* 0x0003e80000100800 */
[----:B------:R-:W-:Y:S04]  /*13360*/  STL [R1+0x318], R16 ;  /* 0x0003181001007387 */ /* 0x000fe80000100800 */
[----:B------:R4:W-:Y:S01]  /*13370*/  STL [R1+0x338], R14 ;  /* 0x0003380e01007387 */ /* 0x0009e20000100800 */
[----:B-1----:R-:W-:-:S02]  /*13380*/  LEA R13, P1, R2, R4, 0x1 ;  /* 0x00000004020d7211 */ /* 0x002fc400078208ff */
[C---:B----4-:R-:W-:Y:S01]  /*13390*/  LEA R14, P4, R12.reuse, R4, 0x1 ;  /* 0x000000040c0e7211 */ /* 0x050fe200078808ff */
[----:B------:R-:W-:Y:S03]  /*133a0*/  STL [R1+0xe68], R90 ;  /* 0x000e685a01007387 */ /* 0x000fe60000100800 */
[-C--:B------:R-:W-:Y:S01]  /*133b0*/  LEA.HI.X.SX32 R15, R12, R3.reuse, 0x1, P4 ;  /* 0x000000030c0f7211 */ /* 0x080fe200020f0eff */
[----:B------:R-:W4:Y:S01]  /*133c0*/  LDL R30, [R1+0xd40] ;  /* 0x000d4000011e7983 */ /* 0x000f220000100800 */
[----:B0-----:R-:W-:Y:S01]  /*133d0*/  @P0 IMAD.MOV.U32 R10, RZ, RZ, R14 ;  /* 0x000000ffff0a0224 */ /* 0x001fe200078e000e */
[----:B------:R-:W-:Y:S02]  /*133e0*/  LEA.HI.X.SX32 R12, R2, R3, 0x1, P1 ;  /* 0x00000003020c7211 */ /* 0x000fe400008f0eff */
[----:B------:R-:W4:Y:S01]  /*133f0*/  LDL.LU R82, [R1+0x304] ;  /* 0x0003040001527983 */ /* 0x000f220000300800 */
[----:B------:R-:W-:-:S05]  /*13400*/  @P0 IMAD.MOV.U32 R11, RZ, RZ, R15 ;  /* 0x000000ffff0b0224 */ /* 0x000fca00078e000f */
[----:B------:R0:W4:Y:S02]  /*13410*/  @P0 LDG.E.U16 R88, desc[UR24][R10.64] ;  /* 0x000000180a580981 */ /* 0x000124000c1e1500 */
[----:B0-----:R-:W-:Y:S02]  /*13420*/  @P0 IMAD.MOV.U32 R10, RZ, RZ, R13 ;  /* 0x000000ffff0a0224 */ /* 0x001fe400078e000d */
[----:B------:R-:W-:-:S05]  /*13430*/  @P0 IMAD.MOV.U32 R11, RZ, RZ, R12 ;  /* 0x000000ffff0b0224 */ /* 0x000fca00078e000c */
[----:B------:R0:W4:Y:S01]  /*13440*/  @P0 LDG.E.U16 R87, desc[UR24][R10.64] ;  /* 0x000000180a570981 */ /* 0x000122000c1e1500 */
[----:B------:R-:W-:Y:S01]  /*13450*/  ISETP.GE.AND P3, PT, R81, RZ, PT ;  /* 0x000000ff5100720c */ /* 0x000fe20003f66270 */
[----:B------:R-:W-:-:S12]  /*13460*/  IMAD.MOV.U32 R7, RZ, RZ, R22 ;  /* 0x000000ffff077224 */ /* 0x000fd800078e0016 */
[----:B------:R-:W-:Y:S01]  /*13470*/  @!P3 IMAD.MOV R7, RZ, RZ, -R7 ;  /* 0x000000ffff07b224 */ /* 0x000fe200078e0a07 */
[----:B------:R-:W-:-:S04]  /*13480*/  ISETP.GT.U32.AND P3, PT, R5, R24, PT ;  /* 0x000000180500720c */ /* 0x000fc80003f64070 */
[----:B------:R-:W-:-:S09]  /*13490*/  SEL R2, R38, R7, !P6 ;  /* 0x0000000726027207 */ /* 0x000fd20007000000 */
[--C-:B------:R-:W-:Y:S01]  /*134a0*/  @!P3 IMAD.IADD R24, R24, 0x1, -R5.reuse ;  /* 0x000000011818b824 */ /* 0x100fe200078e0a05 */
[C---:B---3--:R-:W-:Y:S01]  /*134b0*/  ISETP.GT.U32.AND P3, PT, R5.reuse, R33, PT ;  /* 0x000000210500720c */ /* 0x048fe20003f64070 */
[----:B------:R-:W-:Y:S01]  /*134c0*/  STL [R1+0xe6c], R89 ;  /* 0x000e6c5901007387 */ /* 0x000fe20000100800 */
[----:B------:R-:W-:Y:S01]  /*134d0*/  ISETP.GT.U32.AND P1, PT, R5, R28, PT ;  /* 0x0000001c0500720c */ /* 0x000fe20003f24070 */
[----:B------:R-:W-:Y:S02]  /*134e0*/  IMAD R2, R2, UR13, RZ ;  /* 0x0000000d02027c24 */ /* 0x000fe4000f8e02ff */
[----:B------:R-:W-:Y:S04]  /*134f0*/  STL [R1+0x354], R14 ;  /* 0x0003540e01007387 */ /* 0x000fe80000100800 */
[----:B------:R-:W-:Y:S04]  /*13500*/  STL [R1+0x36c], R13 ;  /* 0x00036c0d01007387 */ /* 0x000fe80000100800 */
[----:B------:R-:W-:Y:S01]  /*13510*/  STL [R1+0x350], R15 ;  /* 0x0003500f01007387 */ /* 0x000fe20000100800 */
[----:B------:R-:W-:-:S03]  /*13520*/  @!P3 IMAD.IADD R33, R33, 0x1, -R5 ;  /* 0x000000012121b824 */ /* 0x000fc600078e0a05 */
[----:B------:R1:W-:Y:S01]  /*13530*/  STL [R1+0x368], R12 ;  /* 0x0003680c01007387 */ /* 0x0003e20000100800 */
[----:B------:R-:W-:Y:S01]  /*13540*/  IMAD.MOV.U32 R7, RZ, RZ, R32 ;  /* 0x000000ffff077224 */ /* 0x000fe200078e0020 */
[----:B------:R-:W-:Y:S02]  /*13550*/  PRMT R86, RZ, 0x7610, R86 ;  /* 0x00007610ff567816 */ /* 0x000fe40000000056 */
[----:B-1----:R-:W-:-:S04]  /*13560*/  LEA R12, P3, R2, R4, 0x1 ;  /* 0x00000004020c7211 */ /* 0x002fc800078608ff */
[----:B------:R-:W-:Y:S01]  /*13570*/  LEA.HI.X.SX32 R13, R2, R3, 0x1, P3 ;  /* 0x00000003020d7211 */ /* 0x000fe200018f0eff */
[----:B------:R-:W-:Y:S01]  /*13580*/  @!P1 IMAD.IADD R28, R28, 0x1, -R5 ;  /* 0x000000011c1c9824 */ /* 0x000fe200078e0a05 */
[C---:B0-----:R-:W-:Y:S02]  /*13590*/  SEL R10, R38.reuse, R9, !P6 ;  /* 0x00000009260a7207 */ /* 0x041fe40007000000 */
[----:B------:R-:W-:Y:S01]  /*135a0*/  SEL R2, R38, R8, !P6 ;  /* 0x0000000826027207 */ /* 0x000fe20007000000 */
[----:B------:R-:W-:Y:S02]  /*135b0*/  @P0 IMAD.MOV.U32 R8, RZ, RZ, R12 ;  /* 0x000000ffff080224 */ /* 0x000fe400078e000c */
[----:B------:R-:W-:Y:S02]  /*135c0*/  @P0 IMAD.MOV.U32 R9, RZ, RZ, R13 ;  /* 0x000000ffff090224 */ /* 0x000fe400078e000d */
[----:B------:R-:W-:-:S03]  /*135d0*/  IMAD R10, R10, UR13, RZ ;  /* 0x0000000d0a0a7c24 */ /* 0x000fc6000f8e02ff */
[----:B------:R0:W3:Y:S01]  /*135e0*/  @P0 LDG.E.U16 R86, desc[UR24][R8.64] ;  /* 0x0000001808560981 */ /* 0x0000e2000c1e1500 */
[----:B------:R-:W-:Y:S01]  /*135f0*/  PRMT R85, RZ, 0x7610, R85 ;  /* 0x00007610ff557816 */ /* 0x000fe20000000055 */
[----:B0-----:R-:W-:Y:S01]  /*13600*/  IMAD R8, R2, UR13, RZ ;  /* 0x0000000d02087c24 */ /* 0x001fe2000f8e02ff */
[----:B--2---:R-:W-:-:S13]  /*13610*/  ISETP.GE.AND P4, PT, R27, RZ, PT ;  /* 0x000000ff1b00720c */ /* 0x004fda0003f86270 */
[----:B------:R-:W-:Y:S01]  /*13620*/  @!P4 IMAD.MOV R7, RZ, RZ, -R7 ;  /* 0x000000ffff07c224 */ /* 0x000fe200078e0a07 */
[C---:B------:R-:W-:Y:S02]  /*13630*/  ISETP.GT.U32.AND P4, PT, R5.reuse, R33, PT ;  /* 0x000000210500720c */ /* 0x040fe40003f84070 */
[----:B----4-:R-:W-:-:S11]  /*13640*/  ISETP.GT.U32.AND P1, PT, R5, R82, PT ;  /* 0x000000520500720c */ /* 0x010fd60003f24070 */
[--C-:B------:R-:W-:Y:S01]  /*13650*/  @!P4 IMAD.IADD R33, R33, 0x1, -R5.reuse ;  /* 0x000000012121c824 */ /* 0x100fe200078e0a05 */
[----:B------:R-:W-:Y:S04]  /*13660*/  STL [R1+0xe70], R88 ;  /* 0x000e705801007387 */ /* 0x000fe80000100800 */
[----:B------:R-:W2:Y:S04]  /*13670*/  LDL.LU R32, [R1+0x320] ;  /* 0x0003200001207983 */ /* 0x000ea80000300800 */
[----:B------:R-:W4:Y:S01]  /*13680*/  LDL R26, [R1+0xcf4] ;  /* 0x000cf400011a7983 */ /* 0x000f220000100800 */
[----:B------:R-:W-:-:S03]  /*13690*/  @!P1 IMAD.IADD R82, R82, 0x1, -R5 ;  /* 0x0000000152529824 */ /* 0x000fc600078e0a05 */
[----:B------:R-:W4:Y:S01]  /*136a0*/  LDL R27, [R1+0xca0] ;  /* 0x000ca000011b7983 */ /* 0x000f220000100800 */
[----:B------:R-:W-:-:S03]  /*136b0*/  LEA R11, P1, R8, R4, 0x1 ;  /* 0x00000004080b7211 */ /* 0x000fc600078208ff */
[----:B------:R-:W-:Y:S04]  /*136c0*/  STL [R1+0xe74], R87 ;  /* 0x000e745701007387 */ /* 0x000fe80000100800 */
[----:B------:R0:W-:Y:S02]  /*136d0*/  STL [R1+0x38c], R12 ;  /* 0x00038c0c01007387 */ /* 0x0001e40000100800 */
[----:B0-----:R-:W-:-:S04]  /*136e0*/  LEA R12, P4, R10, R4, 0x1 ;  /* 0x000000040a0c7211 */ /* 0x001fc800078808ff */
[-C--:B------:R-:W-:Y:S02]  /*136f0*/  LEA.HI.X.SX32 R9, R10, R3.reuse, 0x1, P4 ;  /* 0x000000030a097211 */ /* 0x080fe400020f0eff */
[----:B------:R-:W-:Y:S01]  /*13700*/  LEA.HI.X.SX32 R10, R8, R3, 0x1, P1 ;  /* 0x00000003080a7211 */ /* 0x000fe200008f0eff */
[----:B------:R-:W-:-:S05]  /*13710*/  @P0 IMAD.MOV.U32 R8, RZ, RZ, R12 ;  /* 0x000000ffff080224 */ /* 0x000fca00078e000c */
[----:B------:R0:W4:Y:S01]  /*13720*/  @P0 LDG.E.U16 R85, desc[UR24][R8.64] ;  /* 0x0000001808550981 */ /* 0x000122000c1e1500 */
[----:B------:R-:W-:Y:S01]  /*13730*/  ISETP.GE.AND P3, PT, R30, RZ, PT ;  /* 0x000000ff1e00720c */ /* 0x000fe20003f66270 */
[----:B------:R-:W-:Y:S02]  /*13740*/  IMAD.MOV.U32 R2, RZ, RZ, R24 ;  /* 0x000000ffff027224 */ /* 0x000fe400078e0018 */
[----:B------:R-:W-:Y:S04]  /*13750*/  STL [R1+0x388], R13 ;  /* 0x0003880d01007387 */ /* 0x000fe80000100800 */
[----:B------:R-:W4:Y:S01]  /*13760*/  LDL.LU R30, [R1+0x340] ;  /* 0x00034000011e7983 */ /* 0x000f220000300800 */
[----:B------:R-:W-:Y:S01]  /*13770*/  PRMT R84, RZ, 0x7610, R84 ;  /* 0x00007610ff547816 */ /* 0x000fe20000000054 */
[----:B0-----:R-:W-:-:S04]  /*13780*/  @P0 IMAD.MOV.U32 R8, RZ, RZ, R11 ;  /* 0x000000ffff080224 */ /* 0x001fc800078e000b */
[----:B------:R-:W-:Y:S01]  /*13790*/  @!P3 IMAD.MOV R2, RZ, RZ, -R2 ;  /* 0x000000ffff02b224 */ /* 0x000fe200078e0a02 */
[----:B------:R-:W-:Y:S02]  /*137a0*/  SEL R7, R38, R7, !P6 ;  /* 0x0000000726077207 */ /* 0x000fe40007000000 */
[----:B------:R-:W-:Y:S01]  /*137b0*/  PRMT R83, RZ, 0x7610, R83 ;  /* 0x00007610ff537816 */ /* 0x000fe20000000053 */
[----:B---3--:R-:W-:Y:S04]  /*137c0*/  STL [R1+0xe78], R86 ;  /* 0x000e785601007387 */ /* 0x008fe80000100800 */
[----:B------:R-:W-:Y:S04]  /*137d0*/  STL [R1+0x3a4], R12 ;  /* 0x0003a40c01007387 */ /* 0x000fe80000100800 */
[----:B------:R-:W-:Y:S04]  /*137e0*/  STL [R1+0x3bc], R11 ;  /* 0x0003bc0b01007387 */ /* 0x000fe80000100800 */
[----:B------:R0:W-:Y:S02]  /*137f0*/  STL [R1+0x3a0], R9 ;  /* 0x0003a00901007387 */ /* 0x0001e40000100800 */
[----:B0-----:R-:W-:-:S05]  /*13800*/  @P0 IMAD.MOV.U32 R9, RZ, RZ, R10 ;  /* 0x000000ffff090224 */ /* 0x001fca00078e000a */
[----:B------:R0:W3:Y:S02]  /*13810*/  @P0 LDG.E.U16 R84, desc[UR24][R8.64] ;  /* 0x0000001808540981 */ /* 0x0000e4000c1e1500 */
[----:B0-----:R-:W-:Y:S01]  /*13820*/  SEL R8, R38, R2, !P6 ;  /* 0x0000000226087207 */ /* 0x001fe20007000000 */
[----:B------:R-:W-:Y:S02]  /*13830*/  IMAD R9, R7, UR13, RZ ;  /* 0x0000000d07097c24 */ /* 0x000fe4000f8e02ff */
[----:B------:R-:W-:Y:S02]  /*13840*/  IMAD.MOV.U32 R7, RZ, RZ, R33 ;  /* 0x000000ffff077224 */ /* 0x000fe400078e0021 */
[----:B------:R-:W-:Y:S01]  /*13850*/  IMAD R8, R8, UR13, RZ ;  /* 0x0000000d08087c24 */ /* 0x000fe2000f8e02ff */
[----:B--2---:R-:W-:Y:S02]  /*13860*/  ISETP.GT.U32.AND P3, PT, R5, R32, PT ;  /* 0x000000200500720c */ /* 0x004fe40003f64070 */
[----:B----4-:R-:W-:-:S11]  /*13870*/  ISETP.GE.AND P1, PT, R27, RZ, PT ;  /* 0x000000ff1b00720c */ /* 0x010fd60003f26270 */
[----:B------:R-:W-:Y:S01]  /*13880*/  @!P3 IMAD.IADD R32, R32, 0x1, -R5 ;  /* 0x000000012020b824 */ /* 0x000fe200078e0a05 */
[----:B------:R-:W-:-:S04]  /*13890*/  LEA R12, P3, R9, R4, 0x1 ;  /* 0x00000004090c7211 */ /* 0x000fc800078608ff */
[----:B------:R-:W-:Y:S01]  /*138a0*/  LEA.HI.X.SX32 R13, R9, R3, 0x1, P3 ;  /* 0x00000003090d7211 */ /* 0x000fe200018f0eff */
[----:B------:R-:W-:-:S04]  /*138b0*/  @!P1 IMAD.MOV R7, RZ, RZ, -R7 ;  /* 0x000000ffff079224 */ /* 0x000fc800078e0a07 */
[----:B------:R-:W-:Y:S01]  /*138c0*/  @P0 IMAD.MOV.U32 R9, RZ, RZ, R13 ;  /* 0x000000ffff090224 */ /* 0x000fe200078e000d */
[----:B------:R-:W-:Y:S04]  /*138d0*/  STL [R1+0xe7c], R85 ;  /* 0x000e7c5501007387 */ /* 0x000fe80000100800 */
[----:B------:R0:W-:Y:S02]  /*138e0*/  STL [R1+0x3b8], R10 ;  /* 0x0003b80a01007387 */ /* 0x0001e40000100800 */
[----:B0-----:R-:W-:-:S04]  /*138f0*/  LEA R10, P1, R8, R4, 0x1 ;  /* 0x00000004080a7211 */ /* 0x001fc800078208ff */
[----:B------:R-:W-:Y:S01]  /*13900*/  LEA.HI.X.SX32 R11, R8, R3, 0x1, P1 ;  /* 0x00000003080b7211 */ /* 0x000fe200008f0eff */
[----:B------:R-:W-:-:S05]  /*13910*/  @P0 IMAD.MOV.U32 R8, RZ, RZ, R12 ;  /* 0x000000ffff080224 */ /* 0x000fca00078e000c */
[----:B------:R0:W2:Y:S01]  /*13920*/  @P0 LDG.E.U16 R83, desc[UR24][R8.64] ;  /* 0x0000001808530981 */ /* 0x0000a2000c1e1500 */
[----:B------:R-:W-:Y:S01]  /*13930*/  ISETP.GE.AND P4, PT, R26, RZ, PT ;  /* 0x000000ff1a00720c */ /* 0x000fe20003f86270 */
[----:B------:R-:W-:Y:S01]  /*13940*/  IMAD.MOV.U32 R2, RZ, RZ, R28 ;  /* 0x000000ffff027224 */ /* 0x000fe200078e001c */
[----:B------:R-:W-:-:S11]  /*13950*/  SEL R7, R38, R7, !P6 ;  /* 0x0000000726077207 */ /* 0x000fd60007000000 */
[----:B------:R-:W-:Y:S01]  /*13960*/  @!P4 IMAD.MOV R2, RZ, RZ, -R2 ;  /* 0x000000ffff02c224 */ /* 0x000fe200078e0a02 */
[----:B------:R-:W-:-:S04]  /*13970*/  ISETP.GT.U32.AND P4, PT, R5, R82, PT ;  /* 0x000000520500720c */ /* 0x000fc80003f84070 */
[----:B------:R-:W-:-:S05]  /*13980*/  SEL R2, R38, R2, !P6 ;  /* 0x0000000226027207 */ /* 0x000fca0007000000 */
[----:B------:R-:W-:Y:S01]  /*13990*/  IMAD R2, R2, UR13, RZ ;  /* 0x0000000d02027c24 */ /* 0x000fe2000f8e02ff */
[----:B------:R-:W-:Y:S01]  /*139a0*/  PRMT R80, RZ, 0x7610, R80 ;  /* 0x00007610ff507816 */ /* 0x000fe20000000050 */
[----:B------:R-:W-:Y:S02]  /*139b0*/  IMAD R7, R7, UR13, RZ ;  /* 0x0000000d07077c24 */ /* 0x000fe4000f8e02ff */
[----:B------:R-:W-:Y:S02]  /*139c0*/  @!P4 IMAD.IADD R82, R82, 0x1, -R5 ;  /* 0x000000015252c824 */ /* 0x000fe400078e0a05 */
[----:B0-----:R-:W-:Y:S02]  /*139d0*/  @P0 IMAD.MOV.U32 R8, RZ, RZ, R10 ;  /* 0x000000ffff080224 */ /* 0x001fe400078e000a */
[----:B------:R-:W-:Y:S01]  /*139e0*/  @P0 IMAD.MOV.U32 R9, RZ, RZ, R11 ;  /* 0x000000ffff090224 */ /* 0x000fe200078e000b */
[----:B------:R-:W-:-:S04]  /*139f0*/  PRMT R79, RZ, 0x7610, R79 ;  /* 0x00007610ff4f7816 */ /* 0x000fc8000000004f */
[----:B------:R0:W4:Y:S04]  /*13a00*/  @P0 LDG.E.U16 R80, desc[UR24][R8.64] ;  /* 0x0000001808500981 */ /* 0x000128000c1e1500 */
[----:B---3--:R-:W-:Y:S04]  /*13a10*/  STL [R1+0xe80], R84 ;  /* 0x000e805401007387 */ /* 0x008fe80000100800 */
[----:B------:R-:W3:Y:S04]  /*13a20*/  LDL R31, [R1+0xc80] ;  /* 0x000c8000011f7983 */ /* 0x000ee80000100800 */
[----:B------:R1:W-:Y:S04]  /*13a30*/  STL [R1+0x3dc], R12 ;  /* 0x0003dc0c01007387 */ /* 0x0003e80000100800 */
[----:B------:R0:W-:Y:S01]  /*13a40*/  STL [R1+0x3fc], R10 ;  /* 0x0003fc0a01007387 */ /* 0x0001e20000100800 */
[----:B-1----:R-:W-:-:S04]  /*13a50*/  LEA R12, P4, R2, R4, 0x1 ;  /* 0x00000004020c7211 */ /* 0x002fc800078808ff */
[-C--:B------:R-:W-:Y:S02]  /*13a60*/  LEA.HI.X.SX32 R2, R2, R3.reuse, 0x1, P4 ;  /* 0x0000000302027211 */ /* 0x080fe400020f0eff */
[C---:B0-----:R-:W-:Y:S01]  /*13a70*/  LEA R10, P4, R7.reuse, R4, 0x1 ;  /* 0x00000004070a7211 */ /* 0x041fe200078808ff */
[----:B------:R-:W-:Y:S02]  /*13a80*/  @P0 IMAD.MOV.U32 R8, RZ, RZ, R12 ;  /* 0x000000ffff080224 */ /* 0x000fe400078e000c */
[----:B------:R-:W-:Y:S01]  /*13a90*/  @P0 IMAD.MOV.U32 R9, RZ, RZ, R2 ;  /* 0x000000ffff090224 */ /* 0x000fe200078e0002 */
[----:B------:R-:W-:Y:S02]  /*13aa0*/  LEA.HI.X.SX32 R7, R7, R3, 0x1, P4 ;  /* 0x0000000307077211 */ /* 0x000fe400020f0eff */
[----:B------:R-:W-:Y:S02]  /*13ab0*/  PRMT R78, RZ, 0x7610, R78 ;  /* 0x00007610ff4e7816 */ /* 0x000fe4000000004e */
[----:B------:R0:W3:Y:S04]  /*13ac0*/  @P0 LDG.E.U16 R79, desc[UR24][R8.64] ;  /* 0x00000018084f0981 */ /* 0x0000e8000c1e1500 */
[----:B------:R-:W-:Y:S04]  /*13ad0*/  STL [R1+0x3d8], R13 ;  /* 0x0003d80d01007387 */ /* 0x000fe80000100800 */
[----:B------:R-:W3:Y:S01]  /*13ae0*/  LDL.LU R28, [R1+0x358] ;  /* 0x00035800011c7983 */ /* 0x000ee20000300800 */
[----:B0-----:R-:W-:-:S02]  /*13af0*/  @P0 IMAD.MOV.U32 R8, RZ, RZ, R10 ;  /* 0x000000ffff080224 */ /* 0x001fc400078e000a */
[----:B------:R-:W-:Y:S01]  /*13b00*/  @P0 IMAD.MOV.U32 R9, RZ, RZ, R7 ;  /* 0x000000ffff090224 */ /* 0x000fe200078e0007 */
[----:B------:R0:W-:Y:S04]  /*13b10*/  STL [R1+0x3f8], R11 ;  /* 0x0003f80b01007387 */ /* 0x0001e80000100800 */
[----:B------:R-:W3:Y:S04]  /*13b20*/  @P0 LDG.E.U16 R78, desc[UR24][R8.64] ;  /* 0x00000018084e0981 */ /* 0x000ee8000c1e1500 */
[----:B--2---:R-:W-:Y:S04]  /*13b30*/  STL [R1+0xe84], R83 ;  /* 0x000e845301007387 */ /* 0x004fe80000100800 */
[----:B------:R-:W2:Y:S04]  /*13b40*/  LDL R22, [R1+0x90] ;  /* 0x0000900001167983 */ /* 0x000ea80000100800 */
[----:B------:R-:W2:Y:S04]  /*13b50*/  LDL R24, [R1+0x94] ;  /* 0x0000940001187983 */ /* 0x000ea80000100800 */
[----:B------:R-:W2:Y:S04]  /*13b60*/  LDL R26, [R1+0xd08] ;  /* 0x000d0800011a7983 */ /* 0x000ea80000100800 */
[----:B------:R-:W2:Y:S04]  /*13b70*/  LDL R27, [R1+0xa8] ;  /* 0x0000a800011b7983 */ /* 0x000ea80000100800 */
[----:B------:R-:W2:Y:S01]  /*13b80*/  LDL R33, [R1+0x984] ;  /* 0x0009840001217983 */ /* 0x000ea20000100800 */
[----:B------:R-:W1:Y:S01]  /*13b90*/  S2R R81, SR_TID.X ;  /* 0x0000000000517919 */ /* 0x000e620000002100 */
[----:B------:R-:W-:-:S02]  /*13ba0*/  ISETP.GT.U32.AND P3, PT, R5, R30, PT ;  /* 0x0000001e0500720c */ /* 0x000fc40003f64070 */
[----:B------:R-:W-:-:S11]  /*13bb0*/  ISETP.GT.U32.AND P1, PT, R5, R32, PT ;  /* 0x000000200500720c */ /* 0x000fd60003f24070 */
[--C-:B------:R-:W-:Y:S02]  /*13bc0*/  @!P3 IMAD.IADD R30, R30, 0x1, -R5.reuse ;  /* 0x000000011e1eb824 */ /* 0x100fe400078e0a05 */
[----:B------:R-:W-:Y:S01]  /*13bd0*/  @!P1 IMAD.IADD R32, R32, 0x1, -R5 ;  /* 0x0000000120209824 */ /* 0x000fe200078e0a05 */
[----:B------:R-:W-:Y:S01]  /*13be0*/  PLOP3.LUT P1, PT, PT, PT, UP1, 0x80, 0x8 ;  /* 0x000000000008781c */ /* 0x000fe20003f2f018 */
[----:B----4-:R-:W-:Y:S04]  /*13bf0*/  STL [R1+0xe88], R80 ;  /* 0x000e885001007387 */ /* 0x010fe80000100800 */
[----:B------:R-:W-:Y:S01]  /*13c00*/  STL [R1+0x41c], R12 ;  /* 0x00041c0c01007387 */ /* 0x000fe20000100800 */
[----:B---3--:R-:W-:Y:S02]  /*13c10*/  ISETP.GE.AND P3, PT, R31, RZ, PT ;  /* 0x000000ff1f00720c */ /* 0x008fe40003f66270 */
[----:B-1----:R-:W-:-:S04]  /*13c20*/  SHF.R.U32.HI R81, RZ, 0x6, R81 ;  /* 0x00000006ff517819 */ /* 0x002fc80000011651 */
[----:B------:R-:W-:Y:S01]  /*13c30*/  SGXT.U32 R81, R81, 0x1 ;  /* 0x000000015151781a */ /* 0x000fe20000000000 */
[----:B------:R1:W-:Y:S03]  /*13c40*/  STL [R1+0x418], R2 ;  /* 0x0004180201007387 */ /* 0x0003e60000100800 */
[----:B0-----:R-:W-:Y:S02]  /*13c50*/  LOP3.LUT R11, R81, 0x8, RZ, 0xfc, !PT ;  /* 0x00000008510b7812 */ /* 0x001fe400078efcff */
[----:B------:R-:W-:Y:S02]  /*13c60*/  PRMT R75, RZ, 0x7610, R75 ;  /* 0x00007610ff4b7816 */ /* 0x000fe4000000004b */
[----:B------:R-:W-:Y:S01]  /*13c70*/  ISETP.LT.AND P1, PT, R11, UR15, P1 ;  /* 0x0000000f0b007c0c */ /* 0x000fe20008f21270 */
[----:B-1----:R-:W-:-:S04]  /*13c80*/  IMAD.MOV.U32 R2, RZ, RZ, R82 ;  /* 0x000000ffff027224 */ /* 0x002fc800078e0052 */
[----:B------:R-:W-:Y:S01]  /*13c90*/  @!P3 IMAD.MOV R2, RZ, RZ, -R2 ;  /* 0x000000ffff02b224 */ /* 0x000fe200078e0a02 */
[----:B------:R-:W-:Y:S04]  /*13ca0*/  STL [R1+0xe8c], R79 ;  /* 0x000e8c4f01007387 */ /* 0x000fe80000100800 */
[----:B------:R-:W-:Y:S04]  /*13cb0*/  STL [R1+0x43c], R10 ;  /* 0x00043c0a01007387 */ /* 0x000fe80000100800 */
[----:B------:R0:W-:Y:S04]  /*13cc0*/  STL [R1+0x438], R7 ;  /* 0x0004380701007387 */ /* 0x0001e80000100800 */
[----:B------:R-:W-:Y:S04]  /*13cd0*/  STL [R1+0xe90], R78 ;  /* 0x000e904e01007387 */ /* 0x000fe80000100800 */
[----:B------:R-:W3:Y:S04]  /*13ce0*/  LDL R25, [R1+0xb8] ;  /* 0x0000b80001197983 */ /* 0x000ee80000100800 */
[----:B------:R-:W4:Y:S01]  /*13cf0*/  LDL R29, [R1+0x974] ;  /* 0x00097400011d7983 */ /* 0x000f220000100800 */
[----:B0-----:R-:W-:-:S03]  /*13d00*/  SEL R7, R38, R2, !P6 ;  /* 0x0000000226077207 */ /* 0x001fc60007000000 */
[----:B------:R-:W4:Y:S01]  /*13d10*/  LDL R31, [R1+0x8d4] ;  /* 0x0008d400011f7983 */ /* 0x000f220000100800 */
[----:B------:R-:W-:-:S03]  /*13d20*/  PRMT R74, RZ, 0x7610, R74 ;  /* 0x00007610ff4a7816 */ /* 0x000fc6000000004a */
[----:B------:R-:W4:Y:S01]  /*13d30*/  LDL R82, [R1+0x964] ;  /* 0x0009640001527983 */ /* 0x000f220000100800 */
[----:B------:R-:W-:Y:S02]  /*13d40*/  IMAD R7, R7, UR13, RZ ;  /* 0x0000000d07077c24 */ /* 0x000fe4000f8e02ff */
[----:B------:R-:W-:Y:S01]  /*13d50*/  IMAD.MOV.U32 R2, RZ, RZ, R32 ;  /* 0x000000ffff027224 */ /* 0x000fe200078e0020 */
[----:B------:R-:W-:Y:S01]  /*13d60*/  PRMT R77, RZ, 0x7610, R77 ;  /* 0x00007610ff4d7816 */ /* 0x000fe2000000004d */
[----:B--2---:R-:W-:Y:S02]  /*13d70*/  @P2 IMAD.MOV.U32 R9, RZ, RZ, R22 ;  /* 0x000000ffff092224 */ /* 0x004fe400078e0016 */
[----:B------:R-:W-:-:S05]  /*13d80*/  @P2 IMAD.MOV.U32 R8, RZ, RZ, R24 ;  /* 0x000000ffff082224 */ /* 0x000fca00078e0018 */
[----:B------:R0:W2:Y:S01]  /*13d90*/  @P2 LDG.E.U16 R75, desc[UR24][R8.64] ;  /* 0x00000018084b2981 */ /* 0x0000a2000c1e1500 */
[----:B------:R-:W-:Y:S01]  /*13da0*/  ISETP.GE.AND P2, PT, R26, RZ, PT ;  /* 0x000000ff1a00720c */ /* 0x000fe20003f46270 */
[----:B0-----:R-:W-:Y:S02]  /*13db0*/  @P1 IMAD.MOV.U32 R8, RZ, RZ, R33 ;  /* 0x000000ffff081224 */ /* 0x001fe400078e0021 */
[----:B------:R-:W-:Y:S01]  /*13dc0*/  @P1 IMAD.MOV.U32 R9, RZ, RZ, R27 ;  /* 0x000000ffff091224 */ /* 0x000fe200078e001b */
[----:B------:R-:W2:Y:S04]  /*13dd0*/  LDL.LU R33, [R1+0x35c] ;  /* 0x00035c0001217983 */ /* 0x000ea80000300800 */
[----:B------:R-:W2:Y:S04]  /*13de0*/  LDL R22, [R1+0x8f0] ;  /* 0x0008f00001167983 */ /* 0x000ea80000100800 */
[----:B------:R-:W2:Y:S04]  /*13df0*/  LDL R24, [R1+0x8f4] ;  /* 0x0008f40001187983 */ /* 0x000ea80000100800 */
[----:B------:R0:W2:Y:S01]  /*13e00*/  @P1 LDG.E.U16 R74, desc[UR24][R8.64] ;  /* 0x00000018084a1981 */ /* 0x0000a2000c1e1500 */
[----:B------:R-:W-:Y:S01]  /*13e10*/  @!P2 IMAD.MOV R2, RZ, RZ, -R2 ;  /* 0x000000ffff02a224 */ /* 0x000fe200078e0a02 */
[----:B------:R-:W-:-:S02]  /*13e20*/  PLOP3.LUT P2, PT, PT, PT, UP1, 0x80, 0x8 ;  /* 0x000000000008781c */ /* 0x000fc40003f4f018 */
[----:B------:R-:W2:Y:S04]  /*13e30*/  LDL R26, [R1+0xcdc] ;  /* 0x000cdc00011a7983 */ /* 0x000ea80000100800 */
[----:B------:R-:W2:Y:S01]  /*13e40*/  LDL R27, [R1+0x910] ;  /* 0x00091000011b7983 */ /* 0x000ea20000100800 */
[----:B0-----:R-:W-:Y:S02]  /*13e50*/  LEA R8, P1, R7, R4, 0x1 ;  /* 0x0000000407087211 */ /* 0x001fe400078208ff */
[----:B------:R-:W-:Y:S01]  /*13e60*/  LOP3.LUT R9, R81, 0x20, RZ, 0xfc, !PT ;  /* 0x0000002051097812 */ /* 0x000fe200078efcff */
[----:B------:R-:W2:Y:S01]  /*13e70*/  LDL R32, [R1+0x914] ;  /* 0x0009140001207983 */ /* 0x000ea20000100800 */
[----:B------:R-:W-:Y:S02]  /*13e80*/  LEA.HI.X.SX32 R7, R7, R3, 0x1, P1 ;  /* 0x0000000307077211 */ /* 0x000fe400008f0eff */
[----:B------:R-:W-:-:S03]  /*13e90*/  ISETP.LT.AND P2, PT, R9, UR15, P2 ;  /* 0x0000000f09007c0c */ /* 0x000fc60009741270 */
[----:B------:R-:W-:-:S05]  /*13ea0*/  @P0 IMAD.MOV.U32 R9, RZ, RZ, R7 ;  /* 0x000000ffff090224 */ /* 0x000fca00078e0007 */
[----:B------:R3:W2:Y:S01]  /*13eb0*/  @P0 LDG.E.U16 R77, desc[UR24][R8.64] ;  /* 0x00000018084d0981 */ /* 0x0006a2000c1e1500 */
[C---:B------:R-:W-:Y:S02]  /*13ec0*/  ISETP.GT.U32.AND P3, PT, R5.reuse, R28, PT ;  /* 0x0000001c0500720c */ /* 0x040fe40003f64070 */
[----:B------:R-:W-:Y:S02]  /*13ed0*/  ISETP.GT.U32.AND P4, PT, R5, R30, PT ;  /* 0x0000001e0500720c */ /* 0x000fe40003f84070 */
[C---:B------:R-:W-:Y:S02]  /*13ee0*/  LOP3.LUT R11, R81.reuse, 0x10, RZ, 0xfc, !PT ;  /* 0x00000010510b7812 */ /* 0x040fe400078efcff */
[----:B------:R-:W-:-:S07]  /*13ef0*/  LOP3.LUT R10, R81, 0x18, RZ, 0xfc, !PT ;  /* 0x00000018510a7812 */ /* 0x000fce00078efcff */
[--C-:B------:R-:W-:Y:S01]  /*13f00*/  @!P3 IMAD.IADD R28, R28, 0x1, -R5.reuse ;  /* 0x000000011c1cb824 */ /* 0x100fe200078e0a05 */
[----:B------:R-:W-:Y:S01]  /*13f10*/  PLOP3.LUT P3, PT, PT, PT, UP1, 0x80, 0x8 ;  /* 0x000000000008781c */ /* 0x000fe20003f6f018 */
[----:B------:R-:W-:Y:S01]  /*13f20*/  @!P4 IMAD.IADD R30, R30, 0x1, -R5 ;  /* 0x000000011e1ec824 */ /* 0x000fe200078e0a05 */
[----:B------:R-:W-:Y:S02]  /*13f30*/  PLOP3.LUT P4, PT, PT, PT, UP1, 0x80, 0x8 ;  /* 0x000000000008781c */ /* 0x000fe40003f8f018 */
[----:B------:R-:W-:Y:S02]  /*13f40*/  ISETP.LT.AND P3, PT, R11, UR15, P3 ;  /* 0x0000000f0b007c0c */ /* 0x000fe40009f61270 */
[----:B------:R-:W-:Y:S01]  /*13f50*/  ISETP.LT.AND P4, PT, R10, UR15, P4 ;  /* 0x0000000f0a007c0c */ /* 0x000fe2000a781270 */
[----:B------:R4:W-:Y:S01]  /*13f60*/  STL [R1+0x45c], R8 ;  /* 0x00045c0801007387 */ /* 0x0009e20000100800 */
[----:B------:R-:W-:Y:S02]  /*13f70*/  PRMT R73, RZ, 0x7610, R73 ;  /* 0x00007610ff497816 */ /* 0x000fe40000000049 */
[----:B------:R-:W-:-:S02]  /*13f80*/  LOP3.LUT R10, R81, 0x28, RZ, 0xfc, !PT ;  /* 0x00000028510a7812 */ /* 0x000fc400078efcff */
[----:B------:R-:W-:Y:S02]  /*13f90*/  PLOP3.LUT P1, PT, PT, PT, UP1, 0x80, 0x8 ;  /* 0x000000000008781c */ /* 0x000fe40003f2f018 */
[----:B------:R-:W-:Y:S02]  /*13fa0*/  PRMT R68, RZ, 0x7610, R68 ;  /* 0x00007610ff447816 */ /* 0x000fe40000000044 */
[----:B------:R-:W-:Y:S01]  /*13fb0*/  ISETP.LT.AND P1, PT, R10, UR15, P1 ;  /* 0x0000000f0a007c0c */ /* 0x000fe20008f21270 */
[----:B---3--:R-:W-:Y:S02]  /*13fc0*/  @P3 IMAD.MOV.U32 R9, RZ, RZ, R25 ;  /* 0x000000ffff093224 */ /* 0x008fe400078e0019 */
[----:B----4-:R-:W-:-:S05]  /*13fd0*/  @P3 IMAD.MOV.U32 R8, RZ, RZ, R29 ;  /* 0x000000ffff083224 */ /* 0x010fca00078e001d */
[----:B------:R0:W3:Y:S01]  /*13fe0*/  @P3 LDG.E.U16 R73, desc[UR24][R8.64] ;  /* 0x0000001808493981 */ /* 0x0000e2000c1e1500 */
[----:B------:R-:W-:Y:S01]  /*13ff0*/  PRMT R67, RZ, 0x7610, R67 ;  /* 0x00007610ff437816 */ /* 0x000fe20000000043 */
[----:B0-----:R-:W-:Y:S02]  /*14000*/  @P4 IMAD.MOV.U32 R8, RZ, RZ, R82 ;  /* 0x000000ffff084224 */ /* 0x001fe400078e0052 */
[----:B------:R-:W-:-:S05]  /*14010*/  @P4 IMAD.MOV.U32 R9, RZ, RZ, R31 ;  /* 0x000000ffff094224 */ /* 0x000fca00078e001f */
[----:B------:R2:W4:Y:S04]  /*14020*/  @P4 LDG.E.U16 R68, desc[UR24][R8.64] ;  /* 0x0000001808444981 */ /* 0x000528000c1e1500 */
[----:B------:R0:W-:Y:S01]  /*14030*/  STL [R1+0x458], R7 ;  /* 0x0004580701007387 */ /* 0x0001e20000100800 */
[----:B------:R-:W-:Y:S02]  /*14040*/  PRMT R66, RZ, 0x7610, R66 ;  /* 0x00007610ff427816 */ /* 0x000fe40000000042 */
[----:B0-----:R-:W-:Y:S01]  /*14050*/  SEL R7, R38, R2, !P6 ;  /* 0x0000000226077207 */ /* 0x001fe20007000000 */
[----:B------:R-:W-:-:S04]  /*14060*/  IMAD.MOV.U32 R2, RZ, RZ, R30 ;  /* 0x000000ffff027224 */ /* 0x000fc800078e001e */
[----:B------:R-:W-:Y:S01]  /*14070*/  IMAD R7, R7, UR13, RZ ;  /* 0x0000000d07077c24 */ /* 0x000fe2000f8e02ff */
[----:B------:R-:W-:Y:S01]  /*14080*/  PRMT R76, RZ, 0x7610, R76 ;  /* 0x00007610ff4c7816 */ /* 0x000fe2000000004c */
[----:B--2---:R-:W-:Y:S02]  /*14090*/  @P2 IMAD.MOV.U32 R9, RZ, RZ, R22 ;  /* 0x000000ffff092224 */ /* 0x004fe400078e0016 */
[----:B------:R-:W-:-:S05]  /*140a0*/  @P2 IMAD.MOV.U32 R8, RZ, RZ, R24 ;  /* 0x000000ffff082224 */ /* 0x000fca00078e0018 */
[----:B------:R0:W2:Y:S01]  /*140b0*/  @P2 LDG.E.U16 R67, desc[UR24][R8.64] ;  /* 0x0000001808432981 */ /* 0x0000a2000c1e1500 */
[----:B------:R-:W-:Y:S01]  /*140c0*/  ISETP.GE.AND P2, PT, R26, RZ, PT ;  /* 0x000000ff1a00720c */ /* 0x000fe20003f46270 */
[----:B0-----:R-:W-:Y:S02]  /*140d0*/  @P1 IMAD.MOV.U32 R9, RZ, RZ, R27 ;  /* 0x000000ffff091224 */ /* 0x001fe400078e001b */
[----:B------:R-:W-:-:S05]  /*140e0*/  @P1 IMAD.MOV.U32 R8, RZ, RZ, R32 ;  /* 0x000000ffff081224 */ /* 0x000fca00078e0020 */
[----:B------:R0:W2:Y:S05]  /*140f0*/  @P1 LDG.E.U16 R66, desc[UR24][R8.64] ;  /* 0x0000001808421981 */ /* 0x0000aa000c1e1500 */
[----:B------:R-:W-:Y:S01]  /*14100*/  @!P2 IMAD.MOV R2, RZ, RZ, -R2 ;  /* 0x000000ffff02a224 */ /* 0x000fe200078e0a02 */
[----:B------:R-:W-:Y:S01]  /*14110*/  PLOP3.LUT P2, PT, PT, PT, UP1, 0x80, 0x8 ;  /* 0x000000000008781c */ /* 0x000fe20003f4f018 */
[----:B------:R-:W-:Y:S01]  /*14120*/  STL [R1+0xe94], R77 ;  /* 0x000e944d01007387 */ /* 0x000fe20000100800 */
[----:B0-----:R-:W-:-:S03]  /*14130*/  LEA R8, P1, R7, R4, 0x1 ;  /* 0x0000000407087211 */ /* 0x001fc600078208ff */
[----:B------:R-:W2:Y:S01]  /*14140*/  LDL R25, [R1+0x930] ;  /* 0x0009300001197983 */ /* 0x000ea20000100800 */
[----:B------:R-:W-:-:S03]  /*14150*/  LOP3.LUT R9, R81, 0x2, RZ, 0xfc, !PT ;  /* 0x0000000251097812 */ /* 0x000fc600078efcff */
[----:B------:R-:W3:Y:S01]  /*14160*/  LDL R29, [R1+0x934] ;  /* 0x00093400011d7983 */ /* 0x000ee20000100800 */
[----:B------:R-:W-:Y:S02]  /*14170*/  LEA.HI.X.SX32 R7, R7, R3, 0x1, P1 ;  /* 0x0000000307077211 */ /* 0x000fe400008f0eff */
[----:B------:R-:W-:Y:S01]  /*14180*/  ISETP.LT.AND P2, PT, R9, UR15, P2 ;  /* 0x0000000f09007c0c */ /* 0x000fe20009741270 */
[----:B------:R-:W4:Y:S02]  /*14190*/  LDL R31, [R1+0x950] ;  /* 0x00095000011f7983 */ /* 0x000f240000100800 */
[----:B------:R-:W-:Y:S02]  /*141a0*/  @P0 IMAD.MOV.U32 R9, RZ, RZ, R7 ;  /* 0x000000ffff090224 */ /* 0x000fe400078e0007 */
[----:B------:R-:W4:Y:S04]  /*141b0*/  LDL R82, [R1+0x954] ;  /* 0x0009540001527983 */ /* 0x000f280000100800 */
[----:B------:R-:W4:Y:S04]  /*141c0*/  LDL.LU R32, [R1+0x370] ;  /* 0x0003700001207983 */ /* 0x000f280000300800 */
[----:B------:R-:W4:Y:S04]  /*141d0*/  LDL R22, [R1+0x98] ;  /* 0x0000980001167983 */ /* 0x000f280000100800 */
[----:B------:R-:W4:Y:S04]  /*141e0*/  LDL R24, [R1+0x9c] ;  /* 0x00009c0001187983 */ /* 0x000f280000100800 */
[----:B------:R2:W4:Y:S04]  /*141f0*/  @P0 LDG.E.U16 R76, desc[UR24][R8.64] ;  /* 0x00000018084c0981 */ /* 0x000528000c1e1500 */
[----:B------:R-:W4:Y:S04]  /*14200*/  LDL R26, [R1+0xcbc] ;  /* 0x000cbc00011a7983 */ /* 0x000f280000100800 */
[----:B------:R-:W4:Y:S04]  /*14210*/  LDL R30, [R1+0x980] ;  /* 0x00098000011e7983 */ /* 0x000f280000100800 */
[----:B------:R-:W4:Y:S01]  /*14220*/  LDL R27, [R1+0xac] ;  /* 0x0000ac00011b7983 */ /* 0x000f220000100800 */
[----:B------:R-:W-:-:S02]  /*14230*/  ISETP.GT.U32.AND P3, PT, R5, R33, PT ;  /* 0x000000210500720c */ /* 0x000fc40003f64070 */
        /* <DEDUP_REMOVED lines=9> */
[----:B------:R-:W-:Y:S01]  /*142d0*/  STL [R1+0x47c], R8 ;  /* 0x00047c0801007387 */ /* 0x000fe20000100800 */
[----:B------:R-:W-:Y:S02]  /*142e0*/  PRMT R65, RZ, 0x7610, R65 ;  /* 0x00007610ff417816 */ /* 0x000fe40000000041 */
[----:B------:R-:W-:-:S02]  /*142f0*/  LOP3.LUT R10, R81, 0xa, RZ, 0xfc, !PT ;  /* 0x0000000a510a7812 */ /* 0x000fc400078efcff */
[----:B------:R-:W-:Y:S02]  /*14300*/  PLOP3.LUT P1, PT, PT, PT, UP1, 0x80, 0x8 ;  /* 0x000000000008781c */ /* 0x000fe40003f2f018 */
[----:B------:R-:W-:Y:S02]  /*14310*/  PRMT R56, RZ, 0x7610, R56 ;  /* 0x00007610ff387816 */ /* 0x000fe40000000038 */
[----:B------:R-:W-:Y:S01]  /*14320*/  ISETP.LT.AND P1, PT, R10, UR15, P1 ;  /* 0x0000000f0a007c0c */ /* 0x000fe20008f21270 */
[----:B------:R0:W-:Y:S01]  /*14330*/  STL [R1+0x478], R7 ;  /* 0x0004780701007387 */ /* 0x0001e20000100800 */
[----:B------:R-:W-:Y:S02]  /*14340*/  PRMT R71, RZ, 0x7610, R71 ;  /* 0x00007610ff477816 */ /* 0x000fe40000000047 */
[----:B------:R-:W-:Y:S02]  /*14350*/  PRMT R70, RZ, 0x7610, R70 ;  /* 0x00007610ff467816 */ /* 0x000fe40000000046 */
[----:B0-----:R-:W-:Y:S01]  /*14360*/  SEL R7, R38, R2, !P6 ;  /* 0x0000000226077207 */ /* 0x001fe20007000000 */
[----:B------:R-:W-:-:S04]  /*14370*/  IMAD.MOV.U32 R2, RZ, RZ, R28 ;  /* 0x000000ffff027224 */ /* 0x000fc800078e001c */
[----:B------:R-:W-:Y:S01]  /*14380*/  IMAD R7, R7, UR13, RZ ;  /* 0x0000000d07077c24 */ /* 0x000fe2000f8e02ff */
[----:B------:R-:W-:Y:S02]  /*14390*/  LOP3.LUT R11, R81, 0x12, RZ, 0xfc, !PT ;  /* 0x00000012510b7812 */ /* 0x000fe400078efcff */
[----:B------:R-:W-:Y:S01]  /*143a0*/  PRMT R72, RZ, 0x7610, R72 ;  /* 0x00007610ff487816 */ /* 0x000fe20000000048 */
[----:B--2---:R-:W-:Y:S02]  /*143b0*/  @P3 IMAD.MOV.U32 R9, RZ, RZ, R25 ;  /* 0x000000ffff093224 */ /* 0x004fe400078e0019 */
[----:B---3--:R-:W-:-:S05]  /*143c0*/  @P3 IMAD.MOV.U32 R8, RZ, RZ, R29 ;  /* 0x000000ffff083224 */ /* 0x008fca00078e001d */
[----:B------:R4:W2:Y:S02]  /*143d0*/  @P3 LDG.E.U16 R65, desc[UR24][R8.64] ;  /* 0x0000001808413981 */ /* 0x0008a4000c1e1500 */
[----:B----4-:R-:W-:Y:S02]  /*143e0*/  @P4 IMAD.MOV.U32 R8, RZ, RZ, R82 ;  /* 0x000000ffff084224 */ /* 0x010fe400078e0052 */
[----:B------:R-:W-:-:S05]  /*143f0*/  @P4 IMAD.MOV.U32 R9, RZ, RZ, R31 ;  /* 0x000000ffff094224 */ /* 0x000fca00078e001f */
[----:B------:R0:W3:Y:S04]  /*14400*/  @P4 LDG.E.U16 R56, desc[UR24][R8.64] ;  /* 0x0000001808384981 */ /* 0x0000e8000c1e1500 */
[----:B------:R-:W-:Y:S04]  /*14410*/  STL [R1+0xe98], R76 ;  /* 0x000e984c01007387 */ /* 0x000fe80000100800 */
[----:B------:R-:W4:Y:S01]  /*14420*/  LDL R25, [R1+0xbc] ;  /* 0x0000bc0001197983 */ /* 0x000f220000100800 */
[----:B0-----:R-:W-:Y:S02]  /*14430*/  @P2 IMAD.MOV.U32 R8, RZ, RZ, R24 ;  /* 0x000000ffff082224 */ /* 0x001fe400078e0018 */
[----:B------:R-:W-:Y:S01]  /*14440*/  @P2 IMAD.MOV.U32 R9, RZ, RZ, R22 ;  /* 0x000000ffff092224 */ /* 0x000fe200078e0016 */
[----:B------:R-:W2:Y:S04]  /*14450*/  LDL R29, [R1+0x970] ;  /* 0x00097000011d7983 */ /* 0x000ea80000100800 */
[----:B------:R0:W3:Y:S01]  /*14460*/  @P2 LDG.E.U16 R71, desc[UR24][R8.64] ;  /* 0x0000001808472981 */ /* 0x0000e2000c1e1500 */
[----:B------:R-:W-:-:S03]  /*14470*/  ISETP.GE.AND P2, PT, R26, RZ, PT ;  /* 0x000000ff1a00720c */ /* 0x000fc60003f46270 */
[----:B------:R-:W3:Y:S01]  /*14480*/  LDL R31, [R1+0x8d8] ;  /* 0x0008d800011f7983 */ /* 0x000ee20000100800 */
[----:B------:R-:W-:-:S03]  /*14490*/  ISETP.GT.U32.AND P4, PT, R5, R33, PT ;  /* 0x000000210500720c */ /* 0x000fc60003f84070 */
[----:B------:R-:W3:Y:S01]  /*144a0*/  LDL R82, [R1+0x8dc] ;  /* 0x0008dc0001527983 */ /* 0x000ee20000100800 */
[----:B0-----:R-:W-:-:S03]  /*144b0*/  @P1 IMAD.MOV.U32 R8, RZ, RZ, R30 ;  /* 0x000000ffff081224 */ /* 0x001fc600078e001e */
[----:B------:R-:W3:Y:S01]  /*144c0*/  LDL.LU R30, [R1+0x394] ;  /* 0x00039400011e7983 */ /* 0x000ee20000300800 */
[----:B------:R-:W-:-:S03]  /*144d0*/  @P1 IMAD.MOV.U32 R9, RZ, RZ, R27 ;  /* 0x000000ffff091224 */ /* 0x000fc600078e001b */
[----:B------:R-:W3:Y:S04]  /*144e0*/  LDL R22, [R1+0x8f8] ;  /* 0x0008f80001167983 */ /* 0x000ee80000100800 */
[----:B------:R-:W3:Y:S01]  /*144f0*/  LDL R24, [R1+0x8fc] ;  /* 0x0008fc0001187983 */ /* 0x000ee20000100800 */
[----:B------:R-:W-:-:S03]  /*14500*/  @!P2 IMAD.MOV R2, RZ, RZ, -R2 ;  /* 0x000000ffff02a224 */ /* 0x000fc600078e0a02 */
[----:B------:R0:W3:Y:S01]  /*14510*/  @P1 LDG.E.U16 R70, desc[UR24][R8.64] ;  /* 0x0000001808461981 */ /* 0x0000e2000c1e1500 */
[----:B------:R-:W-:-:S03]  /*14520*/  PLOP3.LUT P1, PT, PT, PT, UP1, 0x80, 0x8 ;  /* 0x000000000008781c */ /* 0x000fc60003f2f018 */
[----:B------:R-:W3:Y:S01]  /*14530*/  LDL R26, [R1+0xc64] ;  /* 0x000c6400011a7983 */ /* 0x000ee20000100800 */
[----:B------:R-:W-:Y:S01]  /*14540*/  @!P4 IMAD.IADD R33, R33, 0x1, -R5 ;  /* 0x000000012121c824 */ /* 0x000fe200078e0a05 */
[----:B------:R-:W-:Y:S02]  /*14550*/  ISETP.LT.AND P4, PT, R11, UR15, P1 ;  /* 0x0000000f0b007c0c */ /* 0x000fe40008f81270 */
[----:B------:R-:W3:Y:S01]  /*14560*/  LDL R27, [R1+0x918] ;  /* 0x00091800011b7983 */ /* 0x000ee20000100800 */
[----:B0-----:R-:W-:-:S03]  /*14570*/  LEA R8, P2, R7, R4, 0x1 ;  /* 0x0000000407087211 */ /* 0x001fc600078408ff */
[----:B------:R-:W3:Y:S01]  /*14580*/  LDL R28, [R1+0x91c] ;  /* 0x00091c00011c7983 */ /* 0x000ee20000100800 */
[----:B------:R-:W-:Y:S02]  /*14590*/  LOP3.LUT R9, R81, 0x22, RZ, 0xfc, !PT ;  /* 0x0000002251097812 */ /* 0x000fe400078efcff */
[----:B------:R-:W-:Y:S02]  /*145a0*/  PLOP3.LUT P1, PT, PT, PT, UP1, 0x80, 0x8 ;  /* 0x000000000008781c */ /* 0x000fe40003f2f018 */
[----:B------:R-:W-:Y:S02]  /*145b0*/  LEA.HI.X.SX32 R7, R7, R3, 0x1, P2 ;  /* 0x0000000307077211 */ /* 0x000fe400010f0eff */
[----:B------:R-:W-:-:S03]  /*145c0*/  ISETP.LT.AND P1, PT, R9, UR15, P1 ;  /* 0x0000000f09007c0c */ /* 0x000fc60008f21270 */
[----:B------:R-:W-:-:S05]  /*145d0*/  @P0 IMAD.MOV.U32 R9, RZ, RZ, R7 ;  /* 0x000000ffff090224 */ /* 0x000fca00078e0007 */
[----:B------:R4:W3:Y:S01]  /*145e0*/  @P0 LDG.E.U16 R72, desc[UR24][R8.64] ;  /* 0x0000001808480981 */ /* 0x0008e2000c1e1500 */
[----:B------:R-:W-:Y:S02]  /*145f0*/  ISETP.GT.U32.AND P3, PT, R5, R32, PT ;  /* 0x000000200500720c */ /* 0x000fe40003f64070 */
[----:B------:R-:W-:-:S11]  /*14600*/  LOP3.LUT R10, R81, 0x1a, RZ, 0xfc, !PT ;  /* 0x0000001a510a7812 */ /* 0x000fd600078efcff */
[----:B------:R-:W-:Y:S01]  /*14610*/  @!P3 IMAD.IADD R32, R32, 0x1, -R5 ;  /* 0x000000012020b824 */ /* 0x000fe200078e0a05 */
[----:B------:R-:W-:-:S04]  /*14620*/  PLOP3.LUT P3, PT, PT, PT, UP1, 0x80, 0x8 ;  /* 0x000000000008781c */ /* 0x000fc80003f6f018 */
[----:B------:R-:W-:Y:S01]  /*14630*/  ISETP.LT.AND P3, PT, R10, UR15, P3 ;  /* 0x0000000f0a007c0c */ /* 0x000fe20009f61270 */
[----:B------:R-:W-:Y:S01]  /*14640*/  STL [R1+0x49c], R8 ;  /* 0x00049c0801007387 */ /* 0x000fe20000100800 */
[----:B------:R-:W-:Y:S02]  /*14650*/  PRMT R69, RZ, 0x7610, R69 ;  /* 0x00007610ff457816 */ /* 0x000fe40000000045 */
[----:B------:R-:W-:Y:S02]  /*14660*/  LOP3.LUT R10, R81, 0x2a, RZ, 0xfc, !PT ;  /* 0x0000002a510a7812 */ /* 0x000fe400078efcff */
[----:B------:R-:W-:Y:S02]  /*14670*/  PLOP3.LUT P2, PT, PT, PT, UP1, 0x80, 0x8 ;  /* 0x000000000008781c */ /* 0x000fe40003f4f018 */
[----:B------:R-:W-:Y:S02]  /*14680*/  PRMT R60, RZ, 0x7610, R60 ;  /* 0x00007610ff3c7816 */ /* 0x000fe4000000003c */
[----:B------:R-:W-:-:S02]  /*14690*/  ISETP.LT.AND P2, PT, R10, UR15, P2 ;  /* 0x0000000f0a007c0c */ /* 0x000fc40009741270 */
[----:B------:R-:W-:Y:S01]  /*146a0*/  PRMT R59, RZ, 0x7610, R59 ;  /* 0x00007610ff3b7816 */ /* 0x000fe2000000003b */
[----:B------:R0:W-:Y:S01]  /*146b0*/  STL [R1+0x498], R7 ;  /* 0x0004980701007387 */ /* 0x0001e20000100800 */
[----:B------:R-:W-:Y:S02]  /*146c0*/  PRMT R58, RZ, 0x7610, R58 ;  /* 0x00007610ff3a7816 */ /* 0x000fe4000000003a */
[----:B------:R-:W-:Y:S02]  /*146d0*/  LOP3.LUT R11, R81, 0x32, RZ, 0xfc, !PT ;  /* 0x00000032510b7812 */ /* 0x000fe400078efcff */
[----:B0-----:R-:W-:Y:S01]  /*146e0*/  SEL R7, R38, R2, !P6 ;  /* 0x0000000226077207 */ /* 0x001fe20007000000 */
[----:B------:R-:W-:-:S04]  /*146f0*/  IMAD.MOV.U32 R2, RZ, RZ, R33 ;  /* 0x000000ffff027224 */ /* 0x000fc800078e0021 */
[----:B------:R-:W-:Y:S01]  /*14700*/  IMAD R7, R7, UR13, RZ ;  /* 0x0000000d07077c24 */ /* 0x000fe2000f8e02ff */
[----:B------:R-:W-:Y:S01]  /*14710*/  PRMT R64, RZ, 0x7610, R64 ;  /* 0x00007610ff407816 */ /* 0x000fe20000000040 */
[----:B----4-:R-:W-:Y:S02]  /*14720*/  @P4 IMAD.MOV.U32 R9, RZ, RZ, R25 ;  /* 0x000000ffff094224 */ /* 0x010fe400078e0019 */
[----:B--2---:R-:W-:-:S05]  /*14730*/  @P4 IMAD.MOV.U32 R8, RZ, RZ, R29 ;  /* 0x000000ffff084224 */ /* 0x004fca00078e001d */
[----:B------:R3:W2:Y:S02]  /*14740*/  @P4 LDG.E.U16 R69, desc[UR24][R8.64] ;  /* 0x0000001808454981 */ /* 0x0006a4000c1e1500 */
[----:B---3--:R-:W-:Y:S02]  /*14750*/  @P3 IMAD.MOV.U32 R8, RZ, RZ, R82 ;  /* 0x000000ffff083224 */ /* 0x008fe400078e0052 */
[----:B------:R-:W-:Y:S01]  /*14760*/  @P3 IMAD.MOV.U32 R9, RZ, RZ, R31 ;  /* 0x000000ffff093224 */ /* 0x000fe200078e001f */
[----:B------:R-:W-:-:S04]  /*14770*/  ISETP.GT.U32.AND P4, PT, R5, R30, PT ;  /* 0x0000001e0500720c */ /* 0x000fc80003f84070 */
[----:B------:R0:W3:Y:S01]  /*14780*/  @P3 LDG.E.U16 R60, desc[UR24][R8.64] ;  /* 0x00000018083c3981 */ /* 0x0000e2000c1e1500 */
[----:B------:R-:W-:Y:S01]  /*14790*/  ISETP.GT.U32.AND P3, PT, R5, R32, PT ;  /* 0x000000200500720c */ /* 0x000fe20003f64070 */
[----:B0-----:R-:W-:Y:S02]  /*147a0*/  @P1 IMAD.MOV.U32 R8, RZ, RZ, R24 ;  /* 0x000000ffff081224 */ /* 0x001fe400078e0018 */
[----:B------:R-:W-:-:S05]  /*147b0*/  @P1 IMAD.MOV.U32 R9, RZ, RZ, R22 ;  /* 0x000000ffff091224 */ /* 0x000fca00078e0016 */
[----:B------:R0:W4:Y:S01]  /*147c0*/  @P1 LDG.E.U16 R59, desc[UR24][R8.64] ;  /* 0x00000018083b1981 */ /* 0x000122000c1e1500 */
[----:B------:R-:W-:Y:S01]  /*147d0*/  ISETP.GE.AND P1, PT, R26, RZ, PT ;  /* 0x000000ff1a00720c */ /* 0x000fe20003f26270 */
[--C-:B------:R-:W-:Y:S01]  /*147e0*/  @!P4 IMAD.IADD R30, R30, 0x1, -R5.reuse ;  /* 0x000000011e1ec824 */ /* 0x100fe200078e0a05 */
[----:B------:R-:W-:Y:S02]  /*147f0*/  PLOP3.LUT P4, PT, PT, PT, UP1, 0x80, 0x8 ;  /* 0x000000000008781c */ /* 0x000fe40003f8f018 */
[----:B------:R-:W-:Y:S02]  /*14800*/  @!P3 IMAD.IADD R32, R32, 0x1, -R5 ;  /* 0x000000012020b824 */ /* 0x000fe400078e0a05 */
[----:B0-----:R-:W-:Y:S02]  /*14810*/  @P2 IMAD.MOV.U32 R8, RZ, RZ, R28 ;  /* 0x000000ffff082224 */ /* 0x001fe400078e001c */
[----:B------:R-:W-:Y:S01]  /*14820*/  @P2 IMAD.MOV.U32 R9, RZ, RZ, R27 ;  /* 0x000000ffff092224 */ /* 0x000fe200078e001b */
[----:B------:R-:W-:-:S04]  /*14830*/  ISETP.LT.AND P3, PT, R11, UR15, P4 ;  /* 0x0000000f0b007c0c */ /* 0x000fc8000a761270 */
[----:B------:R0:W2:Y:S01]  /*14840*/  @P2 LDG.E.U16 R58, desc[UR24][R8.64] ;  /* 0x00000018083a2981 */ /* 0x0000a2000c1e1500 */
[----:B------:R-:W-:Y:S01]  /*14850*/  @!P1 IMAD.MOV R2, RZ, RZ, -R2 ;  /* 0x000000ffff029224 */ /* 0x000fe200078e0a02 */
[----:B------:R-:W-:Y:S02]  /*14860*/  PLOP3.LUT P1, PT, PT, PT, UP1, 0x80, 0x8 ;  /* 0x000000000008781c */ /* 0x000fe40003f2f018 */
[----:B------:R-:W-:Y:S04]  /*14870*/  STL [R1+0xe9c], R72 ;  /* 0x000e9c4801007387 */ /* 0x000fe80000100800 */
[----:B------:R-:W2:Y:S01]  /*14880*/  LDL R23, [R1+0x938] ;  /* 0x0009380001177983 */ /* 0x000ea20000100800 */
[----:B0-----:R-:W-:Y:S02]  /*14890*/  LEA R8, P4, R7, R4, 0x1 ;  /* 0x0000000407087211 */ /* 0x001fe400078808ff */
[----:B------:R-:W-:Y:S01]  /*148a0*/  LOP3.LUT R9, R81, 0x4, RZ, 0xfc, !PT ;  /* 0x0000000451097812 */ /* 0x000fe200078efcff */
[----:B------:R-:W3:Y:S01]  /*148b0*/  LDL R25, [R1+0x93c] ;  /* 0x00093c0001197983 */ /* 0x000ee20000100800 */
[----:B------:R-:W-:-:S02]  /*148c0*/  LEA.HI.X.SX32 R7, R7, R3, 0x1, P4 ;  /* 0x0000000307077211 */ /* 0x000fc400020f0eff */
[----:B------:R-:W-:Y:S01]  /*148d0*/  ISETP.LT.AND P1, PT, R9, UR15, P1 ;  /* 0x0000000f09007c0c */ /* 0x000fe20008f21270 */
[----:B------:R-:W4:Y:S02]  /*148e0*/  LDL R29, [R1+0x958] ;  /* 0x00095800011d7983 */ /* 0x000f240000100800 */
[----:B------:R-:W-:Y:S02]  /*148f0*/  @P0 IMAD.MOV.U32 R9, RZ, RZ, R7 ;  /* 0x000000ffff090224 */ /* 0x000fe400078e0007 */
[----:B------:R-:W4:Y:S04]  /*14900*/  LDL R82, [R1+0x95c] ;  /* 0x00095c0001527983 */ /* 0x000f280000100800 */
[----:B------:R2:W4:Y:S04]  /*14910*/  @P0 LDG.E.U16 R64, desc[UR24][R8.64] ;  /* 0x0000001808400981 */ /* 0x000528000c1e1500 */
[----:B------:R-:W4:Y:S04]  /*14920*/  LDL.LU R26, [R1+0x390] ;  /* 0x00039000011a7983 */ /* 0x000f280000300800 */
[----:B------:R-:W4:Y:S04]  /*14930*/  LDL.LU R31, [R1+0x374] ;  /* 0x00037400011f7983 */ /* 0x000f280000300800 */
[----:B------:R-:W4:Y:S04]  /*14940*/  LDL R22, [R1+0xa0] ;  /* 0x0000a00001167983 */ /* 0x000f280000100800 */
[----:B------:R-:W4:Y:S04]  /*14950*/  LDL R24, [R1+0x98c] ;  /* 0x00098c0001187983 */ /* 0x000f280000100800 */
[----:B------:R-:W4:Y:S04]  /*14960*/  LDL R33, [R1+0x97c] ;  /* 0x00097c0001217983 */ /* 0x000f280000100800 */
[----:B------:R-:W4:Y:S04]  /*14970*/  LDL R27, [R1+0xc08] ;  /* 0x000c0800011b7983 */ /* 0x000f280000100800 */
[----:B------:R-:W4:Y:S01]  /*14980*/  LDL R28, [R1+0xb0] ;  /* 0x0000b000011c7983 */ /* 0x000f220000100800 */
[----:B------:R-:W-:-:S02]  /*14990*/  LOP3.LUT R10, R81, 0x3a, RZ, 0xfc, !PT ;  /* 0x0000003a510a7812 */ /* 0x000fc400078efcff */
[----:B------:R-:W-:-:S04]  /*149a0*/  PLOP3.LUT P2, PT, PT, PT, UP1, 0x80, 0x8 ;  /* 0x000000000008781c */ /* 0x000fc80003f4f018 */
[----:B------:R-:W-:Y:S01]  /*149b0*/  ISETP.LT.AND P2, PT, R10, UR15, P2 ;  /* 0x0000000f0a007c0c */ /* 0x000fe20009741270 */
[----:B------:R-:W-:Y:S01]  /*149c0*/  STL [R1+0x4bc], R8 ;  /* 0x0004bc0801007387 */ /* 0x000fe20000100800 */
[----:B------:R-:W-:Y:S02]  /*149d0*/  PRMT R57, RZ, 0x7610, R57 ;  /* 0x00007610ff397816 */ /* 0x000fe40000000039 */
[----:B------:R-:W-:Y:S02]  /*149e0*/  LOP3.LUT R10, R81, 0xc, RZ, 0xfc, !PT ;  /* 0x0000000c510a7812 */ /* 0x000fe400078efcff */
[----:B------:R-:W-:Y:S02]  /*149f0*/  PLOP3.LUT P4, PT, PT, PT, UP1, 0x80, 0x8 ;  /* 0x000000000008781c */ /* 0x000fe40003f8f018 */
[----:B------:R-:W-:Y:S02]  /*14a00*/  PRMT R47, RZ, 0x7610, R47 ;  /* 0x00007610ff2f7816 */ /* 0x000fe4000000002f */
[----:B------:R-:W-:Y:S01]  /*14a10*/  ISETP.LT.AND P4, PT, R10, UR15, P4 ;  /* 0x0000000f0a007c0c */ /* 0x000fe2000a781270 */
[----:B------:R0:W-:Y:S01]  /*14a20*/  STL [R1+0x4b8], R7 ;  /* 0x0004b80701007387 */ /* 0x0001e20000100800 */
[----:B------:R-:W-:-:S02]  /*14a30*/  PRMT R63, RZ, 0x7610, R63 ;  /* 0x00007610ff3f7816 */ /* 0x000fc4000000003f */
[----:B------:R-:W-:Y:S02]  /*14a40*/  PRMT R62, RZ, 0x7610, R62 ;  /* 0x00007610ff3e7816 */ /* 0x000fe4000000003e */
[----:B0-----:R-:W-:Y:S01]  /*14a50*/  SEL R7, R38, R2, !P6 ;  /* 0x0000000226077207 */ /* 0x001fe20007000000 */
[----:B------:R-:W-:-:S04]  /*14a60*/  IMAD.MOV.U32 R2, RZ, RZ, R32 ;  /* 0x000000ffff027224 */ /* 0x000fc800078e0020 */
[----:B------:R-:W-:Y:S01]  /*14a70*/  IMAD R7, R7, UR13, RZ ;  /* 0x0000000d07077c24 */ /* 0x000fe2000f8e02ff */
[----:B------:R-:W-:Y:S01]  /*14a80*/  PRMT R55, RZ, 0x7610, R55 ;  /* 0x00007610ff377816 */ /* 0x000fe20000000037 */
[----:B--2---:R-:W-:Y:S02]  /*14a90*/  @P3 IMAD.MOV.U32 R9, RZ, RZ, R23 ;  /* 0x000000ffff093224 */ /* 0x004fe400078e0017 */
[----:B---3--:R-:W-:-:S05]  /*14aa0*/  @P3 IMAD.MOV.U32 R8, RZ, RZ, R25 ;  /* 0x000000ffff083224 */ /* 0x008fca00078e0019 */
[----:B------:R0:W2:Y:S04]  /*14ab0*/  @P3 LDG.E.U16 R57, desc[UR24][R8.64] ;  /* 0x0000001808393981 */ /* 0x0000a8000c1e1500 */
[----:B----4-:R-:W-:Y:S01]  /*14ac0*/  STL [R1+0xea0], R64 ;  /* 0x000ea04001007387 */ /* 0x010fe20000100800 */
[----:B0-----:R-:W-:-:S03]  /*14ad0*/  @P2 IMAD.MOV.U32 R8, RZ, RZ, R82 ;  /* 0x000000ffff082224 */ /* 0x001fc600078e0052 */
[----:B------:R-:W3:Y:S01]  /*14ae0*/  LDL R23, [R1+0xc0] ;  /* 0x0000c00001177983 */ /* 0x000ee20000100800 */
[----:B------:R-:W-:-:S03]  /*14af0*/  @P2 IMAD.MOV.U32 R9, RZ, RZ, R29 ;  /* 0x000000ffff092224 */ /* 0x000fc600078e001d */
[----:B------:R-:W4:Y:S04]  /*14b00*/  LDL R25, [R1+0x96c] ;  /* 0x00096c0001197983 */ /* 0x000f280000100800 */
[----:B------:R0:W2:Y:S04]  /*14b10*/  @P2 LDG.E.U16 R47, desc[UR24][R8.64] ;  /* 0x00000018082f2981 */ /* 0x0000a8000c1e1500 */
[----:B------:R-:W2:Y:S01]  /*14b20*/  LDL R29, [R1+0x8e0] ;  /* 0x0008e000011d7983 */ /* 0x000ea20000100800 */
[----:B0-----:R-:W-:Y:S02]  /*14b30*/  @P1 IMAD.MOV.U32 R8, RZ, RZ, R24 ;  /* 0x000000ffff081224 */ /* 0x001fe400078e0018 */
[----:B------:R-:W-:Y:S01]  /*14b40*/  @P1 IMAD.MOV.U32 R9, RZ, RZ, R22 ;  /* 0x000000ffff091224 */ /* 0x000fe200078e0016 */
[----:B------:R-:W2:Y:S04]  /*14b50*/  LDL R24, [R1+0x900] ;  /* 0x0009000001187983 */ /* 0x000ea80000100800 */
[----:B------:R-:W2:Y:S04]  /*14b60*/  LDL R22, [R1+0x8e4] ;  /* 0x0008e40001167983 */ /* 0x000ea80000100800 */
[----:B------:R0:W2:Y:S01]  /*14b70*/  @P1 LDG.E.U16 R63, desc[UR24][R8.64] ;  /* 0x00000018083f1981 */ /* 0x0000a2000c1e1500 */
[----:B------:R-:W-:Y:S01]  /*14b80*/  ISETP.GE.AND P1, PT, R27, RZ, PT ;  /* 0x000000ff1b00720c */ /* 0x000fe20003f26270 */
[----:B0-----:R-:W-:-:S02]  /*14b90*/  @P4 IMAD.MOV.U32 R8, RZ, RZ, R33 ;  /* 0x000000ffff084224 */ /* 0x001fc400078e0021 */
[----:B------:R-:W2:Y:S04]  /*14ba0*/  LDL R33, [R1+0x904] ;  /* 0x0009040001217983 */ /* 0x000ea80000100800 */
[----:B------:R-:W2:Y:S04]  /*14bb0*/  LDL.LU R82, [R1+0x344] ;  /* 0x0003440001527983 */ /* 0x000ea80000300800 */
[----:B------:R-:W2:Y:S01]  /*14bc0*/  LDL.LU R27, [R1+0x2e4] ;  /* 0x0002e400011b7983 */ /* 0x000ea20000300800 */
[----:B------:R-:W-:-:S03]  /*14bd0*/  @P4 IMAD.MOV.U32 R9, RZ, RZ, R28 ;  /* 0x000000ffff094224 */ /* 0x000fc600078e001c */
[----:B------:R-:W2:Y:S04]  /*14be0*/  LDL R28, [R1+0x920] ;  /* 0x00092000011c7983 */ /* 0x000ea80000100800 */
[----:B------:R-:W2:Y:S04]  /*14bf0*/  LDL R32, [R1+0x924] ;  /* 0x0009240001207983 */ /* 0x000ea80000100800 */
[----:B------:R0:W2:Y:S01]  /*14c00*/  @P4 LDG.E.U16 R62, desc[UR24][R8.64] ;  /* 0x00000018083e4981 */ /* 0x0000a2000c1e1500 */
[----:B------:R-:W-:Y:S01]  /*14c10*/  @!P1 IMAD.MOV R2, RZ, RZ, -R2 ;  /* 0x000000ffff029224 */ /* 0x000fe200078e0a02 */
[----:B------:R-:W-:-:S02]  /*14c20*/  PLOP3.LUT P1, PT, PT, PT, UP1, 0x80, 0x8 ;  /* 0x000000000008781c */ /* 0x000fc40003f2f018 */
[----:B0-----:R-:W-:Y:S02]  /*14c30*/  LEA R8, P4, R7, R4, 0x1 ;  /* 0x0000000407087211 */ /* 0x001fe400078808ff */
[----:B------:R-:W-:Y:S02]  /*14c40*/  LOP3.LUT R9, R81, 0x24, RZ, 0xfc, !PT ;  /* 0x0000002451097812 */ /* 0x000fe400078efcff */
        /* <DEDUP_REMOVED lines=19> */
[----:B------:R-:W-:Y:S02]  /*14d80*/  ISETP.LT.AND P4, PT, R10, UR15, P4 ;  /* 0x0000000f0a007c0c */ /* 0x000fe4000a781270 */
[----:B------:R-:W-:Y:S02]  /*14d90*/  PRMT R49, RZ, 0x7610, R49 ;  /* 0x00007610ff317816 */ /* 0x000fe40000000031 */
[----:B------:R-:W-:Y:S02]  /*14da0*/  SEL R2, R38, R2, !P6 ;  /* 0x0000000226027207 */ /* 0x000fe40007000000 */
[----:B------:R-:W-:-:S03]  /*14db0*/  PRMT R48, RZ, 0x7610, R48 ;  /* 0x00007610ff307816 */ /* 0x000fc60000000030 */
[----:B------:R-:W-:Y:S01]  /*14dc0*/  IMAD R2, R2, UR13, RZ ;  /* 0x0000000d02027c24 */ /* 0x000fe2000f8e02ff */
[----:B------:R-:W-:Y:S01]  /*14dd0*/  PRMT R54, RZ, 0x7610, R54 ;  /* 0x00007610ff367816 */ /* 0x000fe20000000036 */
[----:B------:R0:W-:Y:S01]  /*14de0*/  STL [R1+0x4d8], R7 ;  /* 0x0004d80701007387 */ /* 0x0001e20000100800 */
[----:B---3--:R-:W-:Y:S02]  /*14df0*/  @P3 IMAD.MOV.U32 R9, RZ, RZ, R23 ;  /* 0x000000ffff093224 */ /* 0x008fe400078e0017 */
[----:B----4-:R-:W-:-:S05]  /*14e00*/  @P3 IMAD.MOV.U32 R8, RZ, RZ, R25 ;  /* 0x000000ffff083224 */ /* 0x010fca00078e0019 */
[----:B------:R2:W3:Y:S02]  /*14e10*/  @P3 LDG.E.U16 R61, desc[UR24][R8.64] ;  /* 0x00000018083d3981 */ /* 0x0004e4000c1e1500 */
[----:B--2---:R-:W-:Y:S02]  /*14e20*/  @P2 IMAD.MOV.U32 R9, RZ, RZ, R29 ;  /* 0x000000ffff092224 */ /* 0x004fe400078e001d */
[----:B------:R-:W-:-:S05]  /*14e30*/  @P2 IMAD.MOV.U32 R8, RZ, RZ, R22 ;  /* 0x000000ffff082224 */ /* 0x000fca00078e0016 */
[----:B------:R1:W2:Y:S02]  /*14e40*/  @P2 LDG.E.U16 R50, desc[UR24][R8.64] ;  /* 0x0000001808322981 */ /* 0x0002a4000c1e1500 */
[----:B-1----:R-:W-:Y:S02]  /*14e50*/  @P1 IMAD.MOV.U32 R9, RZ, RZ, R24 ;  /* 0x000000ffff091224 */ /* 0x002fe400078e0018 */
[----:B------:R-:W-:-:S05]  /*14e60*/  @P1 IMAD.MOV.U32 R8, RZ, RZ, R33 ;  /* 0x000000ffff081224 */ /* 0x000fca00078e0021 */
[----:B------:R1:W4:Y:S01]  /*14e70*/  @P1 LDG.E.U16 R49, desc[UR24][R8.64] ;  /* 0x0000001808311981 */ /* 0x000322000c1e1500 */
[----:B------:R-:W-:Y:S01]  /*14e80*/  ISETP.GT.U32.AND P2, PT, R5, R27, PT ;  /* 0x0000001b0500720c */ /* 0x000fe20003f44070 */
[----:B-1----:R-:W-:Y:S02]  /*14e90*/  @P4 IMAD.MOV.U32 R8, RZ, RZ, R32 ;  /* 0x000000ffff084224 */ /* 0x002fe400078e0020 */
[----:B------:R-:W-:-:S10]  /*14ea0*/  @P4 IMAD.MOV.U32 R9, RZ, RZ, R28 ;  /* 0x000000ffff094224 */ /* 0x000fd400078e001c */
[----:B------:R-:W-:Y:S01]  /*14eb0*/  @!P2 IMAD.IADD R27, R27, 0x1, -R5 ;  /* 0x000000011b1ba824 */ /* 0x000fe200078e0a05 */
[----:B------:R1:W2:Y:S02]  /*14ec0*/  @P4 LDG.E.U16 R48, desc[UR24][R8.64] ;  /* 0x0000001808304981 */ /* 0x0002a4000c1e1500 */
[----:B-1----:R-:W-:-:S04]  /*14ed0*/  LEA R8, P2, R2, R4, 0x1 ;  /* 0x0000000402087211 */ /* 0x002fc800078408ff */
[----:B------:R-:W-:-:S05]  /*14ee0*/  LEA.HI.X.SX32 R9, R2, R3, 0x1, P2 ;  /* 0x0000000302097211 */ /* 0x000fca00010f0eff */
[----:B------:R-:W2:Y:S04]  /*14ef0*/  @P0 LDG.E.U16 R54, desc[UR24][R8.64] ;  /* 0x0000001808360981 */ /* 0x000ea8000c1e1500 */
[----:B------:R-:W-:Y:S04]  /*14f00*/  STL [R1+0xea4], R55 ;  /* 0x000ea43701007387 */ /* 0x000fe80000100800 */
[----:B------:R-:W3:Y:S01]  /*14f10*/  LDL R33, [R1+0x944] ;  /* 0x0009440001217983 */ /* 0x000ee20000100800 */
[----:B------:R-:W-:-:S03]  /*14f20*/  ISETP.GT.U32.AND P3, PT, R5, R82, PT ;  /* 0x000000520500720c */ /* 0x000fc60003f64070 */
[----:B------:R-:W4:Y:S04]  /*14f30*/  LDL R25, [R1+0x940] ;  /* 0x0009400001197983 */ /* 0x000f280000100800 */
[----:B------:R-:W4:Y:S04]  /*14f40*/  LDL R22, [R1+0xc8] ;  /* 0x0000c80001167983 */ /* 0x000f280000100800 */
[----:B------:R-:W4:Y:S01]  /*14f50*/  LDL R24, [R1+0x960] ;  /* 0x0009600001187983 */ /* 0x000f220000100800 */
[----:B0-----:R-:W-:Y:S01]  /*14f60*/  LOP3.LUT R7, R81, 0x34, RZ, 0xfc, !PT ;  /* 0x0000003451077812 */ /* 0x001fe200078efcff */
[----:B------:R-:W-:Y:S01]  /*14f70*/  @!P3 IMAD.IADD R82, R82, 0x1, -R5 ;  /* 0x000000015252b824 */ /* 0x000fe200078e0a05 */
[----:B------:R-:W-:Y:S01]  /*14f80*/  PLOP3.LUT P3, PT, PT, PT, UP1, 0x80, 0x8 ;  /* 0x000000000008781c */ /* 0x000fe20003f6f018 */
[----:B------:R-:W4:Y:S03]  /*14f90*/  LDL R29, [R1+0xcd4] ;  /* 0x000cd400011d7983 */ /* 0x000f260000100800 */
[----:B------:R-:W-:Y:S01]  /*14fa0*/  ISETP.LT.AND P3, PT, R7, UR15, P3 ;  /* 0x0000000f07007c0c */ /* 0x000fe20009f61270 */
[----:B------:R-:W4:Y:S04]  /*14fb0*/  LDL R21, [R1+0xa4] ;  /* 0x0000a40001157983 */ /* 0x000f280000100800 */
[----:B------:R-:W4:Y:S04]  /*14fc0*/  LDL R28, [R1+0x988] ;  /* 0x00098800011c7983 */ /* 0x000f280000100800 */
[----:B------:R3:W-:Y:S04]  /*14fd0*/  STL [R1+0x4fc], R8 ;  /* 0x0004fc0801007387 */ /* 0x0007e80000100800 */
[----:B------:R4:W-:Y:S01]  /*14fe0*/  STL [R1+0x4f8], R9 ;  /* 0x0004f80901007387 */ /* 0x0009e20000100800 */
[----:B------:R-:W-:-:S03]  /*14ff0*/  ISETP.GT.U32.AND P1, PT, R5, R30, PT ;  /* 0x0000001e0500720c */ /* 0x000fc60003f24070 */
[----:B--2---:R-:W-:Y:S04]  /*15000*/  STL [R1+0xea8], R54 ;  /* 0x000ea83601007387 */ /* 0x004fe80000100800 */
[----:B------:R-:W2:Y:S04]  /*15010*/  LDL R23, [R1+0xb4] ;  /* 0x0000b40001177983 */ /* 0x000ea80000100800 */
[----:B------:R-:W2:Y:S01]  /*15020*/  LDL R32, [R1+0x978] ;  /* 0x0009780001207983 */ /* 0x000ea20000100800 */
[----:B---3--:R-:W-:-:S03]  /*15030*/  @P3 IMAD.MOV.U32 R8, RZ, RZ, R33 ;  /* 0x000000ffff083224 */ /* 0x008fc600078e0021 */
[----:B------:R-:W3:Y:S01]  /*15040*/  LDL R33, [R1+0x968] ;  /* 0x0009680001217983 */ /* 0x000ee20000100800 */
[----:B------:R-:W-:Y:S01]  /*15050*/  @!P1 IMAD.IADD R30, R30, 0x1, -R5 ;  /* 0x000000011e1e9824 */ /* 0x000fe200078e0a05 */
[----:B------:R-:W-:Y:S02]  /*15060*/  LOP3.LUT R10, R81, 0x3c, RZ, 0xfc, !PT ;  /* 0x0000003c510a7812 */ /* 0x000fe400078efcff */
[----:B------:R-:W-:Y:S01]  /*15070*/  PLOP3.LUT P1, PT, PT, PT, UP1, 0x80, 0x8 ;  /* 0x000000000008781c */ /* 0x000fe20003f2f018 */
[----:B----4-:R-:W-:Y:S02]  /*15080*/  @P3 IMAD.MOV.U32 R9, RZ, RZ, R25 ;  /* 0x000000ffff093224 */ /* 0x010fe400078e0019 */
[----:B------:R-:W4:Y:S01]  /*15090*/  LDL R25, [R1+0xc4] ;  /* 0x0000c40001197983 */ /* 0x000f220000100800 */
[----:B------:R-:W-:Y:S02]  /*150a0*/  ISETP.LT.AND P1, PT, R10, UR15, P1 ;  /* 0x0000000f0a007c0c */ /* 0x000fe40008f21270 */
[----:B------:R-:W-:-:S02]  /*150b0*/  PRMT R42, RZ, 0x7610, R42 ;  /* 0x00007610ff2a7816 */ /* 0x000fc4000000002a */
[----:B------:R-:W-:Y:S02]  /*150c0*/  LOP3.LUT R7, R81, 0x6, RZ, 0xfc, !PT ;  /* 0x0000000651077812 */ /* 0x000fe400078efcff */
[----:B------:R-:W-:Y:S02]  /*150d0*/  PLOP3.LUT P2, PT, PT, PT, UP1, 0x80, 0x8 ;  /* 0x000000000008781c */ /* 0x000fe40003f4f018 */
[----:B------:R-:W-:Y:S01]  /*150e0*/  ISETP.GT.U32.AND P4, PT, R5, R26, PT ;  /* 0x0000001a0500720c */ /* 0x000fe20003f84070 */
[----:B------:R0:W4:Y:S01]  /*150f0*/  @P3 LDG.E.U16 R42, desc[UR24][R8.64] ;  /* 0x00000018082a3981 */ /* 0x000122000c1e1500 */
[----:B------:R-:W-:Y:S02]  /*15100*/  ISETP.LT.AND P2, PT, R7, UR15, P2 ;  /* 0x0000000f07007c0c */ /* 0x000fe40009741270 */
[----:B------:R-:W-:Y:S02]  /*15110*/  PRMT R41, RZ, 0x7610, R41 ;  /* 0x00007610ff297816 */ /* 0x000fe40000000029 */
[----:B------:R-:W-:-:S02]  /*15120*/  LOP3.LUT R2, R81, 0xe, RZ, 0xfc, !PT ;  /* 0x0000000e51027812 */ /* 0x000fc400078efcff */
[----:B------:R-:W-:Y:S01]  /*15130*/  PLOP3.LUT P3, PT, PT, PT, UP1, 0x80, 0x8 ;  /* 0x000000000008781c */ /* 0x000fe20003f6f018 */
[----:B0-----:R-:W-:Y:S02]  /*15140*/  @P1 IMAD.MOV.U32 R8, RZ, RZ, R24 ;  /* 0x000000ffff081224 */ /* 0x001fe400078e0018 */
[----:B------:R-:W-:Y:S01]  /*15150*/  @P1 IMAD.MOV.U32 R9, RZ, RZ, R22 ;  /* 0x000000ffff091224 */ /* 0x000fe200078e0016 */
[----:B------:R-:W-:Y:S01]  /*15160*/  ISETP.LT.AND P3, PT, R2, UR15, P3 ;  /* 0x0000000f02007c0c */ /* 0x000fe20009f61270 */
[----:B------:R-:W4:Y:S01]  /*15170*/  LDL R22, [R1+0x8e8] ;  /* 0x0008e80001167983 */ /* 0x000f220000100800 */
[----:B------:R-:W-:-:S03]  /*15180*/  LOP3.LUT R7, R81, 0x16, RZ, 0xfc, !PT ;  /* 0x0000001651077812 */ /* 0x000fc600078efcff */
[----:B------:R-:W4:Y:S01]  /*15190*/  LDL R24, [R1+0x8ec] ;  /* 0x0008ec0001187983 */ /* 0x000f220000100800 */
[----:B------:R-:W-:-:S03]  /*151a0*/  @!P4 IMAD.IADD R26, R26, 0x1, -R5 ;  /* 0x000000011a1ac824 */ /* 0x000fc600078e0a05 */
[----:B------:R0:W4:Y:S01]  /*151b0*/  @P1 LDG.E.U16 R41, desc[UR24][R8.64] ;  /* 0x0000001808291981 */ /* 0x000122000c1e1500 */
[----:B------:R-:W-:Y:S02]  /*151c0*/  PLOP3.LUT P1, PT, PT, PT, UP1, 0x80, 0x8 ;  /* 0x000000000008781c */ /* 0x000fe40003f2f018 */
[----:B------:R-:W-:Y:S02]  /*151d0*/  ISETP.GE.AND P4, PT, R29, RZ, PT ;  /* 0x000000ff1d00720c */ /* 0x000fe40003f86270 */
[----:B------:R-:W-:Y:S01]  /*151e0*/  PRMT R53, RZ, 0x7610, R53 ;  /* 0x00007610ff357816 */ /* 0x000fe20000000035 */
[----:B------:R-:W4:Y:S01]  /*151f0*/  LDL R29, [R1+0xc78] ;  /* 0x000c7800011d7983 */ /* 0x000f220000100800 */
[----:B------:R-:W-:Y:S01]  /*15200*/  ISETP.LT.AND P1, PT, R7, UR15, P1 ;  /* 0x0000000f07007c0c */ /* 0x000fe20008f21270 */
[----:B0-----:R-:W-:Y:S02]  /*15210*/  @P2 IMAD.MOV.U32 R8, RZ, RZ, R28 ;  /* 0x000000ffff082224 */ /* 0x001fe400078e001c */
[----:B------:R-:W-:Y:S01]  /*15220*/  @P2 IMAD.MOV.U32 R9, RZ, RZ, R21 ;  /* 0x000000ffff092224 */ /* 0x000fe200078e0015 */
[----:B------:R-:W-:Y:S01]  /*15230*/  PRMT R52, RZ, 0x7610, R52 ;  /* 0x00007610ff347816 */ /* 0x000fe20000000034 */
[----:B------:R-:W-:Y:S01]  /*15240*/  IMAD.MOV.U32 R2, RZ, RZ, R30 ;  /* 0x000000ffff027224 */ /* 0x000fe200078e001e */
[----:B------:R-:W4:Y:S04]  /*15250*/  LDL R28, [R1+0x908] ;  /* 0x00090800011c7983 */ /* 0x000f280000100800 */
[----:B------:R2:W4:Y:S04]  /*15260*/  @P2 LDG.E.U16 R53, desc[UR24][R8.64] ;  /* 0x0000001808352981 */ /* 0x000528000c1e1500 */
[----:B------:R-:W4:Y:S01]  /*15270*/  LDL R30, [R1+0x90c] ;  /* 0x00090c00011e7983 */ /* 0x000f220000100800 */
[----:B--2---:R-:W-:-:S02]  /*15280*/  @P3 IMAD.MOV.U32 R9, RZ, RZ, R23 ;  /* 0x000000ffff093224 */ /* 0x004fc400078e0017 */
[----:B------:R-:W-:Y:S02]  /*15290*/  @P3 IMAD.MOV.U32 R8, RZ, RZ, R32 ;  /* 0x000000ffff083224 */ /* 0x000fe400078e0020 */
[----:B------:R-:W2:Y:S04]  /*152a0*/  LDL R32, [R1+0xc24] ;  /* 0x000c240001207983 */ /* 0x000ea80000100800 */
[----:B------:R3:W2:Y:S02]  /*152b0*/  @P3 LDG.E.U16 R52, desc[UR24][R8.64] ;  /* 0x0000001808343981 */ /* 0x0006a4000c1e1500 */
[----:B---3--:R-:W-:Y:S02]  /*152c0*/  @P1 IMAD.MOV.U32 R8, RZ, RZ, R33 ;  /* 0x000000ffff081224 */ /* 0x008fe400078e0021 */
[----:B------:R-:W3:Y:S01]  /*152d0*/  LDL R33, [R1+0xc00] ;  /* 0x000c000001217983 */ /* 0x000ee20000100800 */
[----:B------:R-:W-:Y:S01]  /*152e0*/  @!P4 IMAD.MOV R2, RZ, RZ, -R2 ;  /* 0x000000ffff02c224 */ /* 0x000fe200078e0a02 */
[----:B------:R-:W-:-:S02]  /*152f0*/  ISETP.GT.U32.AND P4, PT, R5, R31, PT ;  /* 0x0000001f0500720c */ /* 0x000fc40003f84070 */
[----:B------:R-:W-:Y:S02]  /*15300*/  LOP3.LUT R7, R81, 0x1e, RZ, 0xfc, !PT ;  /* 0x0000001e51077812 */ /* 0x000fe400078efcff */
[----:B------:R-:W-:Y:S02]  /*15310*/  PLOP3.LUT P2, PT, PT, PT, UP1, 0x80, 0x8 ;  /* 0x000000000008781c */ /* 0x000fe40003f4f018 */
[----:B------:R-:W-:Y:S01]  /*15320*/  SEL R2, R38, R2, !P6 ;  /* 0x0000000226027207 */ /* 0x000fe20007000000 */
[----:B----4-:R-:W-:Y:S01]  /*15330*/  @P1 IMAD.MOV.U32 R9, RZ, RZ, R25 ;  /* 0x000000ffff091224 */ /* 0x010fe200078e0019 */
[----:B------:R-:W-:Y:S02]  /*15340*/  PRMT R51, RZ, 0x7610, R51 ;  /* 0x00007610ff337816 */ /* 0x000fe40000000033 */
[----:B------:R-:W-:Y:S01]  /*15350*/  ISETP.LT.AND P2, PT, R7, UR15, P2 ;  /* 0x0000000f07007c0c */ /* 0x000fe20009741270 */
[----:B------:R-:W-:Y:S01]  /*15360*/  IMAD R2, R2, UR13, RZ ;  /* 0x0000000d02027c24 */ /* 0x000fe2000f8e02ff */
[----:B------:R-:W-:-:S02]  /*15370*/  LOP3.LUT R7, R81, 0x26, RZ, 0xfc, !PT ;  /* 0x0000002651077812 */ /* 0x000fc400078efcff */
[----:B------:R-:W-:Y:S01]  /*15380*/  PLOP3.LUT P3, PT, PT, PT, UP1, 0x80, 0x8 ;  /* 0x000000000008781c */ /* 0x000fe20003f6f018 */
[----:B------:R0:W4:Y:S01]  /*15390*/  @P1 LDG.E.U16 R51, desc[UR24][R8.64] ;  /* 0x0000001808331981 */ /* 0x000122000c1e1500 */
[----:B------:R-:W-:Y:S02]  /*153a0*/  @!P4 IMAD.IADD R31, R31, 0x1, -R5 ;  /* 0x000000011f1fc824 */ /* 0x000fe400078e0a05 */
[----:B------:R-:W-:Y:S02]  /*153b0*/  ISETP.LT.AND P1, PT, R7, UR15, P3 ;  /* 0x0000000f07007c0c */ /* 0x000fe40009f21270 */
[----:B------:R-:W-:-:S04]  /*153c0*/  LEA R7, P4, R2, R4, 0x1 ;  /* 0x0000000402077211 */ /* 0x000fc800078808ff */
[----:B------:R-:W-:Y:S01]  /*153d0*/  LEA.HI.X.SX32 R10, R2, R3, 0x1, P4 ;  /* 0x00000003020a7211 */ /* 0x000fe200020f0eff */
[----:B------:R1:W-:Y:S01]  /*153e0*/  STL [R1+0x51c], R7 ;  /* 0x00051c0701007387 */ /* 0x0003e20000100800 */
[----:B------:R-:W-:Y:S01]  /*153f0*/  PRMT R45, RZ, 0x7610, R45 ;  /* 0x00007610ff2d7816 */ /* 0x000fe2000000002d */
[----:B0-----:R-:W-:Y:S02]  /*15400*/  @P2 IMAD.MOV.U32 R8, RZ, RZ, R24 ;  /* 0x000000ffff082224 */ /* 0x001fe400078e0018 */
[----:B------:R-:W-:Y:S01]  /*15410*/  @P2 IMAD.MOV.U32 R9, RZ, RZ, R22 ;  /* 0x000000ffff092224 */ /* 0x000fe200078e0016 */
[----:B------:R0:W-:Y:S01]  /*15420*/  STL [R1+0x518], R10 ;  /* 0x0005180a01007387 */ /* 0x0001e20000100800 */
[----:B------:R-:W-:-:S03]  /*15430*/  IMAD.MOV.U32 R2, RZ, RZ, R26 ;  /* 0x000000ffff027224 */ /* 0x000fc600078e001a */
[----:B------:R-:W4:Y:S04]  /*15440*/  LDL R22, [R1+0xbc4] ;  /* 0x000bc40001167983 */ /* 0x000f280000100800 */
[----:B------:R-:W4:Y:S04]  /*15450*/  LDL R24, [R1+0x928] ;  /* 0x0009280001187983 */ /* 0x000f280000100800 */
[----:B------:R-:W4:Y:S01]  /*15460*/  LDL R26, [R1+0x92c] ;  /* 0x00092c00011a7983 */ /* 0x000f220000100800 */
[----:B------:R-:W-:Y:S02]  /*15470*/  ISETP.GE.AND P3, PT, R29, RZ, PT ;  /* 0x000000ff1d00720c */ /* 0x000fe40003f66270 */
[----:B------:R-:W-:Y:S01]  /*15480*/  ISETP.GT.U32.AND P4, PT, R5, R27, PT ;  /* 0x0000001b0500720c */ /* 0x000fe20003f84070 */
[----:B------:R0:W4:Y:S01]  /*15490*/  @P2 LDG.E.U16 R45, desc[UR24][R8.64] ;  /* 0x00000018082d2981 */ /* 0x000122000c1e1500 */
[----:B------:R-:W-:Y:S01]  /*154a0*/  PRMT R46, RZ, 0x7610, R46 ;  /* 0x00007610ff2e7816 */ /* 0x000fe2000000002e */
[----:B0-----:R-:W-:-:S02]  /*154b0*/  @P0 IMAD.MOV.U32 R8, RZ, RZ, R7 ;  /* 0x000000ffff080224 */ /* 0x001fc400078e0007 */
[----:B------:R-:W-:-:S05]  /*154c0*/  @P0 IMAD.MOV.U32 R9, RZ, RZ, R10 ;  /* 0x000000ffff090224 */ /* 0x000fca00078e000a */
[----:B------:R0:W4:Y:S01]  /*154d0*/  @P0 LDG.E.U16 R46, desc[UR24][R8.64] ;  /* 0x00000018082e0981 */ /* 0x000122000c1e1500 */
[----:B------:R-:W-:Y:S02]  /*154e0*/  @!P3 IMAD.MOV R2, RZ, RZ, -R2 ;  /* 0x000000ffff02b224 */ /* 0x000fe400078e0a02 */
[----:B------:R-:W-:Y:S02]  /*154f0*/  @!P4 IMAD.IADD R27, R27, 0x1, -R5 ;  /* 0x000000011b1bc824 */ /* 0x000fe400078e0a05 */
[----:B0-----:R-:W-:Y:S02]  /*15500*/  @P1 IMAD.MOV.U32 R8, RZ, RZ, R30 ;  /* 0x000000ffff081224 */ /* 0x001fe400078e001e */
[----:B------:R-:W-:Y:S01]  /*15510*/  @P1 IMAD.MOV.U32 R9, RZ, RZ, R28 ;  /* 0x000000ffff091224 */ /* 0x000fe200078e001c */
[----:B------:R-:W4:Y:S04]  /*15520*/  LDL R30, [R1+0x94c] ;  /* 0x00094c00011e7983 */ /* 0x000f280000100800 */
[----:B------:R-:W4:Y:S01]  /*15530*/  LDL R28, [R1+0x948] ;  /* 0x00094800011c7983 */ /* 0x000f220000100800 */
[----:B--2---:R-:W-:-:S03]  /*15540*/  ISETP.GE.AND P3, PT, R32, RZ, PT ;  /* 0x000000ff2000720c */ /* 0x004fc60003f66270 */
[----:B------:R-:W2:Y:S01]  /*15550*/  LDL R32, [R1+0x8cc] ;  /* 0x0008cc0001207983 */ /* 0x000ea20000100800 */
[----:B---3--:R-:W-:-:S03]  /*15560*/  ISETP.GE.AND P4, PT, R33, RZ, PT ;  /* 0x000000ff2100720c */ /* 0x008fc60003f86270 */
[----:B------:R-:W3:Y:S01]  /*15570*/  LDL R33, [R1+0x8d0] ;  /* 0x0008d00001217983 */ /* 0x000ee20000100800 */
[----:B------:R-:W-:Y:S02]  /*15580*/  PRMT R44, RZ, 0x7610, R44 ;  /* 0x00007610ff2c7816 */ /* 0x000fe4000000002c */
[----:B------:R-:W-:Y:S02]  /*15590*/  ISETP.GT.U32.AND P2, PT, R5, R82, PT ;  /* 0x000000520500720c */ /* 0x000fe40003f44070 */
[----:B------:R-:W-:Y:S02]  /*155a0*/  SEL R2, R38, R2, !P6 ;  /* 0x0000000226027207 */ /* 0x000fe40007000000 */
[----:B------:R0:W3:Y:S03]  /*155b0*/  @P1 LDG.E.U16 R44, desc[UR24][R8.64] ;  /* 0x00000018082c1981 */ /* 0x0000e6000c1e1500 */
[----:B------:R-:W-:Y:S01]  /*155c0*/  IMAD R2, R2, UR13, RZ ;  /* 0x0000000d02027c24 */ /* 0x000fe2000f8e02ff */
[----:B-1----:R-:W-:-:S02]  /*155d0*/  LOP3.LUT R7, R81, 0x2e, RZ, 0xfc, !PT ;  /* 0x0000002e51077812 */ /* 0x002fc400078efcff */
[----:B------:R-:W-:Y:S01]  /*155e0*/  PLOP3.LUT P1, PT, PT, PT, UP1, 0x80, 0x8 ;  /* 0x000000000008781c */ /* 0x000fe20003f2f018 */
[----:B0-----:R-:W-:-:S03]  /*155f0*/  IMAD.MOV.U32 R8, RZ, RZ, R31 ;  /* 0x000000ffff087224 */ /* 0x001fc600078e001f */
[----:B------:R-:W-:Y:S01]  /*15600*/  ISETP.LT.AND P1, PT, R7, UR15, P1 ;  /* 0x0000000f07007c0c */ /* 0x000fe20008f21270 */
[----:B------:R-:W-:Y:S01]  /*15610*/  @!P3 IMAD.MOV R8, RZ, RZ, -R8 ;  /* 0x000000ffff08b224 */ /* 0x000fe200078e0a08 */
[----:B------:R-:W-:Y:S01]  /*15620*/  LEA R10, P3, R2, R4, 0x1 ;  /* 0x00000004020a7211 */ /* 0x000fe200078608ff */
[----:B------:R-:W-:Y:S01]  /*15630*/  @!P2 IMAD.IADD R82, R82, 0x1, -R5 ;  /* 0x000000015252a824 */ /* 0x000fe200078e0a05 */
[----:B------:R-:W-:Y:S02]  /*15640*/  LOP3.LUT R11, R81, 0x36, RZ, 0xfc, !PT ;  /* 0x00000036510b7812 */ /* 0x000fe400078efcff */
[----:B------:R-:W-:Y:S02]  /*15650*/  PLOP3.LUT P2, PT, PT, PT, UP1, 0x80, 0x8 ;  /* 0x000000000008781c */ /* 0x000fe40003f4f018 */
[----:B------:R-:W-:Y:S02]  /*15660*/  LEA.HI.X.SX32 R2, R2, R3, 0x1, P3 ;  /* 0x0000000302027211 */ /* 0x000fe400018f0eff */
[----:B------:R-:W-:-:S02]  /*15670*/  PRMT R40, RZ, 0x7610, R40 ;  /* 0x00007610ff287816 */ /* 0x000fc40000000028 */
[----:B------:R-:W-:Y:S01]  /*15680*/  ISETP.LT.AND P2, PT, R11, UR15, P2 ;  /* 0x0000000f0b007c0c */ /* 0x000fe20009741270 */
[----:B------:R-:W-:Y:S02]  /*15690*/  @P0 IMAD.MOV.U32 R11, RZ, RZ, R2 ;  /* 0x000000ffff0b0224 */ /* 0x000fe400078e0002 */
[----:B------:R-:W-:Y:S01]  /*156a0*/  IMAD.MOV.U32 R7, RZ, RZ, R82 ;  /* 0x000000ffff077224 */ /* 0x000fe200078e0052 */
[----:B------:R-:W-:Y:S01]  /*156b0*/  PRMT R43, RZ, 0x7610, R43 ;  /* 0x00007610ff2b7816 */ /* 0x000fe2000000002b */
[----:B------:R0:W-:Y:S02]  /*156c0*/  STL [R1+0x53c], R10 ;  /* 0x00053c0a01007387 */ /* 0x0001e40000100800 */
[----:B------:R-:W-:Y:S01]  /*156d0*/  @!P4 IMAD.MOV R7, RZ, RZ, -R7 ;  /* 0x000000ffff07c224 */ /* 0x000fe200078e0a07 */
[----:B----4-:R-:W-:Y:S01]  /*156e0*/  ISETP.GE.AND P4, PT, R22, RZ, PT ;  /* 0x000000ff1600720c */ /* 0x010fe20003f86270 */
[----:B------:R0:W4:Y:S01]  /*156f0*/  @P0 LDG.E.U16 R40, desc[UR24][R10.64] ;  /* 0x000000180a280981 */ /* 0x000122000c1e1500 */
[----:B------:R-:W-:-:S02]  /*15700*/  LOP3.LUT R9, R81, 0x3e, RZ, 0xfc, !PT ;  /* 0x0000003e51097812 */ /* 0x000fc400078efcff */
[----:B------:R-:W-:Y:S01]  /*15710*/  PLOP3.LUT P3, PT, PT, PT, UP1, 0x80, 0x8 ;  /* 0x000000000008781c */ /* 0x000fe20003f6f018 */
[----:B0-----:R-:W-:Y:S02]  /*15720*/  @P1 IMAD.MOV.U32 R10, RZ, RZ, R26 ;  /* 0x000000ffff0a1224 */ /* 0x001fe400078e001a */
[----:B------:R-:W-:Y:S01]  /*15730*/  @P1 IMAD.MOV.U32 R11, RZ, RZ, R24 ;  /* 0x000000ffff0b1224 */ /* 0x000fe200078e0018 */
[----:B------:R-:W-:Y:S01]  /*15740*/  ISETP.LT.AND P3, PT, R9, UR15, P3 ;  /* 0x0000000f09007c0c */ /* 0x000fe20009f61270 */
[----:B------:R0:W-:Y:S04]  /*15750*/  STL [R1+0x538], R2 ;  /* 0x0005380201007387 */ /* 0x0001e80000100800 */
[----:B------:R1:W4:Y:S01]  /*15760*/  @P1 LDG.E.U16 R43, desc[UR24][R10.64] ;  /* 0x000000180a2b1981 */ /* 0x000322000c1e1500 */
[----:B------:R-:W-:-:S02]  /*15770*/  SEL R7, R38, R7, !P6 ;  /* 0x0000000726077207 */ /* 0x000fc40007000000 */
[----:B------:R-:W-:Y:S01]  /*15780*/  PRMT R37, RZ, 0x7610, R37 ;  /* 0x00007610ff257816 */ /* 0x000fe20000000025 */
[----:B0-----:R-:W-:Y:S01]  /*15790*/  IMAD.MOV.U32 R2, RZ, RZ, R27 ;  /* 0x000000ffff027224 */ /* 0x001fe200078e001b */
[----:B-1----:R-:W-:-:S03]  /*157a0*/  SEL R10, R38, R8, !P6 ;  /* 0x00000008260a7207 */ /* 0x002fc60007000000 */
[----:B------:R-:W-:Y:S02]  /*157b0*/  @!P4 IMAD.MOV R2, RZ, RZ, -R2 ;  /* 0x000000ffff02c224 */ /* 0x000fe400078e0a02 */
[----:B------:R-:W-:Y:S02]  /*157c0*/  IMAD R10, R10, UR13, RZ ;  /* 0x0000000d0a0a7c24 */ /* 0x000fe4000f8e02ff */
[----:B------:R-:W-:Y:S02]  /*157d0*/  @P2 IMAD.MOV.U32 R8, RZ, RZ, R30 ;  /* 0x000000ffff082224 */ /* 0x000fe400078e001e */
[----:B------:R-:W-:Y:S02]  /*157e0*/  IMAD R7, R7, UR13, RZ ;  /* 0x0000000d07077c24 */ /* 0x000fe4000f8e02ff */
[----:B------:R-:W-:Y:S01]  /*157f0*/  @P2 IMAD.MOV.U32 R9, RZ, RZ, R28 ;  /* 0x000000ffff092224 */ /* 0x000fe200078e001c */
[----:B------:R-:W-:Y:S02]  /*15800*/  LEA R14, P1, R10, R4, 0x1 ;  /* 0x000000040a0e7211 */ /* 0x000fe400078208ff */
[----:B------:R-:W-:-:S02]  /*15810*/  PRMT R34, RZ, 0x7610, R34 ;  /* 0x00007610ff227816 */ /* 0x000fc40000000022 */
[----:B------:R2:W4:Y:S01]  /*15820*/  @P2 LDG.E.U16 R37, desc[UR24][R8.64] ;  /* 0x0000001808252981 */ /* 0x000522000c1e1500 */
[----:B------:R-:W-:Y:S02]  /*15830*/  SEL R2, R38, R2, !P6 ;  /* 0x0000000226027207 */ /* 0x000fe40007000000 */
[C---:B------:R-:W-:Y:S02]  /*15840*/  LEA R11, P2, R7.reuse, R4, 0x1 ;  /* 0x00000004070b7211 */ /* 0x040fe400078408ff */
[-C--:B------:R-:W-:Y:S01]  /*15850*/  LEA.HI.X.SX32 R15, R10, R3.reuse, 0x1, P1 ;  /* 0x000000030a0f7211 */ /* 0x080fe200008f0eff */
[----:B------:R-:W-:Y:S01]  /*15860*/  IMAD R2, R2, UR13, RZ ;  /* 0x0000000d02027c24 */ /* 0x000fe2000f8e02ff */
[----:B------:R-:W-:Y:S01]  /*15870*/  LOP3.LUT R13, R0, 0x15e, RZ, 0xfc, !PT ;  /* 0x0000015e000d7812 */ /* 0x000fe200078efcff */
[----:B------:R-:W-:Y:S01]  /*15880*/  STL [R1+0x55c], R14 ;  /* 0x00055c0e01007387 */ /* 0x000fe20000100800 */
[----:B------:R-:W-:Y:S02]  /*15890*/  PRMT R36, RZ, 0x7610, R36 ;  /* 0x00007610ff247816 */ /* 0x000fe40000000024 */
[----:B------:R-:W-:Y:S01]  /*158a0*/  LEA.HI.X.SX32 R12, R7, R3, 0x1, P2 ;  /* 0x00000003070c7211 */ /* 0x000fe200010f0eff */
[----:B------:R-:W-:Y:S01]  /*158b0*/  STL [R1+0x57c], R11 ;  /* 0x00057c0b01007387 */ /* 0x000fe20000100800 */
[----:B------:R-:W-:-:S03]  /*158c0*/  IABS R7, R13 ;  /* 0x0000000d00077213 */ /* 0x000fc60000000000 */
[----:B------:R-:W-:Y:S01]  /*158d0*/  STL [R1+0x558], R15 ;  /* 0x0005580f01007387 */ /* 0x000fe20000100800 */
[----:B------:R-:W-:-:S03]  /*158e0*/  PRMT R35, RZ, 0x7610, R35 ;  /* 0x00007610ff237816 */ /* 0x000fc60000000023 */
[----:B------:R0:W-:Y:S01]  /*158f0*/  STL [R1+0xab4], R13 ;  /* 0x000ab40d01007387 */ /* 0x0001e20000100800 */
[----:B------:R-:W-:Y:S02]  /*15900*/  PRMT R39, RZ, 0x7610, R39 ;  /* 0x00007610ff277816 */ /* 0x000fe40000000027 */
[----:B0-----:R-:W-:Y:S01]  /*15910*/  LEA R13, P1, R2, R4, 0x1 ;  /* 0x00000004020d7211 */ /* 0x001fe200078208ff */
[----:B------:R0:W-:Y:S01]  /*15920*/  STL [R1+0x578], R12 ;  /* 0x0005780c01007387 */ /* 0x0001e20000100800 */
[----:B------:R-:W-:-:S03]  /*15930*/  LOP3.LUT R10, R0, 0x16c, RZ, 0xfc, !PT ;  /* 0x0000016c000a7812 */ /* 0x000fc600078efcff */
[----:B------:R-:W-:Y:S01]  /*15940*/  STL [R1+0x59c], R13 ;  /* 0x00059c0d01007387 */ /* 0x000fe20000100800 */
[----:B--2---:R-:W-:Y:S02]  /*15950*/  @P3 IMAD.MOV.U32 R9, RZ, RZ, R32 ;  /* 0x000000ffff093224 */ /* 0x004fe400078e0020 */
[----:B---3--:R-:W-:-:S05]  /*15960*/  @P3 IMAD.MOV.U32 R8, RZ, RZ, R33 ;  /* 0x000000ffff083224 */ /* 0x008fca00078e0021 */
[----:B------:R1:W2:Y:S02]  /*15970*/  @P3 LDG.E.U16 R34, desc[UR24][R8.64] ;  /* 0x0000001808223981 */ /* 0x0002a4000c1e1500 */
[----:B-1----:R-:W-:Y:S02]  /*15980*/  @P0 IMAD.MOV.U32 R8, RZ, RZ, R14 ;  /* 0x000000ffff080224 */ /* 0x002fe400078e000e */
[----:B------:R-:W-:Y:S01]  /*15990*/  @P0 IMAD.MOV.U32 R9, RZ, RZ, R15 ;  /* 0x000000ffff090224 */ /* 0x000fe200078e000f */
[----:B------:R-:W-:-:S04]  /*159a0*/  LEA.HI.X.SX32 R14, R2, R3, 0x1, P1 ;  /* 0x00000003020e7211 */ /* 0x000fc800008f0eff */
[----:B------:R1:W3:Y:S01]  /*159b0*/  @P0 LDG.E.U16 R36, desc[UR24][R8.64] ;  /* 0x0000001808240981 */ /* 0x0002e2000c1e1500 */
[----:B------:R-:W-:-:S04]  /*159c0*/  IMAD.HI.U32 R2, R6, R7, RZ ;  /* 0x0000000706027227 */ /* 0x000fc800078e00ff */
[----:B-1----:R-:W-:Y:S02]  /*159d0*/  @P0 IMAD.MOV.U32 R8, RZ, RZ, R11 ;  /* 0x000000ffff080224 */ /* 0x002fe400078e000b */
[----:B------:R-:W-:Y:S01]  /*159e0*/  @P0 IMAD.MOV.U32 R9, RZ, RZ, R12 ;  /* 0x000000ffff090224 */ /* 0x000fe200078e000c */
[----:B0-----:R-:W-:-:S04]  /*159f0*/  LOP3.LUT R12, R0, 0x164, RZ, 0xfc, !PT ;  /* 0x00000164000c7812 */ /* 0x001fc800078efcff */
[----:B------:R0:W2:Y:S01]  /*15a00*/  @P0 LDG.E.U16 R35, desc[UR24][R8.64] ;  /* 0x0000001808230981 */ /* 0x0000a2000c1e1500 */
[----:B------:R-:W-:Y:S01]  /*15a10*/  LOP3.LUT R11, R0, 0x166, RZ, 0xfc, !PT ;  /* 0x00000166000b7812 */ /* 0x000fe200078efcff */
[----:B------:R-:W-:Y:S02]  /*15a20*/  IMAD.MOV R2, RZ, RZ, -R2 ;  /* 0x000000ffff027224 */ /* 0x000fe400078e0a02 */
[----:B------:R-:W-:Y:S01]  /*15a30*/  STL [R1+0x598], R14 ;  /* 0x0005980e01007387 */ /* 0x000fe20000100800 */
[----:B0-----:R-:W-:Y:S02]  /*15a40*/  @P0 IMAD.MOV.U32 R8, RZ, RZ, R13 ;  /* 0x000000ffff080224 */ /* 0x001fe400078e000d */
[----:B------:R-:W-:Y:S01]  /*15a50*/  @P0 IMAD.MOV.U32 R9, RZ, RZ, R14 ;  /* 0x000000ffff090224 */ /* 0x000fe200078e000e */
[----:B------:R-:W-:Y:S04]  /*15a60*/  STL [R1+0xa9c], R12 ;  /* 0x000a9c0c01007387 */ /* 0x000fe80000100800 */
[----:B------:R0:W2:Y:S01]  /*15a70*/  @P0 LDG.E.U16 R39, desc[UR24][R8.64] ;  /* 0x0000001808270981 */ /* 0x0000a2000c1e1500 */
[----:B------:R-:W-:-:S03]  /*15a80*/  IMAD R7, R5, R2, R7 ;  /* 0x0000000205077224 */ /* 0x000fc600078e0207 */
[----:B------:R1:W-:Y:S01]  /*15a90*/  STL [R1+0xab0], R11 ;  /* 0x000ab00b01007387 */ /* 0x0003e20000100800 */
[----:B0-----:R-:W-:Y:S02]  /*15aa0*/  IABS R9, R12 ;  /* 0x0000000c00097213 */ /* 0x001fe40000000000 */
[----:B------:R-:W-:Y:S02]  /*15ab0*/  IABS R8, R11 ;  /* 0x0000000b00087213 */ /* 0x000fe40000000000 */
[----:B-1----:R-:W-:Y:S01]  /*15ac0*/  IABS R11, R10 ;  /* 0x0000000a000b7213 */ /* 0x002fe20000000000 */
[C---:B------:R-:W-:Y:S01]  /*15ad0*/  IMAD.HI.U32 R2, R6.reuse, R9, RZ ;  /* 0x0000000906027227 */ /* 0x040fe200078e00ff */
[----:B------:R0:W-:Y:S03]  /*15ae0*/  STL [R1+0xabc], R10 ;  /* 0x000abc0a01007387 */ /* 0x0001e60000100800 */
[----:B------:R-:W-:-:S04]  /*15af0*/  IMAD.HI.U32 R12, R6, R11, RZ ;  /* 0x0000000b060c7227 */ /* 0x000fc800078e00ff */
[----:B------:R-:W-:Y:S02]  /*15b00*/  IMAD.MOV R2, RZ, RZ, -R2 ;  /* 0x000000ffff027224 */ /* 0x000fe400078e0a02 */
[----:B0-----:R-:W-:-:S04]  /*15b10*/  IMAD.HI.U32 R10, R6, R8, RZ ;  /* 0x00000008060a7227 */ /* 0x001fc800078e00ff */
[----:B------:R-:W-:Y:S02]  /*15b20*/  IMAD.MOV R10, RZ, RZ, -R10 ;  /* 0x000000ffff0a7224 */ /* 0x000fe400078e0a0a */
[----:B------:R-:W-:Y:S02]  /*15b30*/  IMAD.MOV R12, RZ, RZ, -R12 ;  /* 0x000000ffff0c7224 */ /* 0x000fe400078e0a0c */
[C---:B------:R-:W-:Y:S02]  /*15b40*/  IMAD R9, R5.reuse, R2, R9 ;  /* 0x0000000205097224 */ /* 0x040fe400078e0209 */
[C---:B------:R-:W-:Y:S01]  /*15b50*/  IMAD R8, R5.reuse, R10, R8 ;  /* 0x0000000a05087224 */ /* 0x040fe200078e0208 */
[----:B------:R-:W-:Y:S01]  /*15b60*/  STL [R1+0xe38], R7 ;  /* 0x000e380701007387 */ /* 0x000fe20000100800 */
[----:B------:R-:W-:Y:S01]  /*15b70*/  IMAD R11, R5, R12, R11 ;  /* 0x0000000c050b7224 */ /* 0x000fe200078e020b */
[C---:B------:R-:W-:Y:S02]  /*15b80*/  LOP3.LUT R15, R0.reuse, 0x16e, RZ, 0xfc, !PT ;  /* 0x0000016e000f7812 */ /* 0x040fe400078efcff */
[----:B------:R-:W-:Y:S01]  /*15b90*/  STL [R1+0xe30], R9 ;  /* 0x000e300901007387 */ /* 0x000fe20000100800 */
[----:B------:R-:W-:-:S03]  /*15ba0*/  LOP3.LUT R13, R0, 0x174, RZ, 0xfc, !PT ;  /* 0x00000174000d7812 */ /* 0x000fc600078efcff */
[----:B------:R-:W-:Y:S01]  /*15bb0*/  STL [R1+0xe50], R9 ;  /* 0x000e500901007387 */ /* 0x000fe20000100800 */
[----:B------:R-:W-:-:S03]  /*15bc0*/  LOP3.LUT R14, R0, 0x176, RZ, 0xfc, !PT ;  /* 0x00000176000e7812 */ /* 0x000fc600078efcff */
[----:B------:R-:W-:Y:S04]  /*15bd0*/  STL [R1+0xe34], R8 ;  /* 0x000e340801007387 */ /* 0x000fe80000100800 */
[----:B------:R-:W-:Y:S04]  /*15be0*/  STL [R1+0xe28], R11 ;  /* 0x000e280b01007387 */ /* 0x000fe80000100800 */
[----:B------:R-:W-:Y:S01]  /*15bf0*/  STL [R1+0xe54], R11 ;  /* 0x000e540b01007387 */ /* 0x000fe20000100800 */
[----:B------:R-:W-:-:S03]  /*15c00*/  IABS R10, R15 ;  /* 0x0000000f000a7213 */ /* 0x000fc60000000000 */
[----:B------:R-:W-:Y:S01]  /*15c10*/  STL [R1+0xa90], R15 ;  /* 0x000a900f01007387 */ /* 0x000fe20000100800 */
[----:B------:R-:W-:-:S03]  /*15c20*/  IABS R12, R14 ;  /* 0x0000000e000c7213 */ /* 0x000fc60000000000 */
[----:B------:R0:W-:Y:S01]  /*15c30*/  STL [R1+0xaac], R13 ;  /* 0x000aac0d01007387 */ /* 0x0001e20000100800 */
[----:B------:R-:W-:-:S03]  /*15c40*/  IMAD.HI.U32 R2, R6, R10, RZ ;  /* 0x0000000a06027227 */ /* 0x000fc600078e00ff */
[----:B------:R1:W-:Y:S01]  /*15c50*/  STL [R1+0xaa8], R14 ;  /* 0x000aa80e01007387 */ /* 0x0003e20000100800 */
[----:B0-----:R-:W-:Y:S01]  /*15c60*/  IABS R13, R13 ;  /* 0x0000000d000d7213 */ /* 0x001fe20000000000 */
[----:B------:R-:W-:-:S04]  /*15c70*/  IMAD.HI.U32 R15, R6, R12, RZ ;  /* 0x0000000c060f7227 */ /* 0x000fc800078e00ff */
[----:B-1----:R-:W-:Y:S01]  /*15c80*/  IMAD.HI.U32 R14, R6, R13, RZ ;  /* 0x0000000d060e7227 */ /* 0x002fe200078e00ff */
[----:B------:R-:W-:-:S03]  /*15c90*/  LOP3.LUT R8, R0, 0x17e, RZ, 0xfc, !PT ;  /* 0x0000017e00087812 */ /* 0x000fc600078efcff */
[----:B------:R-:W-:Y:S01]  /*15ca0*/  IMAD.MOV R14, RZ, RZ, -R14 ;  /* 0x000000ffff0e7224 */ /* 0x000fe200078e0a0e */
[C---:B------:R-:W-:Y:S01]  /*15cb0*/  LOP3.LUT R7, R0.reuse, 0x184, RZ, 0xfc, !PT ;  /* 0x0000018400077812 */ /* 0x040fe200078efcff */
[----:B------:R-:W-:Y:S01]  /*15cc0*/  IMAD.MOV R2, RZ, RZ, -R2 ;  /* 0x000000ffff027224 */ /* 0x000fe200078e0a02 */
[----:B------:R-:W-:Y:S01]  /*15cd0*/  LOP3.LUT R9, R0, 0x17c, RZ, 0xfc, !PT ;  /* 0x0000017c00097812 */ /* 0x000fe200078efcff */
[----:B------:R-:W-:Y:S02]  /*15ce0*/  IMAD.MOV R15, RZ, RZ, -R15 ;  /* 0x000000ffff0f7224 */ /* 0x000fe400078e0a0f */
[C---:B------:R-:W-:Y:S01]  /*15cf0*/  IMAD R13, R5.reuse, R14, R13 ;  /* 0x0000000e050d7224 */ /* 0x040fe200078e020d */
[----:B------:R-:W-:Y:S01]  /*15d00*/  IABS R14, R8 ;  /* 0x00000008000e7213 */ /* 0x000fe20000000000 */
[C---:B------:R-:W-:Y:S01]  /*15d10*/  IMAD R10, R5.reuse, R2, R10 ;  /* 0x00000002050a7224 */ /* 0x040fe200078e020a */
[----:B------:R-:W-:Y:S01]  /*15d20*/  IABS R17, R7 ;  /* 0x0000000700117213 */ /* 0x000fe20000000000 */
[----:B------:R-:W-:Y:S01]  /*15d30*/  IMAD R12, R5, R15, R12 ;  /* 0x0000000f050c7224 */ /* 0x000fe200078e020c */
[----:B------:R-:W-:Y:S01]  /*15d40*/  IABS R15, R9 ;  /* 0x00000009000f7213 */ /* 0x000fe20000000000 */
[C---:B------:R-:W-:Y:S01]  /*15d50*/  IMAD.HI.U32 R16, R6.reuse, R14, RZ ;  /* 0x0000000e06107227 */ /* 0x040fe200078e00ff */
[----:B------:R-:W-:Y:S03]  /*15d60*/  STL [R1+0xe2c], R10 ;  /* 0x000e2c0a01007387 */ /* 0x000fe60000100800 */
[C---:B------:R-:W-:Y:S01]  /*15d70*/  IMAD.HI.U32 R18, R6.reuse, R17, RZ ;  /* 0x0000001106127227 */ /* 0x040fe200078e00ff */
[----:B------:R-:W-:Y:S03]  /*15d80*/  STL [R1+0xe58], R10 ;  /* 0x000e580a01007387 */ /* 0x000fe60000100800 */
[----:B------:R-:W-:Y:S01]  /*15d90*/  IMAD.HI.U32 R2, R6, R15, RZ ;  /* 0x0000000f06027227 */ /* 0x000fe200078e00ff */
[----:B------:R-:W-:Y:S03]  /*15da0*/  STL [R1+0xe3c], R13 ;  /* 0x000e3c0d01007387 */ /* 0x000fe60000100800 */
[----:B------:R-:W-:Y:S01]  /*15db0*/  IMAD.MOV R16, RZ, RZ, -R16 ;  /* 0x000000ffff107224 */ /* 0x000fe200078e0a10 */
[----:B------:R-:W-:Y:S01]  /*15dc0*/  STL [R1+0xe40], R12 ;  /* 0x000e400c01007387 */ /* 0x000fe20000100800 */
[----:B------:R-:W-:-:S03]  /*15dd0*/  IMAD.MOV R18, RZ, RZ, -R18 ;  /* 0x000000ffff127224 */ /* 0x000fc600078e0a12 */
[----:B------:R0:W-:Y:S01]  /*15de0*/  STL [R1+0xa94], R9 ;  /* 0x000a940901007387 */ /* 0x0001e20000100800 */
[----:B------:R-:W-:-:S03]  /*15df0*/  IMAD.MOV R2, RZ, RZ, -R2 ;  /* 0x000000ffff027224 */ /* 0x000fc600078e0a02 */
[----:B------:R1:W-:Y:S01]  /*15e00*/  STL [R1+0xa98], R8 ;  /* 0x000a980801007387 */ /* 0x0003e20000100800 */
[C---:B------:R-:W-:Y:S01]  /*15e10*/  IMAD R14, R5.reuse, R16, R14 ;  /* 0x00000010050e7224 */ /* 0x040fe200078e020e */
[C---:B0-----:R-:W-:Y:S01]  /*15e20*/  LOP3.LUT R9, R0.reuse, 0x186, RZ, 0xfc, !PT ;  /* 0x0000018600097812 */ /* 0x041fe200078efcff */
[C---:B------:R-:W-:Y:S01]  /*15e30*/  IMAD R17, R5.reuse, R18, R17 ;  /* 0x0000001205117224 */ /* 0x040fe200078e0211 */
[----:B-1----:R-:W-:Y:S01]  /*15e40*/  LOP3.LUT R8, R0, 0x18c, RZ, 0xfc, !PT ;  /* 0x0000018c00087812 */ /* 0x002fe200078efcff */
[----:B------:R-:W-:Y:S01]  /*15e50*/  IMAD R15, R5, R2, R15 ;  /* 0x00000002050f7224 */ /* 0x000fe200078e020f */
[----:B------:R-:W-:Y:S02]  /*15e60*/  IABS R16, R9 ;  /* 0x0000000900107213 */ /* 0x000fe40000000000 */
[----:B------:R-:W-:Y:S01]  /*15e70*/  IABS R18, R8 ;  /* 0x0000000800127213 */ /* 0x000fe20000000000 */
[----:B------:R0:W-:Y:S02]  /*15e80*/  STL [R1+0xab8], R7 ;  /* 0x000ab80701007387 */ /* 0x0001e40000100800 */
[----:B------:R-:W-:-:S02]  /*15e90*/  IMAD.HI.U32 R2, R6, R16, RZ ;  /* 0x0000001006027227 */ /* 0x000fc400078e00ff */
[----:B------:R-:W-:Y:S02]  /*15ea0*/  STL [R1+0xe44], R15 ;  /* 0x000e440f01007387 */ /* 0x000fe40000100800 */
[----:B------:R-:W-:Y:S02]  /*15eb0*/  IMAD.HI.U32 R20, R6, R18, RZ ;  /* 0x0000001206147227 */ /* 0x000fe400078e00ff */
[----:B------:R-:W-:Y:S01]  /*15ec0*/  STL [R1+0xe48], R14 ;  /* 0x000e480e01007387 */ /* 0x000fe20000100800 */
[----:B0-----:R-:W-:Y:S01]  /*15ed0*/  LOP3.LUT R7, R0, 0x18e, RZ, 0xfc, !PT ;  /* 0x0000018e00077812 */ /* 0x001fe200078efcff */
[----:B------:R-:W-:Y:S02]  /*15ee0*/  IMAD.MOV R2, RZ, RZ, -R2 ;  /* 0x000000ffff027224 */ /* 0x000fe400078e0a02 */
[----:B------:R-:W-:Y:S01]  /*15ef0*/  STL [R1+0xe20], R17 ;  /* 0x000e201101007387 */ /* 0x000fe20000100800 */
[----:B------:R-:W-:Y:S01]  /*15f00*/  IMAD.MOV R20, RZ, RZ, -R20 ;  /* 0x000000ffff147224 */ /* 0x000fe200078e0a14 */
[----:B------:R-:W-:-:S02]  /*15f10*/  IABS R19, R7 ;  /* 0x0000000700137213 */ /* 0x000fc40000000000 */
[----:B------:R0:W-:Y:S01]  /*15f20*/  STL [R1+0xa8c], R9 ;  /* 0x000a8c0901007387 */ /* 0x0001e20000100800 */
[----:B------:R-:W-:-:S03]  /*15f30*/  IMAD R16, R5, R2, R16 ;  /* 0x0000000205107224 */ /* 0x000fc600078e0210 */
[----:B------:R1:W-:Y:S01]  /*15f40*/  STL [R1+0xaa4], R8 ;  /* 0x000aa40801007387 */ /* 0x0003e20000100800 */
[----:B------:R-:W-:-:S03]  /*15f50*/  IMAD R18, R5, R20, R18 ;  /* 0x0000001405127224 */ /* 0x000fc600078e0212 */
[----:B------:R4:W-:Y:S01]  /*15f60*/  STL [R1+0xaa0], R7 ;  /* 0x000aa00701007387 */ /* 0x0009e20000100800 */
[----:B0-----:R-:W-:Y:S01]  /*15f70*/  LOP3.LUT R9, R0, 0x194, RZ, 0xfc, !PT ;  /* 0x0000019400097812 */ /* 0x001fe200078efcff */
[----:B------:R-:W-:Y:S02]  /*15f80*/  IMAD.HI.U32 R21, R6, R19, RZ ;  /* 0x0000001306157227 */ /* 0x000fe400078e00ff */
[----:B------:R-:W-:Y:S01]  /*15f90*/  STL [R1+0xe24], R16 ;  /* 0x000e241001007387 */ /* 0x000fe20000100800 */
[C---:B-1----:R-:W-:Y:S02]  /*15fa0*/  LOP3.LUT R8, R0.reuse, 0x196, RZ, 0xfc, !PT ;  /* 0x0000019600087812 */ /* 0x042fe400078efcff */
[----:B----4-:R-:W-:Y:S01]  /*15fb0*/  LOP3.LUT R7, R0, 0x19c, RZ, 0xfc, !PT ;  /* 0x0000019c00077812 */ /* 0x010fe200078efcff */
[----:B------:R-:W-:Y:S03]  /*15fc0*/  STL [R1+0xe4c], R18 ;  /* 0x000e4c1201007387 */ /* 0x000fe60000100800 */
[----:B------:R-:W-:Y:S01]  /*15fd0*/  IABS R22, R7 ;  /* 0x0000000700167213 */ /* 0x000fe20000000000 */
[----:B------:R-:W-:Y:S01]  /*15fe0*/  STL [R1+0xa88], R9 ;  /* 0x000a880901007387 */ /* 0x000fe20000100800 */
[----:B------:R-:W-:Y:S01]  /*15ff0*/  IMAD.MOV R21, RZ, RZ, -R21 ;  /* 0x000000ffff157224 */ /* 0x000fe200078e0a15 */
[----:B------:R-:W-:-:S02]  /*16000*/  IABS R23, R8 ;  /* 0x0000000800177213 */ /* 0x000fc40000000000 */
[----:B------:R-:W-:Y:S01]  /*16010*/  STL [R1+0xa84], R8 ;  /* 0x000a840801007387 */ /* 0x000fe20000100800 */
[----:B------:R-:W-:-:S03]  /*16020*/  IMAD.HI.U32 R24, R6, R22, RZ ;  /* 0x0000001606187227 */ /* 0x000fc600078e00ff */
[----:B------:R0:W-:Y:S01]  /*16030*/  STL [R1+0xa80], R7 ;  /* 0x000a800701007387 */ /* 0x0001e20000100800 */
[----:B------:R-:W-:Y:S01]  /*16040*/  IMAD.MOV R24, RZ, RZ, -R24 ;  /* 0x000000ffff187224 */ /* 0x000fe200078e0a18 */
[----:B------:R-:W-:Y:S01]  /*16050*/  IABS R20, R9 ;  /* 0x0000000900147213 */ /* 0x000fe20000000000 */
[----:B------:R-:W-:Y:S02]  /*16060*/  IMAD R19, R5, R21, R19 ;  /* 0x0000001505137224 */ /* 0x000fe400078e0213 */
[----:B------:R-:W-:Y:S01]  /*16070*/  IMAD.HI.U32 R21, R6, R23, RZ ;  /* 0x0000001706157227 */ /* 0x000fe200078e00ff */
[----:B0-----:R-:W-:-:S03]  /*16080*/  LOP3.LUT R7, R0, 0x1a6, RZ, 0xfc, !PT ;  /* 0x000001a600077812 */ /* 0x001fc600078efcff */
[C---:B------:R-:W-:Y:S01]  /*16090*/  IMAD R22, R5.reuse, R24, R22 ;  /* 0x0000001805167224 */ /* 0x040fe200078e0216 */
[C---:B------:R-:W-:Y:S02]  /*160a0*/  LOP3.LUT R8, R0.reuse, 0x1a4, RZ, 0xfc, !PT ;  /* 0x000001a400087812 */ /* 0x040fe400078efcff */
[----:B------:R-:W-:Y:S02]  /*160b0*/  IABS R25, R7 ;  /* 0x0000000700197213 */ /* 0x000fe40000000000 */
[----:B------:R-:W-:Y:S01]  /*160c0*/  LOP3.LUT R9, R0, 0x19e, RZ, 0xfc, !PT ;  /* 0x0000019e00097812 */ /* 0x000fe200078efcff */
[----:B------:R-:W-:Y:S01]  /*160d0*/  IMAD.MOV R21, RZ, RZ, -R21 ;  /* 0x000000ffff157224 */ /* 0x000fe200078e0a15 */
[----:B------:R-:W-:Y:S01]  /*160e0*/  IABS R24, R8 ;  /* 0x0000000800187213 */ /* 0x000fe20000000000 */
[C---:B------:R-:W-:Y:S01]  /*160f0*/  IMAD.HI.U32 R27, R6.reuse, R25, RZ ;  /* 0x00000019061b7227 */ /* 0x040fe200078e00ff */
[----:B------:R-:W-:Y:S03]  /*16100*/  STL [R1+0xe1c], R22 ;  /* 0x000e1c1601007387 */ /* 0x000fe60000100800 */
[----:B------:R-:W-:Y:S01]  /*16110*/  IMAD.HI.U32 R2, R6, R20, RZ ;  /* 0x0000001406027227 */ /* 0x000fe200078e00ff */
[----:B------:R-:W-:Y:S03]  /*16120*/  STL [R1+0xa7c], R9 ;  /* 0x000a7c0901007387 */ /* 0x000fe60000100800 */
[----:B------:R-:W-:Y:S01]  /*16130*/  IMAD R23, R5, R21, R23 ;  /* 0x0000001505177224 */ /* 0x000fe200078e0217 */
[----:B------:R0:W-:Y:S01]  /*16140*/  STL [R1+0xa78], R8 ;  /* 0x000a780801007387 */ /* 0x0001e20000100800 */
[----:B------:R-:W-:Y:S01]  /*16150*/  IMAD.MOV R27, RZ, RZ, -R27 ;  /* 0x000000ffff1b7224 */ /* 0x000fe200078e0a1b */
[----:B------:R-:W-:Y:S01]  /*16160*/  IABS R21, R9 ;  /* 0x0000000900157213 */ /* 0x000fe20000000000 */
[----:B------:R-:W-:-:S02]  /*16170*/  IMAD.MOV R2, RZ, RZ, -R2 ;  /* 0x000000ffff027224 */ /* 0x000fc400078e0a02 */
[----:B------:R-:W-:Y:S01]  /*16180*/  IMAD.HI.U32 R26, R6, R24, RZ ;  /* 0x00000018061a7227 */ /* 0x000fe200078e00ff */
[----:B0-----:R-:W-:-:S03]  /*16190*/  LOP3.LUT R8, R0, 0x1ae, RZ, 0xfc, !PT ;  /* 0x000001ae00087812 */ /* 0x001fc600078efcff */
[C---:B------:R-:W-:Y:S01]  /*161a0*/  IMAD R25, R5.reuse, R27, R25 ;  /* 0x0000001b05197224 */ /* 0x040fe200078e0219 */
[----:B------:R-:W-:Y:S01]  /*161b0*/  LOP3.LUT R9, R0, 0x1ac, RZ, 0xfc, !PT ;  /* 0x000001ac00097812 */ /* 0x000fe200078efcff */
[----:B------:R-:W-:Y:S01]  /*161c0*/  IMAD R20, R5, R2, R20 ;  /* 0x0000000205147224 */ /* 0x000fe200078e0214 */
[----:B------:R-:W-:Y:S01]  /*161d0*/  IABS R27, R8 ;  /* 0x00000008001b7213 */ /* 0x000fe20000000000 */
[----:B------:R-:W-:Y:S02]  /*161e0*/  IMAD.MOV R26, RZ, RZ, -R26 ;  /* 0x000000ffff1a7224 */ /* 0x000fe400078e0a1a */
[----:B------:R-:W-:-:S04]  /*161f0*/  IMAD.HI.U32 R2, R6, R21, RZ ;  /* 0x0000001506027227 */ /* 0x000fc800078e00ff */
[C---:B------:R-:W-:Y:S01]  /*16200*/  IMAD R24, R5.reuse, R26, R24 ;  /* 0x0000001a05187224 */ /* 0x040fe200078e0218 */
[----:B------:R-:W-:Y:S01]  /*16210*/  IABS R26, R9 ;  /* 0x00000009001a7213 */ /* 0x000fe20000000000 */
[----:B------:R-:W-:Y:S02]  /*16220*/  IMAD.MOV R2, RZ, RZ, -R2 ;  /* 0x000000ffff027224 */ /* 0x000fe400078e0a02 */
[----:B------:R-:W-:Y:S01]  /*16230*/  IMAD.HI.U32 R29, R6, R27, RZ ;  /* 0x0000001b061d7227 */ /* 0x000fe200078e00ff */
[----:B------:R-:W-:Y:S03]  /*16240*/  STL [R1+0xa74], R7 ;  /* 0x000a740701007387 */ /* 0x000fe60000100800 */
[----:B------:R-:W-:Y:S01]  /*16250*/  IMAD R21, R5, R2, R21 ;  /* 0x0000000205157224 */ /* 0x000fe200078e0215 */
[----:B------:R0:W-:Y:S01]  /*16260*/  STL [R1+0xa70], R9 ;  /* 0x000a700901007387 */ /* 0x0001e20000100800 */
[----:B------:R-:W-:-:S02]  /*16270*/  IMAD.MOV R29, RZ, RZ, -R29 ;  /* 0x000000ffff1d7224 */ /* 0x000fc400078e0a1d */
[----:B------:R-:W-:-:S04]  /*16280*/  IMAD.HI.U32 R2, R6, R26, RZ ;  /* 0x0000001a06027227 */ /* 0x000fc800078e00ff */
[C---:B------:R-:W-:Y:S01]  /*16290*/  IMAD R27, R5.reuse, R29, R27 ;  /* 0x0000001d051b7224 */ /* 0x040fe200078e021b */
[C---:B0-----:R-:W-:Y:S01]  /*162a0*/  LOP3.LUT R9, R0.reuse, 0x1b6, RZ, 0xfc, !PT ;  /* 0x000001b600097812 */ /* 0x041fe200078efcff */
[----:B------:R-:W-:Y:S01]  /*162b0*/  IMAD.MOV R2, RZ, RZ, -R2 ;  /* 0x000000ffff027224 */ /* 0x000fe200078e0a02 */
[----:B------:R-:W-:Y:S02]  /*162c0*/  LOP3.LUT R7, R0, 0x1b4, RZ, 0xfc, !PT ;  /* 0x000001b400077812 */ /* 0x000fe400078efcff */
[----:B------:R-:W-:Y:S01]  /*162d0*/  IABS R29, R9 ;  /* 0x00000009001d7213 */ /* 0x000fe20000000000 */
[----:B------:R-:W-:Y:S01]  /*162e0*/  IMAD R26, R5, R2, R26 ;  /* 0x00000002051a7224 */ /* 0x000fe200078e021a */
[----:B------:R0:W-:Y:S01]  /*162f0*/  STL [R1+0xa6c], R8 ;  /* 0x000a6c0801007387 */ /* 0x0001e20000100800 */
[----:B------:R-:W-:Y:S02]  /*16300*/  IABS R28, R7 ;  /* 0x00000007001c7213 */ /* 0x000fe40000000000 */
[----:B------:R-:W-:Y:S01]  /*16310*/  IMAD.HI.U32 R2, R6, R29, RZ ;  /* 0x0000001d06027227 */ /* 0x000fe200078e00ff */
[----:B------:R1:W-:Y:S03]  /*16320*/  STL [R1+0xa68], R7 ;  /* 0x000a680701007387 */ /* 0x0003e60000100800 */
[----:B------:R-:W-:Y:S01]  /*16330*/  IMAD.MOV R2, RZ, RZ, -R2 ;  /* 0x000000ffff027224 */ /* 0x000fe200078e0a02 */
[C---:B0-----:R-:W-:Y:S01]  /*16340*/  LOP3.LUT R8, R0.reuse, 0x1bc, RZ, 0xfc, !PT ;  /* 0x000001bc00087812 */ /* 0x041fe200078efcff */
[----:B------:R-:W-:Y:S01]  /*16350*/  STL [R1+0xa64], R9 ;  /* 0x000a640901007387 */ /* 0x000fe20000100800 */
[----:B-1----:R-:W-:-:S03]  /*16360*/  LOP3.LUT R7, R0, 0x1be, RZ, 0xfc, !PT ;  /* 0x000001be00077812 */ /* 0x002fc600078efcff */
[----:B------:R-:W-:Y:S01]  /*16370*/  STL [R1+0xa60], R8 ;  /* 0x000a600801007387 */ /* 0x000fe20000100800 */
[----:B------:R-:W-:Y:S01]  /*16380*/  IMAD R29, R5, R2, R29 ;  /* 0x00000002051d7224 */ /* 0x000fe200078e021d */
[----:B------:R-:W-:Y:S02]  /*16390*/  IABS R31, R7 ;  /* 0x00000007001f7213 */ /* 0x000fe40000000000 */
[----:B------:R0:W-:Y:S01]  /*163a0*/  STL [R1+0xa5c], R7 ;  /* 0x000a5c0701007387 */ /* 0x0001e20000100800 */
[C---:B------:R-:W-:Y:S02]  /*163b0*/  LOP3.LUT R2, R0.reuse, 0x1c6, RZ, 0xfc, !PT ;  /* 0x000001c600027812 */ /* 0x040fe400078efcff */
[----:B0-----:R-:W-:-:S05]  /*163c0*/  LOP3.LUT R7, R0, 0x1c4, RZ, 0xfc, !PT ;  /* 0x000001c400077812 */ /* 0x001fca00078efcff */
[----:B------:R-:W-:Y:S04]  /*163d0*/  STL [R1+0xa58], R7 ;  /* 0x000a580701007387 */ /* 0x000fe80000100800 */
[----:B------:R0:W-:Y:S04]  /*163e0*/  STL [R1+0xa54], R2 ;  /* 0x000a540201007387 */ /* 0x0001e80000100800 */
[----:B------:R-:W4:Y:S04]  /*163f0*/  LDL.LU R54, [R1+0xa4c] ;  /* 0x000a4c0001367983 */ /* 0x000f280000300800 */
[----:B------:R-:W3:Y:S04]  /*16400*/  LDL.LU R93, [R1+0xa48] ;  /* 0x000a4800015d7983 */ /* 0x000ee80000300800 */
[----:B------:R-:W4:Y:S04]  /*16410*/  LDL.LU R55, [R1+0xa44] ;  /* 0x000a440001377983 */ /* 0x000f280000300800 */
        /* <DEDUP_REMOVED lines=11> */
[----:B------:R-:W4:Y:S01]  /*164d0*/  LDL.LU R91, [R1+0x820] ;  /* 0x00082000015b7983 */ /* 0x000f220000300800 */
[----:B------:R-:W1:Y:S01]  /*164e0*/  S2R R82, SR_TID.X ;  /* 0x0000000000527919 */ /* 0x000e620000002100 */
[----:B------:R-:W-:Y:S01]  /*164f0*/  IMAD.HI.U32 R33, R6, R31, RZ ;  /* 0x0000001f06217227 */ /* 0x000fe200078e00ff */
[----:B------:R-:W-:-:S04]  /*16500*/  @!UP2 UIADD3 UR4, UPT, UPT, -UR8, 0x100000, URZ ;  /* 0x001000000804a890 */ /* 0x000fc8000fffe1ff */
[----:B------:R-:W-:Y:S02]  /*16510*/  @!UP2 USHF.L.U32 UR5, UR4, 0xb, URZ ;  /* 0x0000000b0405a899 */ /* 0x000fe400080006ff */
[----:B------:R-:W-:Y:S01]  /*16520*/  @!UP2 USHF.L.U32 UR4, UR4, 0x1, URZ ;  /* 0x000000010404a899 */ /* 0x000fe200080006ff */
[----:B------:R-:W-:Y:S01]  /*16530*/  VOTEU.ALL UP1, P5 ;  /* 0x0000000000ff7886 */ /* 0x000fe20002820000 */
[----:B------:R-:W-:Y:S01]  /*16540*/  IMAD.HI.U32 R30, R6, R28, RZ ;  /* 0x0000001c061e7227 */ /* 0x000fe200078e00ff */
[----:B------:R-:W-:Y:S01]  /*16550*/  IABS R32, R8 ;  /* 0x0000000800207213 */ /* 0x000fe20000000000 */
[----:B------:R-:W4:Y:S01]  /*16560*/  LDL.LU R84, [R1+0x81c] ;  /* 0x00081c0001547983 */ /* 0x000f220000300800 */
[----:B------:R-:W-:Y:S01]  /*16570*/  PRMT R12, RZ, 0x7610, R12 ;  /* 0x00007610ff0c7816 */ /* 0x000fe2000000000c */
[----:B------:R-:W-:Y:S01]  /*16580*/  IMAD.MOV R33, RZ, RZ, -R33 ;  /* 0x000000ffff217224 */ /* 0x000fe200078e0a21 */
[----:B------:R-:W-:Y:S01]  /*16590*/  PRMT R18, RZ, 0x7610, R18 ;  /* 0x00007610ff127816 */ /* 0x000fe20000000012 */
[----:B------:R-:W-:Y:S01]  /*165a0*/  IMAD.MOV R30, RZ, RZ, -R30 ;  /* 0x000000ffff1e7224 */ /* 0x000fe200078e0a1e */
[----:B------:R-:W4:Y:S01]  /*165b0*/  LDL.LU R86, [R1+0x818] ;  /* 0x0008180001567983 */ /* 0x000f220000300800 */
[C---:B------:R-:W-:Y:S01]  /*165c0*/  IMAD R31, R5.reuse, R33, R31 ;  /* 0x00000021051f7224 */ /* 0x040fe200078e021f */
[----:B------:R-:W-:Y:S01]  /*165d0*/  IABS R33, R2 ;  /* 0x0000000200217213 */ /* 0x000fe20000000000 */
[----:B------:R0:W2:Y:S01]  /*165e0*/  @!UP1 SYNCS.EXCH.64 URZ, [UR10+0x24008], UR4 ;  /* 0x024008040aff95b2 */ /* 0x0000a20008000100 */
[----:B-1----:R-:W-:Y:S01]  /*165f0*/  SHF.R.S32.HI R81, RZ, 0x6, R82 ;  /* 0x00000006ff517819 */ /* 0x002fe20000011452 */
[----:B------:R-:W-:Y:S01]  /*16600*/  IMAD R28, R5, R30, R28 ;  /* 0x0000001e051c7224 */ /* 0x000fe200078e021c */
[----:B------:R-:W-:Y:S01]  /*16610*/  LOP3.LUT R82, R82, 0x3f, RZ, 0xc0, !PT ;  /* 0x0000003f52527812 */ /* 0x000fe200078ec0ff */
[----:B------:R-:W4:Y:S01]  /*16620*/  LDL.LU R87, [R1+0x804] ;  /* 0x0008040001577983 */ /* 0x000f220000300800 */
[----:B------:R-:W-:Y:S01]  /*16630*/  SGXT R81, R81, 0x1 ;  /* 0x000000015151781a */ /* 0x000fe20000000200 */
[----:B0-----:R-:W0:Y:S02]  /*16640*/  LDCU UR4, c[0x0][0x3b0] ;  /* 0x00007600ff0477ac */ /* 0x001e240008000800 */
[----:B------:R-:W-:Y:S01]  /*16650*/  IMAD.SHL.U32 R2, R82, 0x2, RZ ;  /* 0x0000000252027824 */ /* 0x000fe200078e00ff */
[----:B------:R-:W4:Y:S01]  /*16660*/  LDL.LU R92, [R1+0x800] ;  /* 0x00080000015c7983 */ /* 0x000f220000300800 */
[----:B------:R-:W-:Y:S01]  /*16670*/  PRMT R13, RZ, 0x7610, R13 ;  /* 0x00007610ff0d7816 */ /* 0x000fe2000000000d */
[----:B------:R-:W1:Y:S02]  /*16680*/  LDCU UR5, c[0x0][0x3b0] ;  /* 0x00007600ff0577ac */ /* 0x000e640008000800 */
[----:B------:R-:W-:-:S02]  /*16690*/  LOP3.LUT R2, R2, 0x90, R81, 0x78, !PT ;  /* 0x0000009002027812 */ /* 0x000fc400078e7851 */
[----:B------:R-:W-:Y:S01]  /*166a0*/  PRMT R17, RZ, 0x7610, R17 ;  /* 0x00007610ff117816 */ /* 0x000fe20000000011 */
[----:B------:R-:W0:Y:S01]  /*166b0*/  LDCU UR8, c[0x0][0x3b0] ;  /* 0x00007600ff0877ac */ /* 0x000e220008000800 */
[----:B------:R-:W-:Y:S01]  /*166c0*/  LOP3.LUT R85, R2, 0x20, RZ, 0x3c, !PT ;  /* 0x0000002002557812 */ /* 0x000fe200078e3cff */
[----:B------:R-:W-:Y:S01]  /*166d0*/  STS.U16 [R2+UR10+0x20000], R75 ;  /* 0x0200004b02007988 */ /* 0x000fe2000800040a */
[----:B------:R-:W-:-:S03]  /*166e0*/  IMAD.HI.U32 R30, R6, R32, RZ ;  /* 0x00000020061e7227 */ /* 0x000fc600078e00ff */
[----:B------:R-:W-:Y:S04]  /*166f0*/  STS.U16 [R2+UR10+0x20400], R74 ;  /* 0x0204004a02007988 */ /* 0x000fe8000800040a */
[----:B------:R-:W-:Y:S04]  /*16700*/  STS.U16 [R2+UR10+0x20800], R73 ;  /* 0x0208004902007988 */ /* 0x000fe8000800040a */
[----:B------:R-:W-:Y:S04]  /*16710*/  STS.U16 [R2+UR10+0x20c00], R68 ;  /* 0x020c004402007988 */ /* 0x000fe8000800040a */
[----:B------:R-:W-:Y:S04]  /*16720*/  STS.U16 [R2+UR10+0x21000], R67 ;  /* 0x0210004302007988 */ /* 0x000fe8000800040a */
[----:B------:R-:W-:Y:S04]  /*16730*/  STS.U16 [R2+UR10+0x21400], R66 ;  /* 0x0214004202007988 */ /* 0x000fe8000800040a */
[----:B------:R-:W-:Y:S04]  /*16740*/  STS.U16 [R2+UR10+0x21800], R65 ;  /* 0x0218004102007988 */ /* 0x000fe8000800040a */
[----:B------:R-:W-:Y:S01]  /*16750*/  STS.U16 [R2+UR10+0x21c00], R56 ;  /* 0x021c003802007988 */ /* 0x000fe2000800040a */
[----:B------:R-:W-:-:S03]  /*16760*/  LOP3.LUT R22, R2, 0x40, RZ, 0x3c, !PT ;  /* 0x0000004002167812 */ /* 0x000fc600078e3cff */
[----:B------:R-:W-:Y:S04]  /*16770*/  STS.U16 [R85+UR10+0x20100], R71 ;  /* 0x0201004755007988 */ /* 0x000fe8000800040a */
[----:B------:R-:W-:Y:S01]  /*16780*/  STS.U16 [R85+UR10+0x20500], R70 ;  /* 0x0205004655007988 */ /* 0x000fe2000800040a */
[----:B------:R-:W-:-:S03]  /*16790*/  IMAD.MOV R30, RZ, RZ, -R30 ;  /* 0x000000ffff1e7224 */ /* 0x000fc600078e0a1e */
[----:B------:R-:W-:Y:S04]  /*167a0*/  STS.U16 [R85+UR10+0x20900], R69 ;  /* 0x0209004555007988 */ /* 0x000fe8000800040a */
[----:B------:R-:W-:Y:S04]  /*167b0*/  STS.U16 [R85+UR10+0x20d00], R60 ;  /* 0x020d003c55007988 */ /* 0x000fe8000800040a */
[----:B------:R-:W-:Y:S04]  /*167c0*/  STS.U16 [R85+UR10+0x21100], R59 ;  /* 0x0211003b55007988 */ /* 0x000fe8000800040a */
[----:B------:R-:W-:Y:S01]  /*167d0*/  STS.U16 [R85+UR10+0x21500], R58 ;  /* 0x0215003a55007988 */ /* 0x000fe2000800040a */
[----:B------:R-:W-:-:S03]  /*167e0*/  IMAD R32, R5, R30, R32 ;  /* 0x0000001e05207224 */ /* 0x000fc600078e0220 */
[----:B------:R-:W-:Y:S01]  /*167f0*/  STS.U16 [R85+UR10+0x21900], R57 ;  /* 0x0219003955007988 */ /* 0x000fe2000800040a */
[----:B------:R-:W-:-:S03]  /*16800*/  IABS R30, R7 ;  /* 0x00000007001e7213 */ /* 0x000fc60000000000 */
[----:B------:R-:W-:Y:S01]  /*16810*/  STS.U16 [R85+UR10+0x21d00], R47 ;  /* 0x021d002f55007988 */ /* 0x000fe2000800040a */
[----:B------:R-:W-:-:S03]  /*16820*/  LOP3.LUT R7, R2, 0x60, RZ, 0x3c, !PT ;  /* 0x0000006002077812 */ /* 0x000fc600078e3cff */
[----:B------:R-:W-:Y:S04]  /*16830*/  STS.U16 [R22+UR10+0x20200], R63 ;  /* 0x0202003f16007988 */ /* 0x000fe8000800040a */
        /* <DEDUP_REMOVED lines=14> */
[----:B--2---:R-:W-:Y:S04]  /*16920*/  STS.U16 [R7+UR10+0x21f00], R34 ;  /* 0x021f002207007988 */ /* 0x004fe8000800040a */
[----:B---3--:R2:W-:Y:S04]  /*16930*/  STS.U16 [R2+UR10+0x400], R93 ;  /* 0x0004005d02007988 */ /* 0x0085e8000800040a */
[----:B--2---:R-:W2:Y:S04]  /*16940*/  LDL.LU R93, [R1+0x7fc] ;  /* 0x0007fc00015d7983 */ /* 0x004ea80000300800 */
[----:B----4-:R3:W-:Y:S04]  /*16950*/  STS.U16 [R2+UR10+0x1c00], R88 ;  /* 0x001c005802007988 */ /* 0x0107e8000800040a */
[----:B---3--:R-:W3:Y:S04]  /*16960*/  LDL.LU R88, [R1+0x7f8] ;  /* 0x0007f80001587983 */ /* 0x008ee80000300800 */
[----:B------:R4:W-:Y:S04]  /*16970*/  STS.U16 [R2+UR10+0x2c00], R89 ;  /* 0x002c005902007988 */ /* 0x0009e8000800040a */
[----:B------:R0:W-:Y:S04]  /*16980*/  STS.U16 [R2+UR10+0x3000], R90 ;  /* 0x0030005a02007988 */ /* 0x0001e8000800040a */
[----:B----4-:R-:W4:Y:S04]  /*16990*/  LDL.LU R89, [R1+0x7e4] ;  /* 0x0007e40001597983 */ /* 0x010f280000300800 */
[----:B0-----:R-:W4:Y:S04]  /*169a0*/  LDL.LU R90, [R1+0x7e0] ;  /* 0x0007e000015a7983 */ /* 0x001f280000300800 */
[----:B------:R0:W-:Y:S04]  /*169b0*/  STS.U16 [R2+UR10+0x3800], R91 ;  /* 0x0038005b02007988 */ /* 0x0001e8000800040a */
[----:B0-----:R-:W4:Y:S04]  /*169c0*/  LDL.LU R91, [R1+0x7dc] ;  /* 0x0007dc00015b7983 */ /* 0x001f280000300800 */
[----:B------:R-:W4:Y:S04]  /*169d0*/  LDL.LU R15, [R1+0x7d8] ;  /* 0x0007d800010f7983 */ /* 0x000f280000300800 */
[----:B------:R-:W4:Y:S04]  /*169e0*/  LDL.LU R10, [R1+0x7c4] ;  /* 0x0007c400010a7983 */ /* 0x000f280000300800 */
[----:B------:R-:W4:Y:S04]  /*169f0*/  LDL.LU R11, [R1+0x7c0] ;  /* 0x0007c000010b7983 */ /* 0x000f280000300800 */
[----:B------:R-:W4:Y:S04]  /*16a00*/  LDL.LU R8, [R1+0x7bc] ;  /* 0x0007bc0001087983 */ /* 0x000f280000300800 */
[----:B------:R-:W-:Y:S04]  /*16a10*/  STS.U16 [R2+UR10], R54 ;  /* 0x0000003602007988 */ /* 0x000fe8000800040a */
[----:B------:R0:W-:Y:S04]  /*16a20*/  STS.U16 [R2+UR10+0x4400], R87 ;  /* 0x0044005702007988 */ /* 0x0001e8000800040a */
[----:B------:R1:W-:Y:S04]  /*16a30*/  STS.U16 [R2+UR10+0x4800], R92 ;  /* 0x0048005c02007988 */ /* 0x0003e8000800040a */
[----:B0-----:R-:W4:Y:S04]  /*16a40*/  LDL.LU R87, [R1+0x7b8] ;  /* 0x0007b80001577983 */ /* 0x001f280000300800 */
[----:B------:R-:W4:Y:S04]  /*16a50*/  LDL.LU R9, [R1+0x7a4] ;  /* 0x0007a40001097983 */ /* 0x000f280000300800 */
[----:B------:R-:W4:Y:S04]  /*16a60*/  LDL.LU R7, [R1+0x7a0] ;  /* 0x0007a00001077983 */ /* 0x000f280000300800 */
[----:B------:R-:W4:Y:S04]  /*16a70*/  LDL.LU R54, [R1+0x79c] ;  /* 0x00079c0001367983 */ /* 0x000f280000300800 */
[----:B------:R0:W-:Y:S04]  /*16a80*/  STS.U16 [R2+UR10+0x800], R55 ;  /* 0x0008003702007988 */ /* 0x0001e8000800040a */
[----:B-1----:R-:W4:Y:S04]  /*16a90*/  LDL.LU R92, [R1+0x798] ;  /* 0x00079800015c7983 */ /* 0x002f280000300800 */
[----:B------:R1:W-:Y:S04]  /*16aa0*/  STS.U16 [R2+UR10+0xc00], R64 ;  /* 0x000c004002007988 */ /* 0x0003e8000800040a */
[----:B0-----:R-:W4:Y:S04]  /*16ab0*/  LDL.LU R55, [R1+0x784] ;  /* 0x0007840001377983 */ /* 0x001f280000300800 */
[----:B------:R0:W-:Y:S04]  /*16ac0*/  STS.U16 [R2+UR10+0x1000], R72 ;  /* 0x0010004802007988 */ /* 0x0001e8000800040a */
[----:B-1----:R-:W4:Y:S04]  /*16ad0*/  LDL.LU R64, [R1+0x780] ;  /* 0x0007800001407983 */ /* 0x002f280000300800 */
[----:B------:R1:W-:Y:S04]  /*16ae0*/  STS.U16 [R2+UR10+0x1400], R76 ;  /* 0x0014004c02007988 */ /* 0x0003e8000800040a */
[----:B0-----:R-:W4:Y:S04]  /*16af0*/  LDL.LU R72, [R1+0x77c] ;  /* 0x00077c0001487983 */ /* 0x001f280000300800 */
[----:B------:R0:W-:Y:S04]  /*16b00*/  STS.U16 [R2+UR10+0x1800], R77 ;  /* 0x0018004d02007988 */ /* 0x0001e8000800040a */
[----:B-1----:R-:W4:Y:S04]  /*16b10*/  LDL.LU R76, [R1+0x778] ;  /* 0x00077800014c7983 */ /* 0x002f280000300800 */
[----:B0-----:R-:W4:Y:S04]  /*16b20*/  LDL.LU R77, [R1+0x764] ;  /* 0x00076400014d7983 */ /* 0x001f280000300800 */
[----:B------:R-:W-:Y:S04]  /*16b30*/  STS.U16 [R2+UR10+0x2000], R78 ;  /* 0x0020004e02007988 */ /* 0x000fe8000800040a */
[----:B------:R-:W-:Y:S04]  /*16b40*/  STS.U16 [R2+UR10+0x2400], R79 ;  /* 0x0024004f02007988 */ /* 0x000fe8000800040a */
[----:B------:R-:W-:Y:S04]  /*16b50*/  STS.U16 [R2+UR10+0x2800], R80 ;  /* 0x0028005002007988 */ /* 0x000fe8000800040a */
[----:B------:R-:W-:Y:S04]  /*16b60*/  STS.U16 [R2+UR10+0x3400], R83 ;  /* 0x0034005302007988 */ /* 0x000fe8000800040a */
[----:B------:R-:W-:Y:S04]  /*16b70*/  STS.U16 [R2+UR10+0x3c00], R84 ;  /* 0x003c005402007988 */ /* 0x000fe8000800040a */
[----:B------:R-:W-:Y:S04]  /*16b80*/  STS.U16 [R2+UR10+0x4000], R86 ;  /* 0x0040005602007988 */ /* 0x000fe8000800040a */
[----:B--2---:R0:W-:Y:S04]  /*16b90*/  STS.U16 [R2+UR10+0x4c00], R93 ;  /* 0x004c005d02007988 */ /* 0x0041e8000800040a */
[----:B0-----:R-:W2:Y:S04]  /*16ba0*/  LDL.LU R93, [R1+0x760] ;  /* 0x00076000015d7983 */ /* 0x001ea80000300800 */
[----:B------:R-:W2:Y:S04]  /*16bb0*/  LDL.LU R78, [R1+0x75c] ;  /* 0x00075c00014e7983 */ /* 0x000ea80000300800 */
[----:B------:R-:W2:Y:S04]  /*16bc0*/  LDL.LU R79, [R1+0x758] ;  /* 0x00075800014f7983 */ /* 0x000ea80000300800 */
[----:B------:R-:W2:Y:S04]  /*16bd0*/  LDL.LU R80, [R1+0x744] ;  /* 0x0007440001507983 */ /* 0x000ea80000300800 */
[----:B---3--:R0:W-:Y:S04]  /*16be0*/  STS.U16 [R2+UR10+0x5000], R88 ;  /* 0x0050005802007988 */ /* 0x0081e8000800040a */
[----:B0-----:R-:W3:Y:S04]  /*16bf0*/  LDL.LU R88, [R1+0x740] ;  /* 0x0007400001587983 */ /* 0x001ee80000300800 */
[----:B----4-:R0:W-:Y:S04]  /*16c00*/  STS.U16 [R2+UR10+0x5400], R89 ;  /* 0x0054005902007988 */ /* 0x0101e8000800040a */
[----:B------:R1:W-:Y:S04]  /*16c10*/  STS.U16 [R2+UR10+0x5800], R90 ;  /* 0x0058005a02007988 */ /* 0x0003e8000800040a */
[----:B0-----:R-:W4:Y:S04]  /*16c20*/  LDL.LU R89, [R1+0x73c] ;  /* 0x00073c0001597983 */ /* 0x001f280000300800 */
[----:B------:R-:W4:Y:S04]  /*16c30*/  LDL.LU R83, [R1+0x738] ;  /* 0x0007380001537983 */ /* 0x000f280000300800 */
[----:B-1----:R-:W4:Y:S04]  /*16c40*/  LDL.LU R90, [R1+0x724] ;  /* 0x00072400015a7983 */ /* 0x002f280000300800 */
[----:B------:R-:W4:Y:S04]  /*16c50*/  LDL.LU R84, [R1+0x720] ;  /* 0x0007200001547983 */ /* 0x000f280000300800 */
[----:B------:R0:W-:Y:S04]  /*16c60*/  STS.U16 [R2+UR10+0x5c00], R91 ;  /* 0x005c005b02007988 */ /* 0x0001e8000800040a */
[----:B------:R-:W4:Y:S04]  /*16c70*/  LDL.LU R86, [R1+0x71c] ;  /* 0x00071c0001567983 */ /* 0x000f280000300800 */
[----:B0-----:R-:W4:Y:S04]  /*16c80*/  LDL.LU R91, [R1+0x718] ;  /* 0x00071800015b7983 */ /* 0x001f280000300800 */
[----:B------:R0:W-:Y:S04]  /*16c90*/  STS.U16 [R2+UR10+0x7000], R87 ;  /* 0x0070005702007988 */ /* 0x0001e8000800040a */
[----:B0-----:R-:W4:Y:S04]  /*16ca0*/  LDL.LU R87, [R1+0x704] ;  /* 0x0007040001577983 */ /* 0x001f280000300800 */
[----:B------:R0:W-:Y:S04]  /*16cb0*/  STS.U16 [R2+UR10+0x8000], R92 ;  /* 0x0080005c02007988 */ /* 0x0001e8000800040a */
[----:B0-----:R-:W4:Y:S04]  /*16cc0*/  LDL.LU R92, [R1+0x700] ;  /* 0x00070000015c7983 */ /* 0x001f280000300800 */
[----:B------:R-:W-:Y:S04]  /*16cd0*/  STS.U16 [R2+UR10+0x6000], R15 ;  /* 0x0060000f02007988 */ /* 0x000fe8000800040a */
[----:B------:R-:W-:Y:S04]  /*16ce0*/  STS.U16 [R2+UR10+0x6400], R10 ;  /* 0x0064000a02007988 */ /* 0x000fe8000800040a */
[----:B------:R-:W-:Y:S04]  /*16cf0*/  STS.U16 [R2+UR10+0x6800], R11 ;  /* 0x0068000b02007988 */ /* 0x000fe8000800040a */
[----:B------:R-:W-:Y:S04]  /*16d00*/  STS.U16 [R2+UR10+0x6c00], R8 ;  /* 0x006c000802007988 */ /* 0x000fe8000800040a */
[----:B--2---:R0:W-:Y:S04]  /*16d10*/  STS.U16 [R2+UR10+0x9800], R93 ;  /* 0x0098005d02007988 */ /* 0x0041e8000800040a */
[----:B0-----:R-:W2:Y:S04]  /*16d20*/  LDL.LU R93, [R1+0x6fc] ;  /* 0x0006fc00015d7983 */ /* 0x001ea80000300800 */
[----:B---3--:R0:W-:Y:S04]  /*16d30*/  STS.U16 [R2+UR10+0xa800], R88 ;  /* 0x00a8005802007988 */ /* 0x0081e8000800040a */
[----:B0-----:R-:W3:Y:S04]  /*16d40*/  LDL.LU R88, [R1+0x6f8] ;  /* 0x0006f80001587983 */ /* 0x001ee80000300800 */
[----:B----4-:R0:W-:Y:S04]  /*16d50*/  STS.U16 [R2+UR10+0xac00], R89 ;  /* 0x00ac005902007988 */ /* 0x0101e8000800040a */
[----:B0-----:R-:W4:Y:S04]  /*16d60*/  LDL.LU R89, [R1+0x6e4] ;  /* 0x0006e40001597983 */ /* 0x001f280000300800 */
[----:B------:R0:W-:Y:S04]  /*16d70*/  STS.U16 [R2+UR10+0xb400], R90 ;  /* 0x00b4005a02007988 */ /* 0x0001e8000800040a */
[----:B0-----:R-:W4:Y:S04]  /*16d80*/  LDL.LU R90, [R1+0x6e0] ;  /* 0x0006e000015a7983 */ /* 0x001f280000300800 */
[----:B------:R-:W4:Y:S04]  /*16d90*/  LDL.LU R15, [R1+0x6dc] ;  /* 0x0006dc00010f7983 */ /* 0x000f280000300800 */
[----:B------:R-:W4:Y:S04]  /*16da0*/  LDL.LU R10, [R1+0x6d8] ;  /* 0x0006d800010a7983 */ /* 0x000f280000300800 */
[----:B------:R-:W4:Y:S04]  /*16db0*/  LDL.LU R11, [R1+0x6c4] ;  /* 0x0006c400010b7983 */ /* 0x000f280000300800 */
[----:B------:R0:W-:Y:S04]  /*16dc0*/  STS.U16 [R2+UR10+0xc000], R91 ;  /* 0x00c0005b02007988 */ /* 0x0001e8000800040a */
[----:B------:R-:W4:Y:S04]  /*16dd0*/  LDL.LU R8, [R1+0x6c0] ;  /* 0x0006c00001087983 */ /* 0x000f280000300800 */
[----:B0-----:R-:W4:Y:S04]  /*16de0*/  LDL.LU R91, [R1+0x6bc] ;  /* 0x0006bc00015b7983 */ /* 0x001f280000300800 */
[----:B------:R0:W-:Y:S04]  /*16df0*/  STS.U16 [R2+UR10+0x7400], R9 ;  /* 0x0074000902007988 */ /* 0x0001e8000800040a */
[----:B------:R1:W-:Y:S04]  /*16e00*/  STS.U16 [R2+UR10+0x7800], R7 ;  /* 0x0078000702007988 */ /* 0x0003e8000800040a */
[----:B------:R1:W-:Y:S04]  /*16e10*/  STS.U16 [R2+UR10+0x7c00], R54 ;  /* 0x007c003602007988 */ /* 0x0003e8000800040a */
[----:B0-----:R-:W4:Y:S04]  /*16e20*/  LDL.LU R9, [R1+0x6b8] ;  /* 0x0006b80001097983 */ /* 0x001f280000300800 */
[----:B-1----:R-:W4:Y:S04]  /*16e30*/  LDL.LU R7, [R1+0x6a4] ;  /* 0x0006a40001077983 */ /* 0x002f280000300800 */
[----:B------:R0:W-:Y:S04]  /*16e40*/  STS.U16 [R2+UR10+0x8400], R55 ;  /* 0x0084003702007988 */ /* 0x0001e8000800040a */
[----:B------:R-:W4:Y:S04]  /*16e50*/  LDL.LU R54, [R1+0x6a0] ;  /* 0x0006a00001367983 */ /* 0x000f280000300800 */
        /* <DEDUP_REMOVED lines=18> */
[----:B-1----:R-:W4:Y:S04]  /*16f80*/  LDL.LU R83, [R1+0x69c] ;  /* 0x00069c0001537983 */ /* 0x002f280000300800 */
        /* <DEDUP_REMOVED lines=8> */
[----:B------:R-:W4:Y:S04]  /*17010*/  LDL.LU R84, [R1+0x67c] ;  /* 0x00067c0001547983 */ /* 0x000f280000300800 */
[----:B0-----:R-:W4:Y:S04]  /*17020*/  LDL.LU R89, [R1+0x678] ;  /* 0x0006780001597983 */ /* 0x001f280000300800 */
[----:B------:R-:W4:Y:S04]  /*17030*/  LDL.LU R86, [R1+0x664] ;  /* 0x0006640001567983 */ /* 0x000f280000300800 */
[----:B------:R0:W-:Y:S04]  /*17040*/  STS.U16 [R2+UR10+0xd800], R90 ;  /* 0x00d8005a02007988 */ /* 0x0001e8000800040a */
[----:B------:R-:W4:Y:S04]  /*17050*/  LDL.LU R87, [R1+0x660] ;  /* 0x0006600001577983 */ /* 0x000f280000300800 */
[----:B0-----:R-:W4:Y:S04]  /*17060*/  LDL.LU R90, [R1+0x65c] ;  /* 0x00065c00015a7983 */ /* 0x001f280000300800 */
[----:B------:R0:W-:Y:S04]  /*17070*/  STS.U16 [R2+UR10+0xec00], R91 ;  /* 0x00ec005b02007988 */ /* 0x0001e8000800040a */
[----:B0-----:R-:W4:Y:S04]  /*17080*/  LDL.LU R91, [R1+0x658] ;  /* 0x00065800015b7983 */ /* 0x001f280000300800 */
        /* <DEDUP_REMOVED lines=12> */
[----:B------:R-:W-:Y:S04]  /*17150*/  STL [R1+0xe18], R2 ;  /* 0x000e180201007387 */ /* 0x000fe80000100800 */
[----:B------:R-:W-:Y:S04]  /*17160*/  STS.U16 [R85+UR10+0x1100], R78 ;  /* 0x0011004e55007988 */ /* 0x000fe8000800040a */
[----:B------:R0:W-:Y:S04]  /*17170*/  STS.U16 [R85+UR10+0x1500], R92 ;  /* 0x0015005c55007988 */ /* 0x0001e8000800040a */
[----:B------:R-:W-:Y:S04]  /*17180*/  STS.U16 [R85+UR10+0x1900], R79 ;  /* 0x0019004f55007988 */ /* 0x000fe8000800040a */
[----:B0-----:R-:W4:Y:S04]  /*17190*/  LDL.LU R92, [R1+0x644] ;  /* 0x00064400015c7983 */ /* 0x001f280000300800 */
[----:B------:R-:W-:Y:S04]  /*171a0*/  STS.U16 [R85+UR10+0x1d00], R80 ;  /* 0x001d005055007988 */ /* 0x000fe8000800040a */
[----:B------:R-:W-:Y:S04]  /*171b0*/  STS.U16 [R85+UR10+0x2100], R83 ;  /* 0x0021005355007988 */ /* 0x000fe8000800040a */
[----:B--2---:R0:W-:Y:S04]  /*171c0*/  STS.U16 [R85+UR10+0x2500], R93 ;  /* 0x0025005d55007988 */ /* 0x0041e8000800040a */
[----:B0-----:R-:W2:Y:S04]  /*171d0*/  LDL.LU R93, [R1+0x640] ;  /* 0x00064000015d7983 */ /* 0x001ea80000300800 */
[----:B---3--:R0:W-:Y:S04]  /*171e0*/  STS.U16 [R85+UR10+0x2900], R88 ;  /* 0x0029005855007988 */ /* 0x0081e8000800040a */
[----:B----4-:R-:W-:Y:S04]  /*171f0*/  STS.U16 [R85+UR10+0x2d00], R84 ;  /* 0x002d005455007988 */ /* 0x010fe8000800040a */
[----:B0-----:R-:W3:Y:S04]  /*17200*/  LDL.LU R88, [R1+0x63c] ;  /* 0x00063c0001587983 */ /* 0x001ee80000300800 */
[----:B------:R0:W-:Y:S04]  /*17210*/  STS.U16 [R85+UR10+0x3100], R89 ;  /* 0x0031005955007988 */ /* 0x0001e8000800040a */
[----:B------:R-:W-:Y:S04]  /*17220*/  STS.U16 [R85+UR10+0x3500], R86 ;  /* 0x0035005655007988 */ /* 0x000fe8000800040a */
[----:B0-----:R-:W4:Y:S04]  /*17230*/  LDL.LU R89, [R1+0x638] ;  /* 0x0006380001597983 */ /* 0x001f280000300800 */
[----:B------:R-:W4:Y:S04]  /*17240*/  LDL.LU R14, [R1+0x624] ;  /* 0x00062400010e7983 */ /* 0x000f280000300800 */
[----:B------:R-:W4:Y:S04]  /*17250*/  LDL.LU R15, [R1+0x620] ;  /* 0x00062000010f7983 */ /* 0x000f280000300800 */
[----:B------:R-:W-:Y:S04]  /*17260*/  STS.U16 [R85+UR10+0x3900], R87 ;  /* 0x0039005755007988 */ /* 0x000fe8000800040a */
[----:B------:R-:W4:Y:S04]  /*17270*/  LDL.LU R10, [R1+0x208] ;  /* 0x00020800010a7983 */ /* 0x000f280000300800 */
[----:B------:R0:W-:Y:S04]  /*17280*/  STS.U16 [R85+UR10+0x3d00], R90 ;  /* 0x003d005a55007988 */ /* 0x0001e8000800040a */
[----:B------:R-:W4:Y:S04]  /*17290*/  LDL.LU R11, [R1+0x204] ;  /* 0x00020400010b7983 */ /* 0x000f280000300800 */
[----:B0-----:R-:W4:Y:S04]  /*172a0*/  LDL.LU R90, [R1+0x1fc] ;  /* 0x0001fc00015a7983 */ /* 0x001f280000300800 */
        /* <DEDUP_REMOVED lines=9> */
[----:B------:R0:W-:Y:S04]  /*17340*/  STS.U16 [R85+UR10+0x4100], R91 ;  /* 0x0041005b55007988 */ /* 0x0001e8000800040a */
[----:B------:R-:W4:Y:S04]  /*17350*/  LDL.LU R78, [R1+0x1a8] ;  /* 0x0001a800014e7983 */ /* 0x000f280000300800 */
[----:B0-----:R-:W4:Y:S04]  /*17360*/  LDL.LU R91, [R1+0x148] ;  /* 0x00014800015b7983 */ /* 0x001f280000300800 */
[----:B------:R-:W4:Y:S04]  /*17370*/  LDL.LU R79, [R1+0x128] ;  /* 0x00012800014f7983 */ /* 0x000f280000300800 */
[----:B------:R-:W4:Y:S04]  /*17380*/  LDL.LU R80, [R1+0xe8] ;  /* 0x0000e80001507983 */ /* 0x000f280000300800 */
[----:B------:R-:W4:Y:S04]  /*17390*/  LDL.LU R83, [R1+0x8c] ;  /* 0x00008c0001537983 */ /* 0x000f280000300800 */
[----:B------:R0:W-:Y:S04]  /*173a0*/  STS.U16 [R85+UR10+0x4500], R92 ;  /* 0x0045005c55007988 */ /* 0x0001e8000800040a */
[----:B0-----:R-:W4:Y:S04]  /*173b0*/  LDL.LU R92, [R1+0x88] ;  /* 0x00008800015c7983 */ /* 0x001f280000300800 */
        /* <DEDUP_REMOVED lines=8> */
[----:B------:R-:W-:Y:S04]  /*17440*/  STS.U16 [R85+UR10+0x5500], R14 ;  /* 0x0055000e55007988 */ /* 0x000fe8000800040a */
[----:B------:R-:W-:Y:S04]  /*17450*/  STS.U16 [R85+UR10+0x5900], R15 ;  /* 0x0059000f55007988 */ /* 0x000fe8000800040a */
[----:B0-----:R-:W4:Y:S04]  /*17460*/  LDL.LU R89, [R1+0x68] ;  /* 0x0000680001597983 */ /* 0x001f280000300800 */
[----:B------:R-:W-:Y:S04]  /*17470*/  STS.U16 [R85+UR10+0x5d00], R10 ;  /* 0x005d000a55007988 */ /* 0x000fe8000800040a */
[----:B------:R-:W-:Y:S04]  /*17480*/  STS.U16 [R85+UR10+0x6100], R11 ;  /* 0x0061000b55007988 */ /* 0x000fe8000800040a */
[----:B------:R0:W-:Y:S04]  /*17490*/  STS.U16 [R85+UR10+0x6500], R90 ;  /* 0x0065005a55007988 */ /* 0x0001e8000800040a */
        /* <DEDUP_REMOVED lines=9> */
[----:B0-----:R-:W4:Y:S04]  /*17530*/  LDL.LU R90, [R1+0x64] ;  /* 0x00006400015a7983 */ /* 0x001f280000300800 */
[----:B------:R-:W-:Y:S04]  /*17540*/  STS.U16 [R85+UR10+0x8d00], R78 ;  /* 0x008d004e55007988 */ /* 0x000fe8000800040a */
[----:B------:R0:W-:Y:S04]  /*17550*/  STS.U16 [R85+UR10+0x9100], R91 ;  /* 0x0091005b55007988 */ /* 0x0001e8000800040a */
[----:B0-----:R-:W4:Y:S04]  /*17560*/  LDL.LU R91, [R1+0x60] ;  /* 0x00006000015b7983 */ /* 0x001f280000300800 */
[----:B------:R-:W-:Y:S04]  /*17570*/  STS.U16 [R85+UR10+0x9500], R79 ;  /* 0x0095004f55007988 */ /* 0x000fe8000800040a */
[----:B------:R-:W-:Y:S04]  /*17580*/  STS.U16 [R85+UR10+0x9900], R80 ;  /* 0x0099005055007988 */ /* 0x000fe8000800040a */
[----:B------:R-:W-:Y:S04]  /*17590*/  STS.U16 [R85+UR10+0x9d00], R83 ;  /* 0x009d005355007988 */ /* 0x000fe8000800040a */
[----:B------:R0:W-:Y:S04]  /*175a0*/  STS.U16 [R85+UR10+0xa100], R92 ;  /* 0x00a1005c55007988 */ /* 0x0001e8000800040a */
[----:B0-----:R-:W4:Y:S04]  /*175b0*/  LDL.LU R92, [R1+0x5c] ;  /* 0x00005c00015c7983 */ /* 0x001f280000300800 */
[----:B--2---:R0:W-:Y:S04]  /*175c0*/  STS.U16 [R85+UR10+0xa500], R93 ;  /* 0x00a5005d55007988 */ /* 0x0041e8000800040a */
[----:B0-----:R-:W2:Y:S04]  /*175d0*/  LDL.LU R93, [R1+0x58] ;  /* 0x00005800015d7983 */ /* 0x001ea80000300800 */
[----:B------:R-:W2:Y:S04]  /*175e0*/  LDL.LU R7, [R1+0x3a8] ;  /* 0x0003a80001077983 */ /* 0x000ea80000300800 */
        /* <DEDUP_REMOVED lines=10> */
[----:B------:R0:W-:Y:S04]  /*17690*/  STS.U16 [R85+UR10+0xa900], R84 ;  /* 0x00a9005455007988 */ /* 0x0001e8000800040a */
[----:B------:R-:W2:Y:S04]  /*176a0*/  LDL.LU R83, [R1+0x2c] ;  /* 0x00002c0001537983 */ /* 0x000ea80000300800 */
[----:B------:R1:W-:Y:S04]  /*176b0*/  STS.U16 [R85+UR10+0xad00], R86 ;  /* 0x00ad005655007988 */ /* 0x0003e8000800040a */
[----:B0-----:R-:W2:Y:S04]  /*176c0*/  LDL.LU R84, [R1+0x28] ;  /* 0x0000280001547983 */ /* 0x001ea80000300800 */
[----:B------:R0:W-:Y:S04]  /*176d0*/  STS.U16 [R85+UR10+0xb100], R87 ;  /* 0x00b1005755007988 */ /* 0x0001e8000800040a */
[----:B-1----:R-:W2:Y:S04]  /*176e0*/  LDL.LU R86, [R1+0x24] ;  /* 0x0000240001567983 */ /* 0x002ea80000300800 */
[----:B---3--:R1:W-:Y:S04]  /*176f0*/  STS.U16 [R85+UR10+0xb500], R88 ;  /* 0x00b5005855007988 */ /* 0x0083e8000800040a */
[----:B0-----:R-:W3:Y:S04]  /*17700*/  LDL.LU R87, [R1+0xa0c] ;  /* 0x000a0c0001577983 */ /* 0x001ee80000300800 */
[----:B----4-:R0:W-:Y:S04]  /*17710*/  STS.U16 [R85+UR10+0xb900], R89 ;  /* 0x00b9005955007988 */ /* 0x0101e8000800040a */
[----:B-1----:R-:W4:Y:S04]  /*17720*/  LDL.LU R88, [R1+0x8a4] ;  /* 0x0008a40001587983 */ /* 0x002f280000300800 */
[----:B------:R-:W3:Y:S04]  /*17730*/  LDL.LU R10, [R1+0x8a0] ;  /* 0x0008a000010a7983 */ /* 0x000ee80000300800 */
[----:B------:R1:W-:Y:S04]  /*17740*/  STS.U16 [R85+UR10+0xbd00], R90 ;  /* 0x00bd005a55007988 */ /* 0x0003e8000800040a */
[----:B0-----:R-:W3:Y:S04]  /*17750*/  LDL.LU R89, [R1+0x88c] ;  /* 0x00088c0001597983 */ /* 0x001ee80000300800 */
[----:B-1----:R-:W3:Y:S04]  /*17760*/  LDL.LU R90, [R1+0x888] ;  /* 0x00088800015a7983 */ /* 0x002ee80000300800 */
[----:B------:R0:W-:Y:S04]  /*17770*/  STS.U16 [R85+UR10+0xc100], R91 ;  /* 0x00c1005b55007988 */ /* 0x0001e8000800040a */
[----:B0-----:R-:W3:Y:S04]  /*17780*/  LDL.LU R91, [R1+0x874] ;  /* 0x00087400015b7983 */ /* 0x001ee80000300800 */
[----:B------:R-:W3:Y:S04]  /*17790*/  LDL.LU R37, [R1+0x85c] ;  /* 0x00085c0001257983 */ /* 0x000ee80000300800 */
        /* <DEDUP_REMOVED lines=9> */
[----:B------:R0:W-:Y:S04]  /*17830*/  STS.U16 [R85+UR10+0xcd00], R54 ;  /* 0x00cd003655007988 */ /* 0x0001e8000800040a */
[----:B------:R1:W-:Y:S04]  /*17840*/  STS.U16 [R85+UR10+0xd100], R55 ;  /* 0x00d1003755007988 */ /* 0x0003e8000800040a */
[----:B------:R1:W-:Y:S04]  /*17850*/  STS.U16 [R85+UR10+0xd500], R64 ;  /* 0x00d5004055007988 */ /* 0x0003e8000800040a */
[----:B0-----:R-:W2:Y:S04]  /*17860*/  LDL.LU R54, [R1+0xea8] ;  /* 0x000ea80001367983 */ /* 0x001ea80000300800 */
[----:B-1----:R-:W2:Y:S04]  /*17870*/  LDL.LU R55, [R1+0xea4] ;  /* 0x000ea40001377983 */ /* 0x002ea80000300800 */
        /* <DEDUP_REMOVED lines=18> */
[----:B---3--:R-:W3:Y:S04]  /*179a0*/  LDL.LU R84, [R1+0xe80] ;  /* 0x000e800001547983 */ /* 0x008ee80000300800 */
[----:B------:R0:W-:Y:S04]  /*179b0*/  STS.U16 [R85+UR10+0xfd00], R86 ;  /* 0x00fd005655007988 */ /* 0x0001e8000800040a */
[----:B------:R1:W-:Y:S04]  /*179c0*/  STS.U16 [R22+UR10+0x200], R87 ;  /* 0x0002005716007988 */ /* 0x0003e8000800040a */
[----:B----4-:R4:W-:Y:S04]  /*179d0*/  STS.U16 [R22+UR10+0x600], R88 ;  /* 0x0006005816007988 */ /* 0x0109e8000800040a */
[----:B0-----:R-:W3:Y:S04]  /*179e0*/  LDL.LU R85, [R1+0xe7c] ;  /* 0x000e7c0001557983 */ /* 0x001ee80000300800 */
[----:B------:R-:W3:Y:S04]  /*179f0*/  LDL.LU R86, [R1+0xe78] ;  /* 0x000e780001567983 */ /* 0x000ee80000300800 */
[----:B-1----:R-:W3:Y:S04]  /*17a00*/  LDL.LU R87, [R1+0xe74] ;  /* 0x000e740001577983 */ /* 0x002ee80000300800 */
[----:B----4-:R-:W4:Y:S04]  /*17a10*/  LDL.LU R88, [R1+0xe70] ;  /* 0x000e700001587983 */ /* 0x010f280000300800 */
[----:B------:R0:W-:Y:S04]  /*17a20*/  STS.U16 [R22+UR10+0xa00], R10 ;  /* 0x000a000a16007988 */ /* 0x0001e8000800040a */
[----:B------:R1:W-:Y:S04]  /*17a30*/  STS.U16 [R22+UR10+0xe00], R89 ;  /* 0x000e005916007988 */ /* 0x0003e8000800040a */
[----:B------:R1:W-:Y:S04]  /*17a40*/  STS.U16 [R22+UR10+0x1200], R90 ;  /* 0x0012005a16007988 */ /* 0x0003e8000800040a */
[----:B0-----:R-:W3:Y:S04]  /*17a50*/  LDL.LU R10, [R1+0x3c0] ;  /* 0x0003c000010a7983 */ /* 0x001ee80000300800 */
[----:B-1----:R-:W3:Y:S04]  /*17a60*/  LDL.LU R89, [R1+0xe6c] ;  /* 0x000e6c0001597983 */ /* 0x002ee80000300800 */
[----:B------:R-:W3:Y:S04]  /*17a70*/  LDL.LU R90, [R1+0xe68] ;  /* 0x000e6800015a7983 */ /* 0x000ee80000300800 */
[----:B------:R0:W-:Y:S04]  /*17a80*/  STS.U16 [R22+UR10+0x1600], R91 ;  /* 0x0016005b16007988 */ /* 0x0001e8000800040a */
[----:B------:R1:W-:Y:S04]  /*17a90*/  STS.U16 [R22+UR10+0x1a00], R37 ;  /* 0x001a002516007988 */ /* 0x0003e8000800040a */
[----:B0-----:R-:W3:Y:S04]  /*17aa0*/  LDL.LU R91, [R1+0xe64] ;  /* 0x000e6400015b7983 */ /* 0x001ee80000300800 */
[----:B-1----:R-:W3:Y:S04]  /*17ab0*/  LDL R37, [R1+0xac8] ;  /* 0x000ac80001257983 */ /* 0x002ee80000100800 */
[----:B------:R0:W-:Y:S04]  /*17ac0*/  STS.U16 [R22+UR10+0x1e00], R92 ;  /* 0x001e005c16007988 */ /* 0x0001e8000800040a */
[----:B0-----:R-:W4:Y:S04]  /*17ad0*/  LDL.LU R92, [R1+0xe60] ;  /* 0x000e6000015c7983 */ /* 0x001f280000300800 */
[----:B--2---:R0:W-:Y:S04]  /*17ae0*/  STS.U16 [R22+UR10+0x2200], R93 ;  /* 0x0022005d16007988 */ /* 0x0041e8000800040a */
[----:B0-----:R-:W2:Y:S04]  /*17af0*/  LDL.LU R93, [R1+0xe5c] ;  /* 0x000e5c00015d7983 */ /* 0x001ea80000300800 */
[----:B------:R-:W-:Y:S04]  /*17b00*/  STS.U16 [R22+UR10+0x2600], R34 ;  /* 0x0026002216007988 */ /* 0x000fe8000800040a */
[----:B------:R0:W-:Y:S04]  /*17b10*/  STS.U16 [R22+UR10+0x2a00], R14 ;  /* 0x002a000e16007988 */ /* 0x0001e8000800040a */
[----:B------:R-:W-:Y:S04]  /*17b20*/  STS.U16 [R22+UR10+0x2e00], R11 ;  /* 0x002e000b16007988 */ /* 0x000fe8000800040a */
[----:B------:R-:W-:Y:S04]  /*17b30*/  STS.U16 [R22+UR10+0x3200], R8 ;  /* 0x0032000816007988 */ /* 0x000fe8000800040a */
[----:B------:R1:W-:Y:S04]  /*17b40*/  STS.U16 [R22+UR10+0x3600], R9 ;  /* 0x0036000916007988 */ /* 0x0003e8000800040a */
[----:B0-----:R-:W4:Y:S04]  /*17b50*/  LDL R14, [R1+0xae8] ;  /* 0x000ae800010e7983 */ /* 0x001f280000100800 */
[----:B-1----:R-:W4:Y:S04]  /*17b60*/  LDL R9, [R1+0xad8] ;  /* 0x000ad80001097983 */ /* 0x002f280000100800 */
[----:B------:R-:W4:Y:S04]  /*17b70*/  LDL.LU R8, [R1+0x3c4] ;  /* 0x0003c40001087983 */ /* 0x000f280000300800 */
[----:B------:R-:W4:Y:S01]  /*17b80*/  LDL.LU R11, [R1+0x3e0] ;  /* 0x0003e000010b7983 */ /* 0x000f220000300800 */
[----:B---3--:R-:W-:-:S03]  /*17b90*/  ISETP.GE.AND P4, PT, R37, RZ, PT ;  /* 0x000000ff2500720c */ /* 0x008fc60003f86270 */
[----:B------:R-:W3:Y:S01]  /*17ba0*/  LDL R37, [R1+0xaf8] ;  /* 0x000af80001257983 */ /* 0x000ee20000100800 */
[C---:B------:R-:W-:Y:S02]  /*17bb0*/  ISETP.GT.U32.AND P1, PT, R5.reuse, R7, PT ;  /* 0x000000070500720c */ /* 0x040fe40003f24070 */
[----:B------:R-:W-:-:S11]  /*17bc0*/  ISETP.GT.U32.AND P3, PT, R5, R15, PT ;  /* 0x0000000f0500720c */ /* 0x000fd60003f64070 */
[--C-:B------:R-:W-:Y:S02]  /*17bd0*/  @!P1 IMAD.IADD R7, R7, 0x1, -R5.reuse ;  /* 0x0000000107079824 */ /* 0x100fe400078e0a05 */
[----:B------:R-:W-:-:S03]  /*17be0*/  @!P3 IMAD.IADD R15, R15, 0x1, -R5 ;  /* 0x000000010f0fb824 */ /* 0x000fc600078e0a05 */
[C---:B------:R-:W-:Y:S02]  /*17bf0*/  ISETP.GT.U32.AND P1, PT, R5.reuse, R7, PT ;  /* 0x000000070500720c */ /* 0x040fe40003f24070 */
[----:B------:R-:W-:-:S11]  /*17c00*/  ISETP.GT.U32.AND P3, PT, R5, R15, PT ;  /* 0x0000000f0500720c */ /* 0x000fd60003f64070 */
[----:B------:R-:W-:-:S04]  /*17c10*/  @!P1 IMAD.IADD R7, R7, 0x1, -R5 ;  /* 0x0000000107079824 */ /* 0x000fc800078e0a05 */
[----:B------:R-:W-:Y:S02]  /*17c20*/  IMAD.MOV.U32 R34, RZ, RZ, R7 ;  /* 0x000000ffff227224 */ /* 0x000fe400078e0007 */
[----:B------:R-:W-:Y:S01]  /*17c30*/  @!P3 IMAD.IADD R15, R15, 0x1, -R5 ;  /* 0x000000010f0fb824 */ /* 0x000fe200078e0a05 */
[----:B------:R-:W-:Y:S01]  /*17c40*/  ISETP.GT.U32.AND P2, PT, R5, R10, PT ;  /* 0x0000000a0500720c */ /* 0x000fe20003f44070 */
[----:B------:R-:W-:Y:S01]  /*17c50*/  @!P4 IMAD.MOV R34, RZ, RZ, -R34 ;  /* 0x000000ffff22c224 */ /* 0x000fe200078e0a22 */
[----:B------:R-:W3:Y:S04]  /*17c60*/  LDL.LU R7, [R1+0x400] ;  /* 0x0004000001077983 */ /* 0x000ee80000300800 */
[----:B------:R-:W-:-:S07]  /*17c70*/  SEL R34, R38, R34, !P6 ;  /* 0x0000002226227207 */ /* 0x000fce0007000000 */
[----:B------:R-:W-:-:S05]  /*17c80*/  @!P2 IMAD.IADD R10, R10, 0x1, -R5 ;  /* 0x000000010a0aa824 */ /* 0x000fca00078e0a05 */
[----:B------:R-:W-:-:S13]  /*17c90*/  ISETP.GT.U32.AND P4, PT, R5, R10, PT ;  /* 0x0000000a0500720c */ /* 0x000fda0003f84070 */
[----:B------:R-:W-:Y:S01]  /*17ca0*/  @!P4 IMAD.IADD R10, R10, 0x1, -R5 ;  /* 0x000000010a0ac824 */ /* 0x000fe200078e0a05 */
[----:B--2---:R-:W-:Y:S04]  /*17cb0*/  STS.U16 [R22+UR10+0x3a00], R93 ;  /* 0x003a005d16007988 */ /* 0x004fe8000800040a */
[----:B----4-:R-:W-:Y:S04]  /*17cc0*/  STS.U16 [R22+UR10+0x3e00], R92 ;  /* 0x003e005c16007988 */ /* 0x010fe8000800040a */
        /* <DEDUP_REMOVED lines=9> */
[----:B------:R-:W-:Y:S01]  /*17d60*/  STS.U16 [R22+UR10+0x6600], R80 ;  /* 0x0066005016007988 */ /* 0x000fe2000800040a */
[----:B------:R-:W-:-:S03]  /*17d70*/  ISETP.GE.AND P3, PT, R9, RZ, PT ;  /* 0x000000ff0900720c */ /* 0x000fc60003f66270 */
        /* <DEDUP_REMOVED lines=10> */
[----:B------:R0:W-:Y:S04]  /*17e20*/  STS.U16 [R22+UR10+0x9200], R36 ;  /* 0x0092002416007988 */ /* 0x0001e8000800040a */
[----:B------:R1:W-:Y:S01]  /*17e30*/  STS.U16 [R22+UR10+0x9600], R35 ;  /* 0x0096002316007988 */ /* 0x0003e2000800040a */
[----:B------:R-:W-:-:S03]  /*17e40*/  ISETP.GT.U32.AND P1, PT, R5, R8, PT ;  /* 0x000000080500720c */ /* 0x000fc60003f24070 */
[----:B------:R-:W2:Y:S01]  /*17e50*/  LDL R9, [R1+0xb08] ;  /* 0x000b080001097983 */ /* 0x000ea20000100800 */
[----:B0-----:R-:W-:Y:S02]  /*17e60*/  IMAD R36, R34, UR13, RZ ;  /* 0x0000000d22247c24 */ /* 0x001fe4000f8e02ff */
[----:B-1----:R-:W-:-:S04]  /*17e70*/  IMAD.MOV.U32 R35, RZ, RZ, R15 ;  /* 0x000000ffff237224 */ /* 0x002fc800078e000f */
[----:B------:R-:W-:Y:S01]  /*17e80*/  @!P3 IMAD.MOV R35, RZ, RZ, -R35 ;  /* 0x000000ffff23b224 */ /* 0x000fe200078e0a23 */
[C---:B------:R-:W-:Y:S01]  /*17e90*/  LEA R15, P3, R36.reuse, R4, 0x1 ;  /* 0x00000004240f7211 */ /* 0x040fe200078608ff */
[----:B------:R0:W-:Y:S03]  /*17ea0*/  STS.U16 [R22+UR10+0x9a00], R39 ;  /* 0x009a002716007988 */ /* 0x0001e6000800040a */
[----:B0-----:R-:W-:Y:S01]  /*17eb0*/  LEA.HI.X.SX32 R22, R36, R3, 0x1, P3 ;  /* 0x0000000324167211 */ /* 0x001fe200018f0eff */
[----:B------:R-:W-:Y:S02]  /*17ec0*/  @P0 IMAD.MOV.U32 R36, RZ, RZ, R15 ;  /* 0x000000ffff240224 */ /* 0x000fe400078e000f */
[----:B------:R-:W-:Y:S01]  /*17ed0*/  @!P1 IMAD.IADD R8, R8, 0x1, -R5 ;  /* 0x0000000108089824 */ /* 0x000fe200078e0a05 */
[----:B------:R-:W-:Y:S01]  /*17ee0*/  ISETP.GE.AND P1, PT, R14, RZ, PT ;  /* 0x000000ff0e00720c */ /* 0x000fe20003f26270 */
[----:B------:R-:W-:Y:S01]  /*17ef0*/  IMAD.MOV.U32 R34, RZ, RZ, R10 ;  /* 0x000000ffff227224 */ /* 0x000fe200078e000a */
[----:B------:R-:W4:Y:S04]  /*17f00*/  LDL.LU R14, [R1+0x404] ;  /* 0x00040400010e7983 */ /* 0x000f280000300800 */
[----:B------:R-:W2:Y:S01]  /*17f10*/  LDL.LU R10, [R1+0xe58] ;  /* 0x000e5800010a7983 */ /* 0x000ea20000300800 */
[----:B---3--:R-:W-:Y:S01]  /*17f20*/  ISETP.GE.AND P3, PT, R37, RZ, PT ;  /* 0x000000ff2500720c */ /* 0x008fe20003f66270 */
[----:B------:R-:W-:-:S05]  /*17f30*/  @P0 IMAD.MOV.U32 R37, RZ, RZ, R22 ;  /* 0x000000ffff250224 */ /* 0x000fca00078e0016 */
[----:B------:R0:W3:Y:S01]  /*17f40*/  @P0 LDG.E.U16 R12, desc[UR24][R36.64] ;  /* 0x00000018240c0981 */ /* 0x0000e2000c1e1500 */
[----:B------:R-:W-:-:S13]  /*17f50*/  ISETP.GT.U32.AND P2, PT, R5, R11, PT ;  /* 0x0000000b0500720c */ /* 0x000fda0003f44070 */
[----:B------:R-:W-:Y:S01]  /*17f60*/  @!P2 IMAD.IADD R11, R11, 0x1, -R5 ;  /* 0x000000010b0ba824 */ /* 0x000fe200078e0a05 */
[----:B------:R-:W-:Y:S01]  /*17f70*/  ISETP.GT.U32.AND P2, PT, R5, R8, PT ;  /* 0x000000080500720c */ /* 0x000fe20003f44070 */
[----:B------:R-:W-:Y:S01]  /*17f80*/  @!P1 IMAD.MOV R34, RZ, RZ, -R34 ;  /* 0x000000ffff229224 */ /* 0x000fe200078e0a22 */
[----:B0-----:R-:W-:-:S04]  /*17f90*/  SEL R36, R38, R35, !P6 ;  /* 0x0000002326247207 */ /* 0x001fc80007000000 */
[----:B------:R-:W-:Y:S01]  /*17fa0*/  SEL R35, R38, R34, !P6 ;  /* 0x0000002226237207 */ /* 0x000fe20007000000 */
[----:B------:R-:W-:-:S06]  /*17fb0*/  IMAD R36, R36, UR13, RZ ;  /* 0x0000000d24247c24 */ /* 0x000fcc000f8e02ff */
[----:B------:R-:W-:Y:S01]  /*17fc0*/  @!P2 IMAD.IADD R8, R8, 0x1, -R5 ;  /* 0x000000010808a824 */ /* 0x000fe200078e0a05 */
[----:B------:R-:W-:-:S03]  /*17fd0*/  ISETP.GT.U32.AND P2, PT, R5, R7, PT ;  /* 0x000000070500720c */ /* 0x000fc60003f44070 */
[----:B------:R-:W-:Y:S01]  /*17fe0*/  IMAD.MOV.U32 R34, RZ, RZ, R8 ;  /* 0x000000ffff227224 */ /* 0x000fe200078e0008 */
[----:B------:R0:W-:Y:S01]  /*17ff0*/  STL [R1+0xe8], R15 ;  /* 0x0000e80f01007387 */ /* 0x0001e20000100800 */
[----:B------:R-:W-:Y:S02]  /*18000*/  IMAD R35, R35, UR13, RZ ;  /* 0x0000000d23237c24 */ /* 0x000fe4000f8e02ff */
[----:B------:R-:W-:Y:S01]  /*18010*/  @!P3 IMAD.MOV R34, RZ, RZ, -R34 ;  /* 0x000000ffff22b224 */ /* 0x000fe200078e0a22 */
[C---:B------:R-:W-:Y:S01]  /*18020*/  LEA R37, P3, R36.reuse, R4, 0x1 ;  /* 0x0000000424257211 */ /* 0x040fe200078608ff */
[----:B------:R-:W4:Y:S04]  /*18030*/  LDL.LU R39, [R1+0x3e4] ;  /* 0x0003e40001277983 */ /* 0x000f280000300800 */
[----:B------:R1:W-:Y:S01]  /*18040*/  STL [R1+0xe4], R22 ;  /* 0x0000e41601007387 */ /* 0x0003e20000100800 */
[----:B------:R-:W-:Y:S01]  /*18050*/  LEA.HI.X.SX32 R36, R36, R3, 0x1, P3 ;  /* 0x0000000324247211 */ /* 0x000fe200018f0eff */
[----:B------:R-:W-:-:S02]  /*18060*/  @!P2 IMAD.IADD R7, R7, 0x1, -R5 ;  /* 0x000000010707a824 */ /* 0x000fc400078e0a05 */
[----:B0-----:R-:W4:Y:S04]  /*18070*/  LDL R15, [R1+0xb18] ;  /* 0x000b1800010f7983 */ /* 0x001f280000100800 */
[----:B------:R-:W4:Y:S01]  /*18080*/  LDL.LU R8, [R1+0x420] ;  /* 0x0004200001087983 */ /* 0x000f220000300800 */
[----:B-1----:R-:W-:Y:S02]  /*18090*/  LEA R22, P2, R35, R4, 0x1 ;  /* 0x0000000423167211 */ /* 0x002fe400078408ff */
[----:B--2---:R-:W-:Y:S01]  /*180a0*/  PRMT R10, RZ, 0x7610, R10 ;  /* 0x00007610ff0a7816 */ /* 0x004fe2000000000a */
[----:B---3--:R0:W-:Y:S04]  /*180b0*/  STL [R1+0x2c], R12 ;  /* 0x00002c0c01007387 */ /* 0x0081e80000100800 */
[----:B0-----:R-:W2:Y:S04]  /*180c0*/  LDL.LU R12, [R1+0x424] ;  /* 0x00042400010c7983 */ /* 0x001ea80000300800 */
[----:B------:R0:W-:Y:S04]  /*180d0*/  STL [R1+0x108], R37 ;  /* 0x0001082501007387 */ /* 0x0001e80000100800 */
[----:B------:R-:W-:Y:S01]  /*180e0*/  STL [R1+0x128], R22 ;  /* 0x0001281601007387 */ /* 0x000fe20000100800 */
[----:B0-----:R-:W-:-:S03]  /*180f0*/  @P0 LOP3.LUT R37, R37, R36, RZ, 0x3c, !PT ;  /* 0x0000002425250212 */ /* 0x001fc600078e3cff */
[----:B------:R0:W-:Y:S02]  /*18100*/  STL [R1+0x104], R36 ;  /* 0x0001042401007387 */ /* 0x0001e40000100800 */
[----:B0-----:R-:W-:-:S04]  /*18110*/  @P0 LOP3.LUT R36, R37, R36, RZ, 0x3c, !PT ;  /* 0x0000002425240212 */ /* 0x001fc800078e3cff */
[----:B------:R-:W-:-:S05]  /*18120*/  @P0 LOP3.LUT R37, R37, R36, RZ, 0x3c, !PT ;  /* 0x0000002425250212 */ /* 0x000fca00078e3cff */
[----:B------:R0:W3:Y:S01]  /*18130*/  @P0 LDG.E.U16 R10, desc[UR24][R36.64] ;  /* 0x00000018240a0981 */ /* 0x0000e2000c1e1500 */
[----:B------:R-:W-:-:S13]  /*18140*/  ISETP.GT.U32.AND P4, PT, R5, R11, PT ;  /* 0x0000000b0500720c */ /* 0x000fda0003f84070 */
[----:B------:R-:W-:Y:S01]  /*18150*/  @!P4 IMAD.IADD R11, R11, 0x1, -R5 ;  /* 0x000000010b0bc824 */ /* 0x000fe200078e0a05 */
[----:B------:R-:W-:Y:S02]  /*18160*/  ISETP.GE.AND P4, PT, R9, RZ, PT ;  /* 0x000000ff0900720c */ /* 0x000fe40003f86270 */
[----:B------:R-:W-:Y:S01]  /*18170*/  LEA.HI.X.SX32 R9, R35, R3, 0x1, P2 ;  /* 0x0000000323097211 */ /* 0x000fe200010f0eff */
[----:B0-----:R-:W-:-:S04]  /*18180*/  @P0 IMAD.MOV.U32 R36, RZ, RZ, R22 ;  /* 0x000000ffff240224 */ /* 0x001fc800078e0016 */
[----:B------:R-:W-:Y:S01]  /*18190*/  @P0 IMAD.MOV.U32 R37, RZ, RZ, R9 ;  /* 0x000000ffff250224 */ /* 0x000fe200078e0009 */
[----:B------:R-:W-:Y:S04]  /*181a0*/  STL [R1+0x124], R9 ;  /* 0x0001240901007387 */ /* 0x000fe80000100800 */
[----:B------:R-:W2:Y:S01]  /*181b0*/  @P0 LDG.E.U16 R18, desc[UR24][R36.64] ;  /* 0x0000001824120981 */ /* 0x000ea2000c1e1500 */
[----:B------:R-:W-:Y:S01]  /*181c0*/  SEL R35, R38, R34, !P6 ;  /* 0x0000002226237207 */ /* 0x000fe20007000000 */
[----:B------:R-:W-:Y:S01]  /*181d0*/  IMAD.MOV.U32 R34, RZ, RZ, R11 ;  /* 0x000000ffff227224 */ /* 0x000fe200078e000b */
[----:B----4-:R-:W-:Y:S01]  /*181e0*/  ISETP.GT.U32.AND P1, PT, R5, R39, PT ;  /* 0x000000270500720c */ /* 0x010fe20003f24070 */
[----:B---3--:R0:W-:Y:S04]  /*181f0*/  STL [R1+0x28], R10 ;  /* 0x0000280a01007387 */ /* 0x0081e80000100800 */
[----:B0-----:R-:W3:Y:S04]  /*18200*/  LDL.LU R10, [R1+0x440] ;  /* 0x00044000010a7983 */ /* 0x001ee80000300800 */
[----:B------:R-:W4:Y:S04]  /*18210*/  LDL.LU R11, [R1+0xe54] ;  /* 0x000e5400010b7983 */ /* 0x000f280000300800 */
[----:B------:R-:W3:Y:S04]  /*18220*/  LDL.LU R9, [R1+0xe50] ;  /* 0x000e500001097983 */ /* 0x000ee80000300800 */
[----:B------:R-:W3:Y:S01]  /*18230*/  LDL R37, [R1+0xb28] ;  /* 0x000b280001257983 */ /* 0x000ee20000100800 */
[----:B------:R-:W-:-:S05]  /*18240*/  @!P1 IMAD.IADD R39, R39, 0x1, -R5 ;  /* 0x0000000127279824 */ /* 0x000fca00078e0a05 */
[----:B------:R-:W-:Y:S01]  /*18250*/  ISETP.GT.U32.AND P3, PT, R5, R39, PT ;  /* 0x000000270500720c */ /* 0x000fe20003f64070 */
[----:B------:R-:W-:Y:S02]  /*18260*/  IMAD R35, R35, UR13, RZ ;  /* 0x0000000d23237c24 */ /* 0x000fe4000f8e02ff */
[----:B------:R-:W-:Y:S01]  /*18270*/  @!P4 IMAD.MOV R34, RZ, RZ, -R34 ;  /* 0x000000ffff22c224 */ /* 0x000fe200078e0a22 */
[----:B------:R-:W-:Y:S02]  /*18280*/  ISETP.GE.AND P4, PT, R15, RZ, PT ;  /* 0x000000ff0f00720c */ /* 0x000fe40003f86270 */
[----:B------:R-:W4:Y:S04]  /*18290*/  LDL R15, [R1+0xc50] ;  /* 0x000c5000010f7983 */ /* 0x000f280000100800 */
[----:B--2---:R0:W-:Y:S03]  /*182a0*/  STL [R1+0x24], R18 ;  /* 0x0000241201007387 */ /* 0x0041e60000100800 */
[----:B------:R-:W-:Y:S01]  /*182b0*/  @!P3 IMAD.IADD R39, R39, 0x1, -R5 ;  /* 0x000000012727b824 */ /* 0x000fe200078e0a05 */
[----:B0-----:R-:W-:-:S04]  /*182c0*/  LEA R18, P3, R35, R4, 0x1 ;  /* 0x0000000423127211 */ /* 0x001fc800078608ff */
[----:B------:R-:W-:Y:S01]  /*182d0*/  LEA.HI.X.SX32 R22, R35, R3, 0x1, P3 ;  /* 0x0000000323167211 */ /* 0x000fe200018f0eff */
[----:B------:R-:W-:Y:S01]  /*182e0*/  @P0 IMAD.MOV.U32 R36, RZ, RZ, R18 ;  /* 0x000000ffff240224 */ /* 0x000fe200078e0012 */
[----:B------:R0:W-:Y:S04]  /*182f0*/  STL [R1+0x148], R18 ;  /* 0x0001481201007387 */ /* 0x0001e80000100800 */
[----:B------:R1:W-:Y:S01]  /*18300*/  STL [R1+0x144], R22 ;  /* 0x0001441601007387 */ /* 0x0003e20000100800 */
[----:B---3--:R-:W-:Y:S01]  /*18310*/  ISETP.GE.AND P3, PT, R37, RZ, PT ;  /* 0x000000ff2500720c */ /* 0x008fe20003f66270 */
[----:B------:R-:W-:-:S05]  /*18320*/  @P0 IMAD.MOV.U32 R37, RZ, RZ, R22 ;  /* 0x000000ffff250224 */ /* 0x000fca00078e0016 */
[----:B------:R2:W3:Y:S04]  /*18330*/  @P0 LDG.E.U16 R13, desc[UR24][R36.64] ;  /* 0x00000018240d0981 */ /* 0x0004e8000c1e1500 */
[----:B------:R-:W3:Y:S01]  /*18340*/  LDL R37, [R1+0xb38] ;  /* 0x000b380001257983 */ /* 0x000ee20000100800 */
[----:B------:R-:W-:Y:S01]  /*18350*/  SEL R34, R38, R34, !P6 ;  /* 0x0000002226227207 */ /* 0x000fe20007000000 */
[----:B------:R-:W-:-:S04]  /*18360*/  IMAD.MOV.U32 R35, RZ, RZ, R39 ;  /* 0x000000ffff237224 */ /* 0x000fc800078e0027 */
[----:B------:R-:W-:Y:S02]  /*18370*/  IMAD R39, R34, UR13, RZ ;  /* 0x0000000d22277c24 */ /* 0x000fe4000f8e02ff */
[----:B------:R-:W-:-:S03]  /*18380*/  @!P4 IMAD.MOV R35, RZ, RZ, -R35 ;  /* 0x000000ffff23c224 */ /* 0x000fc600078e0a23 */
[----:B0-----:R-:W-:-:S04]  /*18390*/  LEA R18, P4, R39, R4, 0x1 ;  /* 0x0000000427127211 */ /* 0x001fc800078808ff */
[----:B-1----:R-:W-:Y:S01]  /*183a0*/  LEA.HI.X.SX32 R22, R39, R3, 0x1, P4 ;  /* 0x0000000327167211 */ /* 0x002fe200020f0eff */
[----:B--2---:R-:W-:Y:S01]  /*183b0*/  @P0 IMAD.MOV.U32 R36, RZ, RZ, R18 ;  /* 0x000000ffff240224 */ /* 0x004fe200078e0012 */
[C---:B------:R-:W-:Y:S02]  /*183c0*/  ISETP.GT.U32.AND P1, PT, R5.reuse, R14, PT ;  /* 0x0000000e0500720c */ /* 0x040fe40003f24070 */
[----:B------:R-:W-:Y:S02]  /*183d0*/  ISETP.GT.U32.AND P2, PT, R5, R7, PT ;  /* 0x000000070500720c */ /* 0x000fe40003f44070 */
[----:B---3--:R-:W-:Y:S01]  /*183e0*/  ISETP.GE.AND P4, PT, R37, RZ, PT ;  /* 0x000000ff2500720c */ /* 0x008fe20003f86270 */
[----:B------:R-:W-:-:S05]  /*183f0*/  @P0 IMAD.MOV.U32 R37, RZ, RZ, R22 ;  /* 0x000000ffff250224 */ /* 0x000fca00078e0016 */
[----:B------:R0:W2:Y:S03]  /*18400*/  @P0 LDG.E.U16 R17, desc[UR24][R36.64] ;  /* 0x0000001824110981 */ /* 0x0000a6000c1e1500 */
[--C-:B------:R-:W-:Y:S02]  /*18410*/  @!P1 IMAD.IADD R14, R14, 0x1, -R5.reuse ;  /* 0x000000010e0e9824 */ /* 0x100fe400078e0a05 */
[----:B------:R-:W-:Y:S01]  /*18420*/  @!P2 IMAD.IADD R7, R7, 0x1, -R5 ;  /* 0x000000010707a824 */ /* 0x000fe200078e0a05 */
[C---:B------:R-:W-:Y:S02]  /*18430*/  ISETP.GT.U32.AND P2, PT, R5.reuse, R8, PT ;  /* 0x000000080500720c */ /* 0x040fe40003f44070 */
[----:B------:R-:W-:Y:S01]  /*18440*/  ISETP.GT.U32.AND P1, PT, R5, R14, PT ;  /* 0x0000000e0500720c */ /* 0x000fe20003f24070 */
[----:B------:R-:W-:Y:S01]  /*18450*/  IMAD.MOV.U32 R34, RZ, RZ, R7 ;  /* 0x000000ffff227224 */ /* 0x000fe200078e0007 */
[----:B------:R1:W-:Y:S03]  /*18460*/  STL [R1+0x20], R13 ;  /* 0x0000200d01007387 */ /* 0x0003e60000100800 */
[----:B------:R-:W-:-:S06]  /*18470*/  @!P3 IMAD.MOV R34, RZ, RZ, -R34 ;  /* 0x000000ffff22b224 */ /* 0x000fcc00078e0a22 */
[--C-:B------:R-:W-:Y:S01]  /*18480*/  @!P2 IMAD.IADD R8, R8, 0x1, -R5.reuse ;  /* 0x000000010808a824 */ /* 0x100fe200078e0a05 */
[----:B-1----:R-:W3:Y:S01]  /*18490*/  LDL.LU R13, [R1+0x464] ;  /* 0x00046400010d7983 */ /* 0x002ee20000300800 */
[----:B------:R-:W-:Y:S01]  /*184a0*/  @!P1 IMAD.IADD R14, R14, 0x1, -R5 ;  /* 0x000000010e0e9824 */ /* 0x000fe200078e0a05 */
[C---:B------:R-:W-:Y:S02]  /*184b0*/  ISETP.GT.U32.AND P1, PT, R5.reuse, R12, PT ;  /* 0x0000000c0500720c */ /* 0x040fe40003f24070 */
[----:B------:R1:W-:Y:S01]  /*184c0*/  STL [R1+0x168], R18 ;  /* 0x0001681201007387 */ /* 0x0003e20000100800 */
[----:B------:R-:W-:-:S03]  /*184d0*/  ISETP.GT.U32.AND P3, PT, R5, R8, PT ;  /* 0x000000080500720c */ /* 0x000fc60003f64070 */
[----:B------:R-:W3:Y:S01]  /*184e0*/  LDL.LU R7, [R1+0x4a0] ;  /* 0x0004a00001077983 */ /* 0x000ee20000300800 */
[C---:B0-----:R-:W-:Y:S02]  /*184f0*/  SEL R36, R38.reuse, R35, !P6 ;  /* 0x0000002326247207 */ /* 0x041fe40007000000 */
[----:B------:R-:W-:Y:S01]  /*18500*/  SEL R34, R38, R34, !P6 ;  /* 0x0000002226227207 */ /* 0x000fe20007000000 */
[----:B------:R-:W-:Y:S02]  /*18510*/  IMAD.MOV.U32 R35, RZ, RZ, R14 ;  /* 0x000000ffff237224 */ /* 0x000fe400078e000e */
[----:B------:R-:W-:Y:S02]  /*18520*/  IMAD R37, R36, UR13, RZ ;  /* 0x0000000d24257c24 */ /* 0x000fe4000f8e02ff */
[----:B------:R-:W-:Y:S01]  /*18530*/  IMAD R36, R34, UR13, RZ ;  /* 0x0000000d22247c24 */ /* 0x000fe2000f8e02ff */
[----:B------:R0:W-:Y:S01]  /*18540*/  STL [R1+0x164], R22 ;  /* 0x0001641601007387 */ /* 0x0001e20000100800 */
[--C-:B------:R-:W-:Y:S01]  /*18550*/  @!P1 IMAD.IADD R12, R12, 0x1, -R5.reuse ;  /* 0x000000010c0c9824 */ /* 0x100fe200078e0a05 */
[----:B----4-:R-:W-:Y:S01]  /*18560*/  ISETP.GE.AND P1, PT, R15, RZ, PT ;  /* 0x000000ff0f00720c */ /* 0x010fe20003f26270 */
[----:B------:R-:W-:-:S02]  /*18570*/  @!P3 IMAD.IADD R8, R8, 0x1, -R5 ;  /* 0x000000010808b824 */ /* 0x000fc400078e0a05 */
[----:B------:R-:W-:Y:S01]  /*18580*/  @!P4 IMAD.MOV R35, RZ, RZ, -R35 ;  /* 0x000000ffff23c224 */ /* 0x000fe200078e0a23 */
[CC--:B-1----:R-:W-:Y:S02]  /*18590*/  LEA R18, P4, R37.reuse, R4.reuse, 0x1 ;  /* 0x0000000425127211 */ /* 0x0c2fe400078808ff */
[C---:B0-----:R-:W-:Y:S02]  /*185a0*/  LEA R22, P3, R36.reuse, R4, 0x1 ;  /* 0x0000000424167211 */ /* 0x041fe400078608ff */
[----:B------:R-:W-:Y:S02]  /*185b0*/  PRMT R9, RZ, 0x7610, R9 ;  /* 0x00007610ff097816 */ /* 0x000fe40000000009 */
[-C--:B------:R-:W-:Y:S01]  /*185c0*/  LEA.HI.X.SX32 R14, R36, R3.reuse, 0x1, P3 ;  /* 0x00000003240e7211 */ /* 0x080fe200018f0eff */
[----:B------:R-:W-:Y:S01]  /*185d0*/  @P0 IMAD.MOV.U32 R36, RZ, RZ, R18 ;  /* 0x000000ffff240224 */ /* 0x000fe200078e0012 */
[----:B------:R-:W-:-:S05]  /*185e0*/  LEA.HI.X.SX32 R37, R37, R3, 0x1, P4 ;  /* 0x0000000325257211 */ /* 0x000fca00020f0eff */
[----:B------:R0:W4:Y:S04]  /*185f0*/  @P0 LDG.E.U16 R9, desc[UR24][R36.64] ;  /* 0x0000001824090981 */ /* 0x000128000c1e1500 */
[----:B--2---:R1:W-:Y:S04]  /*18600*/  STL [R1+0x1c], R17 ;  /* 0x00001c1101007387 */ /* 0x0043e80000100800 */
[----:B------:R-:W2:Y:S04]  /*18610*/  LDL R15, [R1+0xe0c] ;  /* 0x000e0c00010f7983 */ /* 0x000ea80000100800 */
[----:B-1----:R-:W2:Y:S01]  /*18620*/  LDL R17, [R1+0xda8] ;  /* 0x000da80001117983 */ /* 0x002ea20000100800 */
[----:B------:R-:W-:Y:S01]  /*18630*/  ISETP.GT.U32.AND P2, PT, R5, R10, PT ;  /* 0x0000000a0500720c */ /* 0x000fe20003f44070 */
[----:B------:R-:W-:-:S02]  /*18640*/  IMAD.MOV.U32 R34, RZ, RZ, R8 ;  /* 0x000000ffff227224 */ /* 0x000fc400078e0008 */
[----:B------:R-:W2:Y:S02]  /*18650*/  LDL.LU R8, [R1+0x4e0] ;  /* 0x0004e00001087983 */ /* 0x000ea40000300800 */
[----:B------:R-:W-:Y:S02]  /*18660*/  @!P1 IMAD.MOV R34, RZ, RZ, -R34 ;  /* 0x000000ffff229224 */ /* 0x000fe400078e0a22 */
[----:B------:R1:W-:Y:S06]  /*18670*/  STL [R1+0x188], R18 ;  /* 0x0001881201007387 */ /* 0x0003ec0000100800 */
[----:B------:R-:W-:Y:S01]  /*18680*/  @!P2 IMAD.IADD R10, R10, 0x1, -R5 ;  /* 0x000000010a0aa824 */ /* 0x000fe200078e0a05 */
[----:B------:R-:W-:Y:S01]  /*18690*/  STL [R1+0x1a8], R22 ;  /* 0x0001a81601007387 */ /* 0x000fe20000100800 */
[----:B------:R-:W-:Y:S01]  /*186a0*/  PRMT R16, RZ, 0x7610, R16 ;  /* 0x00007610ff107816 */ /* 0x000fe20000000010 */
[----:B0-----:R-:W-:Y:S01]  /*186b0*/  @P0 IMAD.MOV.U32 R36, RZ, RZ, R22 ;  /* 0x000000ffff240224 */ /* 0x001fe200078e0016 */
[C---:B------:R-:W-:Y:S01]  /*186c0*/  ISETP.GT.U32.AND P2, PT, R5.reuse, R12, PT ;  /* 0x0000000c0500720c */ /* 0x040fe20003f44070 */
[----:B------:R0:W-:Y:S01]  /*186d0*/  STL [R1+0x184], R37 ;  /* 0x0001842501007387 */ /* 0x0001e20000100800 */
[----:B------:R-:W-:-:S02]  /*186e0*/  ISETP.GT.U32.AND P1, PT, R5, R10, PT ;  /* 0x0000000a0500720c */ /* 0x000fc40003f24070 */
[C---:B---3--:R-:W-:Y:S01]  /*186f0*/  ISETP.GT.U32.AND P3, PT, R5.reuse, R13, PT ;  /* 0x0000000d0500720c */ /* 0x048fe20003f64070 */
[----:B-1----:R-:W3:Y:S01]  /*18700*/  LDL.LU R18, [R1+0xe4c] ;  /* 0x000e4c0001127983 */ /* 0x002ee20000300800 */
[----:B------:R-:W-:Y:S02]  /*18710*/  ISETP.GT.U32.AND P4, PT, R5, R7, PT ;  /* 0x000000070500720c */ /* 0x000fe40003f84070 */
[C---:B------:R-:W-:Y:S01]  /*18720*/  SEL R35, R38.reuse, R35, !P6 ;  /* 0x0000002326237207 */ /* 0x040fe20007000000 */
[----:B0-----:R-:W-:Y:S01]  /*18730*/  @P0 IMAD.MOV.U32 R37, RZ, RZ, R14 ;  /* 0x000000ffff250224 */ /* 0x001fe200078e000e */
[----:B------:R-:W-:-:S04]  /*18740*/  SEL R34, R38, R34, !P6 ;  /* 0x0000002226227207 */ /* 0x000fc80007000000 */
[----:B------:R0:W3:Y:S01]  /*18750*/  @P0 LDG.E.U16 R16, desc[UR24][R36.64] ;  /* 0x0000001824100981 */ /* 0x0000e2000c1e1500 */
[--C-:B------:R-:W-:Y:S02]  /*18760*/  @!P1 IMAD.IADD R10, R10, 0x1, -R5.reuse ;  /* 0x000000010a0a9824 */ /* 0x100fe400078e0a05 */
[--C-:B------:R-:W-:Y:S02]  /*18770*/  @!P2 IMAD.IADD R12, R12, 0x1, -R5.reuse ;  /* 0x000000010c0ca824 */ /* 0x100fe400078e0a05 */
[--C-:B------:R-:W-:Y:S02]  /*18780*/  @!P3 IMAD.IADD R13, R13, 0x1, -R5.reuse ;  /* 0x000000010d0db824 */ /* 0x100fe400078e0a05 */
[----:B0-----:R-:W-:Y:S02]  /*18790*/  IMAD R37, R35, UR13, RZ ;  /* 0x0000000d23257c24 */ /* 0x001fe4000f8e02ff */
[----:B------:R-:W-:Y:S02]  /*187a0*/  IMAD R36, R34, UR13, RZ ;  /* 0x0000000d22247c24 */ /* 0x000fe4000f8e02ff */
[----:B------:R-:W-:-:S03]  /*187b0*/  @!P4 IMAD.IADD R7, R7, 0x1, -R5 ;  /* 0x000000010707c824 */ /* 0x000fc600078e0a05 */
[C---:B------:R-:W-:Y:S01]  /*187c0*/  LEA R22, P3, R36.reuse, R4, 0x1 ;  /* 0x0000000424167211 */ /* 0x040fe200078608ff */
[----:B------:R-:W-:Y:S01]  /*187d0*/  IMAD.MOV.U32 R35, RZ, RZ, R12 ;  /* 0x000000ffff237224 */ /* 0x000fe200078e000c */
[----:B------:R-:W-:Y:S02]  /*187e0*/  PRMT R11, RZ, 0x7610, R11 ;  /* 0x00007610ff0b7816 */ /* 0x000fe4000000000b */
[----:B------:R-:W-:Y:S01]  /*187f0*/  LEA.HI.X.SX32 R12, R36, R3, 0x1, P3 ;  /* 0x00000003240c7211 */ /* 0x000fe200018f0eff */
[----:B------:R-:W-:Y:S04]  /*18800*/  STL [R1+0x1a4], R14 ;  /* 0x0001a40e01007387 */ /* 0x000fe80000100800 */
[----:B----4-:R0:W-:Y:S04]  /*18810*/  STL [R1+0x18], R9 ;  /* 0x0000180901007387 */ /* 0x0101e80000100800 */
[----:B0-----:R-:W4:Y:S04]  /*18820*/  LDL.LU R9, [R1+0x524] ;  /* 0x0005240001097983 */ /* 0x001f280000300800 */
[----:B------:R-:W4:Y:S01]  /*18830*/  LDL.LU R14, [R1+0xe48] ;  /* 0x000e4800010e7983 */ /* 0x000f220000300800 */
[----:B--2---:R-:W-:-:S02]  /*18840*/  ISETP.GE.AND P1, PT, R15, RZ, PT ;  /* 0x000000ff0f00720c */ /* 0x004fc40003f26270 */
[----:B------:R-:W-:-:S04]  /*18850*/  LEA R15, P4, R37, R4, 0x1 ;  /* 0x00000004250f7211 */ /* 0x000fc800078808ff */
[----:B------:R-:W-:Y:S01]  /*18860*/  LEA.HI.X.SX32 R37, R37, R3, 0x1, P4 ;  /* 0x0000000325257211 */ /* 0x000fe200020f0eff */
[----:B------:R-:W-:Y:S01]  /*18870*/  @P0 IMAD.MOV.U32 R36, RZ, RZ, R15 ;  /* 0x000000ffff240224 */ /* 0x000fe200078e000f */
[----:B------:R-:W-:Y:S02]  /*18880*/  ISETP.GE.AND P2, PT, R17, RZ, PT ;  /* 0x000000ff1100720c */ /* 0x000fe40003f46270 */
[----:B------:R-:W2:Y:S04]  /*18890*/  LDL R17, [R1+0xdfc] ;  /* 0x000dfc0001117983 */ /* 0x000ea80000100800 */
[----:B------:R0:W4:Y:S01]  /*188a0*/  @P0 LDG.E.U16 R11, desc[UR24][R36.64] ;  /* 0x00000018240b0981 */ /* 0x000122000c1e1500 */
[----:B------:R-:W-:Y:S01]  /*188b0*/  IMAD.MOV.U32 R34, RZ, RZ, R10 ;  /* 0x000000ffff227224 */ /* 0x000fe200078e000a */
[----:B------:R-:W-:-:S05]  /*188c0*/  PRMT R2, RZ, 0x7610, R2 ;  /* 0x00007610ff027816 */ /* 0x000fca0000000002 */
[----:B------:R-:W-:Y:S01]  /*188d0*/  @!P2 IMAD.MOV R35, RZ, RZ, -R35 ;  /* 0x000000ffff23a224 */ /* 0x000fe200078e0a23 */
[----:B------:R-:W-:Y:S01]  /*188e0*/  ISETP.GT.U32.AND P2, PT, R5, R13, PT ;  /* 0x0000000d0500720c */ /* 0x000fe20003f44070 */
[----:B0-----:R-:W-:Y:S01]  /*188f0*/  @P0 IMAD.MOV.U32 R36, RZ, RZ, R22 ;  /* 0x000000ffff240224 */ /* 0x001fe200078e0016 */
[----:B---3--:R0:W-:Y:S04]  /*18900*/  STL [R1+0x14], R16 ;  /* 0x0000141001007387 */ /* 0x0081e80000100800 */
[----:B0-----:R-:W3:Y:S04]  /*18910*/  LDL R16, [R1+0xde0] ;  /* 0x000de00001107983 */ /* 0x001ee80000100800 */
[----:B------:R-:W3:Y:S04]  /*18920*/  LDL.LU R10, [R1+0x5a0] ;  /* 0x0005a000010a7983 */ /* 0x000ee80000300800 */
[----:B------:R0:W-:Y:S04]  /*18930*/  STL [R1+0x1c8], R15 ;  /* 0x0001c80f01007387 */ /* 0x0001e80000100800 */
[----:B------:R-:W-:Y:S04]  /*18940*/  STL [R1+0x208], R22 ;  /* 0x0002081601007387 */ /* 0x000fe80000100800 */
[----:B------:R1:W-:Y:S01]  /*18950*/  STL [R1+0x1c4], R37 ;  /* 0x0001c42501007387 */ /* 0x0003e20000100800 */
[----:B------:R-:W-:-:S03]  /*18960*/  @!P2 IMAD.IADD R13, R13, 0x1, -R5 ;  /* 0x000000010d0da824 */ /* 0x000fc600078e0a05 */
[----:B0-----:R-:W3:Y:S01]  /*18970*/  LDL.LU R15, [R1+0xe44] ;  /* 0x000e4400010f7983 */ /* 0x001ee20000300800 */
[----:B-1----:R-:W-:-:S05]  /*18980*/  @P0 IMAD.MOV.U32 R37, RZ, RZ, R12 ;  /* 0x000000ffff250224 */ /* 0x002fca00078e000c */
[----:B------:R0:W3:Y:S04]  /*18990*/  @P0 LDG.E.U16 R2, desc[UR24][R36.64] ;  /* 0x0000001824020981 */ /* 0x0000e8000c1e1500 */
[----:B------:R-:W-:Y:S01]  /*189a0*/  STL [R1+0x204], R12 ;  /* 0x0002040c01007387 */ /* 0x000fe20000100800 */
[----:B--2---:R-:W-:-:S03]  /*189b0*/  ISETP.GE.AND P2, PT, R17, RZ, PT ;  /* 0x000000ff1100720c */ /* 0x004fc60003f46270 */
[----:B----4-:R1:W-:Y:S04]  /*189c0*/  STL [R1+0x10], R11 ;  /* 0x0000100b01007387 */ /* 0x0103e80000100800 */
[----:B-1----:R-:W2:Y:S04]  /*189d0*/  LDL.LU R11, [R1+0x5a4] ;  /* 0x0005a400010b7983 */ /* 0x002ea80000300800 */
[----:B------:R-:W4:Y:S04]  /*189e0*/  LDL.LU R12, [R1+0xe40] ;  /* 0x000e4000010c7983 */ /* 0x000f280000300800 */
[----:B------:R-:W2:Y:S01]  /*189f0*/  LDL R17, [R1+0xdac] ;  /* 0x000dac0001117983 */ /* 0x000ea20000100800 */
[----:B------:R-:W-:Y:S01]  /*18a00*/  @!P1 IMAD.MOV R34, RZ, RZ, -R34 ;  /* 0x000000ffff229224 */ /* 0x000fe200078e0a22 */
[----:B------:R-:W-:-:S02]  /*18a10*/  ISETP.GT.U32.AND P1, PT, R5, R7, PT ;  /* 0x000000070500720c */ /* 0x000fc40003f24070 */
[C---:B------:R-:W-:Y:S02]  /*18a20*/  ISETP.GT.U32.AND P3, PT, R5.reuse, R8, PT ;  /* 0x000000080500720c */ /* 0x040fe40003f64070 */
[----:B------:R-:W-:Y:S02]  /*18a30*/  ISETP.GT.U32.AND P4, PT, R5, R9, PT ;  /* 0x000000090500720c */ /* 0x000fe40003f84070 */
[C---:B------:R-:W-:Y:S02]  /*18a40*/  SEL R35, R38.reuse, R35, !P6 ;  /* 0x0000002326237207 */ /* 0x040fe40007000000 */
[----:B------:R-:W-:-:S03]  /*18a50*/  SEL R34, R38, R34, !P6 ;  /* 0x0000002226227207 */ /* 0x000fc60007000000 */
[----:B0-----:R-:W-:Y:S02]  /*18a60*/  IMAD R37, R35, UR13, RZ ;  /* 0x0000000d23257c24 */ /* 0x001fe4000f8e02ff */
[--C-:B------:R-:W-:Y:S02]  /*18a70*/  @!P1 IMAD.IADD R7, R7, 0x1, -R5.reuse ;  /* 0x0000000107079824 */ /* 0x100fe400078e0a05 */
[----:B------:R-:W-:Y:S01]  /*18a80*/  @!P3 IMAD.IADD R8, R8, 0x1, -R5 ;  /* 0x000000010808b824 */ /* 0x000fe200078e0a05 */
[----:B---3--:R-:W-:Y:S01]  /*18a90*/  ISETP.GE.AND P1, PT, R16, RZ, PT ;  /* 0x000000ff1000720c */ /* 0x008fe20003f26270 */
[----:B------:R-:W-:Y:S01]  /*18aa0*/  IMAD.MOV.U32 R35, RZ, RZ, R13 ;  /* 0x000000ffff237224 */ /* 0x000fe200078e000d */
[----:B------:R-:W3:Y:S01]  /*18ab0*/  LDL R16, [R1+0xd80] ;  /* 0x000d800001107983 */ /* 0x000ee20000100800 */
[----:B------:R-:W-:Y:S02]  /*18ac0*/  IMAD R36, R34, UR13, RZ ;  /* 0x0000000d22247c24 */ /* 0x000fe4000f8e02ff */
[----:B------:R-:W-:Y:S01]  /*18ad0*/  @!P2 IMAD.MOV R35, RZ, RZ, -R35 ;  /* 0x000000ffff23a224 */ /* 0x000fe200078e0a23 */
[----:B------:R-:W-:Y:S01]  /*18ae0*/  ISETP.GT.U32.AND P2, PT, R5, R8, PT ;  /* 0x000000080500720c */ /* 0x000fe20003f44070 */
[----:B------:R-:W-:Y:S01]  /*18af0*/  @!P4 IMAD.IADD R9, R9, 0x1, -R5 ;  /* 0x000000010909c824 */ /* 0x000fe200078e0a05 */
[----:B------:R-:W3:Y:S01]  /*18b00*/  LDL.LU R13, [R1+0x5e4] ;  /* 0x0005e400010d7983 */ /* 0x000ee20000300800 */
[----:B------:R-:W-:Y:S01]  /*18b10*/  IMAD.MOV.U32 R34, RZ, RZ, R7 ;  /* 0x000000ffff227224 */ /* 0x000fe200078e0007 */
[----:B------:R-:W-:-:S04]  /*18b20*/  LEA R7, P4, R37, R4, 0x1 ;  /* 0x0000000425077211 */ /* 0x000fc800078808ff */
[----:B------:R-:W-:-:S05]  /*18b30*/  LEA.HI.X.SX32 R37, R37, R3, 0x1, P4 ;  /* 0x0000000325257211 */ /* 0x000fca00020f0eff */
[----:B------:R-:W-:Y:S01]  /*18b40*/  @!P2 IMAD.IADD R8, R8, 0x1, -R5 ;  /* 0x000000010808a824 */ /* 0x000fe200078e0a05 */
[----:B------:R0:W-:Y:S04]  /*18b50*/  STL [R1+0xc], R2 ;  /* 0x00000c0201007387 */ /* 0x0001e80000100800 */
[----:B------:R1:W-:Y:S01]  /*18b60*/  STL [R1+0x228], R7 ;  /* 0x0002280701007387 */ /* 0x0003e20000100800 */
[----:B0-----:R-:W-:-:S04]  /*18b70*/  LEA R2, P3, R36, R4, 0x1 ;  /* 0x0000000424027211 */ /* 0x001fc800078608ff */
[----:B------:R-:W-:Y:S01]  /*18b80*/  LEA.HI.X.SX32 R22, R36, R3, 0x1, P3 ;  /* 0x0000000324167211 */ /* 0x000fe200018f0eff */
[----:B------:R-:W-:Y:S01]  /*18b90*/  STL [R1+0x248], R2 ;  /* 0x0002480201007387 */ /* 0x000fe20000100800 */
[----:B------:R-:W-:-:S03]  /*18ba0*/  @P0 IMAD.MOV.U32 R36, RZ, RZ, R7 ;  /* 0x000000ffff240224 */ /* 0x000fc600078e0007 */
[----:B------:R0:W-:Y:S04]  /*18bb0*/  STL [R1+0x224], R37 ;  /* 0x0002242501007387 */ /* 0x0001e80000100800 */
[----:B-1----:R-:W4:Y:S04]  /*18bc0*/  LDL.LU R7, [R1+0x604] ;  /* 0x0006040001077983 */ /* 0x002f280000300800 */
[----:B------:R1:W-:Y:S01]  /*18bd0*/  STL [R1+0x244], R22 ;  /* 0x0002441601007387 */ /* 0x0003e20000100800 */
[----:B--2---:R-:W-:-:S03]  /*18be0*/  ISETP.GE.AND P2, PT, R17, RZ, PT ;  /* 0x000000ff1100720c */ /* 0x004fc60003f46270 */
[----:B------:R-:W2:Y:S01]  /*18bf0*/  LDL R17, [R1+0xdec] ;  /* 0x000dec0001117983 */ /* 0x000ea20000100800 */
[----:B------:R-:W-:Y:S01]  /*18c00*/  @!P1 IMAD.MOV R34, RZ, RZ, -R34 ;  /* 0x000000ffff229224 */ /* 0x000fe200078e0a22 */
[----:B------:R-:W-:Y:S02]  /*18c10*/  PRMT R93, RZ, 0x7610, R93 ;  /* 0x00007610ff5d7816 */ /* 0x000fe4000000005d */
[C---:B------:R-:W-:Y:S02]  /*18c20*/  ISETP.GT.U32.AND P1, PT, R5.reuse, R9, PT ;  /* 0x000000090500720c */ /* 0x040fe40003f24070 */
[C---:B------:R-:W-:Y:S02]  /*18c30*/  ISETP.GT.U32.AND P3, PT, R5.reuse, R10, PT ;  /* 0x0000000a0500720c */ /* 0x040fe40003f64070 */
[----:B------:R-:W-:Y:S01]  /*18c40*/  PRMT R92, RZ, 0x7610, R92 ;  /* 0x00007610ff5c7816 */ /* 0x000fe2000000005c */
[----:B------:R0:W4:Y:S01]  /*18c50*/  @P0 LDG.E.U16 R93, desc[UR24][R36.64] ;  /* 0x00000018245d0981 */ /* 0x000122000c1e1500 */
[----:B------:R-:W-:-:S02]  /*18c60*/  ISETP.GT.U32.AND P4, PT, R5, R11, PT ;  /* 0x0000000b0500720c */ /* 0x000fc40003f84070 */
[C---:B------:R-:W-:Y:S01]  /*18c70*/  SEL R35, R38.reuse, R35, !P6 ;  /* 0x0000002326237207 */ /* 0x040fe20007000000 */
[----:B0-----:R-:W-:Y:S02]  /*18c80*/  @P0 IMAD.MOV.U32 R36, RZ, RZ, R2 ;  /* 0x000000ffff240224 */ /* 0x001fe400078e0002 */
[----:B------:R-:W-:Y:S01]  /*18c90*/  @P0 IMAD.MOV.U32 R37, RZ, RZ, R22 ;  /* 0x000000ffff250224 */ /* 0x000fe200078e0016 */
[----:B------:R-:W-:Y:S01]  /*18ca0*/  SEL R34, R38, R34, !P6 ;  /* 0x0000002226227207 */ /* 0x000fe20007000000 */
[--C-:B------:R-:W-:Y:S01]  /*18cb0*/  @!P1 IMAD.IADD R9, R9, 0x1, -R5.reuse ;  /* 0x0000000109099824 */ /* 0x100fe200078e0a05 */
[----:B---3--:R-:W-:Y:S02]  /*18cc0*/  ISETP.GE.AND P1, PT, R16, RZ, PT ;  /* 0x000000ff1000720c */ /* 0x008fe40003f26270 */
[----:B------:R0:W3:Y:S01]  /*18cd0*/  @P0 LDG.E.U16 R92, desc[UR24][R36.64] ;  /* 0x00000018245c0981 */ /* 0x0000e2000c1e1500 */
[----:B------:R-:W-:-:S03]  /*18ce0*/  @!P3 IMAD.IADD R10, R10, 0x1, -R5 ;  /* 0x000000010a0ab824 */ /* 0x000fc600078e0a05 */
[----:B------:R-:W3:Y:S01]  /*18cf0*/  LDL R16, [R1+0xdc0] ;  /* 0x000dc00001107983 */ /* 0x000ee20000100800 */
[----:B0-----:R-:W-:Y:S02]  /*18d00*/  IMAD R37, R35, UR13, RZ ;  /* 0x0000000d23257c24 */ /* 0x001fe4000f8e02ff */
[----:B------:R-:W-:Y:S02]  /*18d10*/  IMAD.MOV.U32 R35, RZ, RZ, R8 ;  /* 0x000000ffff237224 */ /* 0x000fe400078e0008 */
[----:B------:R-:W-:Y:S01]  /*18d20*/  IMAD R36, R34, UR13, RZ ;  /* 0x0000000d22247c24 */ /* 0x000fe2000f8e02ff */
[----:B------:R-:W3:Y:S01]  /*18d30*/  LDL.LU R8, [R1+0x61c] ;  /* 0x00061c0001087983 */ /* 0x000ee20000300800 */
[----:B------:R-:W-:Y:S01]  /*18d40*/  @!P2 IMAD.MOV R35, RZ, RZ, -R35 ;  /* 0x000000ffff23a224 */ /* 0x000fe200078e0a23 */
[----:B------:R-:W-:Y:S01]  /*18d50*/  ISETP.GT.U32.AND P2, PT, R5, R10, PT ;  /* 0x0000000a0500720c */ /* 0x000fe20003f44070 */
[----:B------:R-:W-:Y:S02]  /*18d60*/  @!P4 IMAD.IADD R11, R11, 0x1, -R5 ;  /* 0x000000010b0bc824 */ /* 0x000fe400078e0a05 */
[----:B------:R-:W-:Y:S01]  /*18d70*/  IMAD.MOV.U32 R34, RZ, RZ, R9 ;  /* 0x000000ffff227224 */ /* 0x000fe200078e0009 */
[----:B------:R-:W-:-:S02]  /*18d80*/  LEA R9, P4, R37, R4, 0x1 ;  /* 0x0000000425097211 */ /* 0x000fc400078808ff */
[C---:B------:R-:W-:Y:S02]  /*18d90*/  LEA R2, P3, R36.reuse, R4, 0x1 ;  /* 0x0000000424027211 */ /* 0x040fe400078608ff */
[-C--:B------:R-:W-:Y:S01]  /*18da0*/  LEA.HI.X.SX32 R37, R37, R3.reuse, 0x1, P4 ;  /* 0x0000000325257211 */ /* 0x080fe200020f0eff */
[----:B------:R0:W-:Y:S01]  /*18db0*/  STL [R1+0x268], R9 ;  /* 0x0002680901007387 */ /* 0x0001e20000100800 */
[----:B-1----:R-:W-:Y:S01]  /*18dc0*/  LEA.HI.X.SX32 R22, R36, R3, 0x1, P3 ;  /* 0x0000000324167211 */ /* 0x002fe200018f0eff */
[----:B------:R-:W-:Y:S02]  /*18dd0*/  @P0 IMAD.MOV.U32 R36, RZ, RZ, R9 ;  /* 0x000000ffff240224 */ /* 0x000fe400078e0009 */
[----:B------:R-:W-:Y:S01]  /*18de0*/  STL [R1+0x288], R2 ;  /* 0x0002880201007387 */ /* 0x000fe20000100800 */
[----:B------:R-:W-:-:S03]  /*18df0*/  @!P2 IMAD.IADD R10, R10, 0x1, -R5 ;  /* 0x000000010a0aa824 */ /* 0x000fc600078e0a05 */
[----:B------:R1:W-:Y:S04]  /*18e00*/  STL [R1+0x264], R37 ;  /* 0x0002642501007387 */ /* 0x0003e80000100800 */
[----:B0-----:R-:W3:Y:S04]  /*18e10*/  LDL.LU R9, [R1+0x600] ;  /* 0x0006000001097983 */ /* 0x001ee80000300800 */
        /* <DEDUP_REMOVED lines=8> */
[----:B------:R0:W2:Y:S01]  /*18ea0*/  @P0 LDG.E.U16 R91, desc[UR24][R36.64] ;  /* 0x00000018245b0981 */ /* 0x0000a2000c1e1500 */
[----:B----4-:R-:W-:-:S02]  /*18eb0*/  ISETP.GT.U32.AND P4, PT, R5, R7, PT ;  /* 0x000000070500720c */ /* 0x010fc40003f84070 */
[C---:B------:R-:W-:Y:S01]  /*18ec0*/  SEL R35, R38.reuse, R35, !P6 ;  /* 0x0000002326237207 */ /* 0x040fe20007000000 */
[----:B0-----:R-:W-:Y:S02]  /*18ed0*/  @P0 IMAD.MOV.U32 R36, RZ, RZ, R2 ;  /* 0x000000ffff240224 */ /* 0x001fe400078e0002 */
[----:B-1----:R-:W-:Y:S01]  /*18ee0*/  @P0 IMAD.MOV.U32 R37, RZ, RZ, R22 ;  /* 0x000000ffff250224 */ /* 0x002fe200078e0016 */
[----:B------:R-:W-:Y:S01]  /*18ef0*/  SEL R34, R38, R34, !P6 ;  /* 0x0000002226227207 */ /* 0x000fe20007000000 */
[----:B------:R-:W-:-:S03]  /*18f00*/  @!P1 IMAD.IADD R11, R11, 0x1, -R5 ;  /* 0x000000010b0b9824 */ /* 0x000fc600078e0a05 */
[----:B------:R0:W4:Y:S01]  /*18f10*/  @P0 LDG.E.U16 R90, desc[UR24][R36.64] ;  /* 0x00000018245a0981 */ /* 0x000122000c1e1500 */
[----:B------:R-:W-:Y:S01]  /*18f20*/  @!P3 IMAD.IADD R13, R13, 0x1, -R5 ;  /* 0x000000010d0db824 */ /* 0x000fe200078e0a05 */
[----:B---3--:R-:W-:Y:S02]  /*18f30*/  ISETP.GE.AND P1, PT, R16, RZ, PT ;  /* 0x000000ff1000720c */ /* 0x008fe40003f26270 */
[----:B------:R-:W3:Y:S01]  /*18f40*/  LDL R16, [R1+0xd60] ;  /* 0x000d600001107983 */ /* 0x000ee20000100800 */
[----:B0-----:R-:W-:Y:S02]  /*18f50*/  IMAD R37, R35, UR13, RZ ;  /* 0x0000000d23257c24 */ /* 0x001fe4000f8e02ff */
[----:B------:R-:W-:Y:S02]  /*18f60*/  IMAD.MOV.U32 R35, RZ, RZ, R10 ;  /* 0x000000ffff237224 */ /* 0x000fe400078e000a */
[----:B------:R-:W-:Y:S01]  /*18f70*/  IMAD R36, R34, UR13, RZ ;  /* 0x0000000d22247c24 */ /* 0x000fe2000f8e02ff */
[----:B------:R-:W4:Y:S01]  /*18f80*/  LDL.LU R10, [R1+0x5e0] ;  /* 0x0005e000010a7983 */ /* 0x000f220000300800 */
[----:B------:R-:W-:Y:S01]  /*18f90*/  @!P2 IMAD.MOV R35, RZ, RZ, -R35 ;  /* 0x000000ffff23a224 */ /* 0x000fe200078e0a23 */
[----:B------:R-:W-:Y:S01]  /*18fa0*/  ISETP.GT.U32.AND P2, PT, R5, R13, PT ;  /* 0x0000000d0500720c */ /* 0x000fe20003f44070 */
[----:B------:R-:W-:-:S02]  /*18fb0*/  @!P4 IMAD.IADD R7, R7, 0x1, -R5 ;  /* 0x000000010707c824 */ /* 0x000fc400078e0a05 */
[----:B------:R-:W-:Y:S01]  /*18fc0*/  IMAD.MOV.U32 R34, RZ, RZ, R11 ;  /* 0x000000ffff227224 */ /* 0x000fe200078e000b */
[CC--:B------:R-:W-:Y:S02]  /*18fd0*/  LEA R11, P4, R37.reuse, R4.reuse, 0x1 ;  /* 0x00000004250b7211 */ /* 0x0c0fe400078808ff */
[C---:B------:R-:W-:Y:S02]  /*18fe0*/  LEA R2, P3, R36.reuse, R4, 0x1 ;  /* 0x0000000424027211 */ /* 0x040fe400078608ff */
[-C--:B------:R-:W-:Y:S01]  /*18ff0*/  LEA.HI.X.SX32 R37, R37, R3.reuse, 0x1, P4 ;  /* 0x0000000325257211 */ /* 0x080fe200020f0eff */
[----:B------:R0:W-:Y:S01]  /*19000*/  STL [R1+0x2a8], R11 ;  /* 0x0002a80b01007387 */ /* 0x0001e20000100800 */
[----:B------:R-:W-:Y:S01]  /*19010*/  LEA.HI.X.SX32 R22, R36, R3, 0x1, P3 ;  /* 0x0000000324167211 */ /* 0x000fe200018f0eff */
[----:B------:R-:W-:Y:S02]  /*19020*/  @P0 IMAD.MOV.U32 R36, RZ, RZ, R11 ;  /* 0x000000ffff240224 */ /* 0x000fe400078e000b */
[----:B------:R-:W-:Y:S01]  /*19030*/  STL [R1+0x2c8], R2 ;  /* 0x0002c80201007387 */ /* 0x000fe20000100800 */
[----:B------:R-:W-:-:S03]  /*19040*/  @!P2 IMAD.IADD R13, R13, 0x1, -R5 ;  /* 0x000000010d0da824 */ /* 0x000fc600078e0a05 */
[----:B------:R1:W-:Y:S04]  /*19050*/  STL [R1+0x2a4], R37 ;  /* 0x0002a42501007387 */ /* 0x0003e80000100800 */
[----:B0-----:R-:W4:Y:S04]  /*19060*/  LDL.LU R11, [R1+0x5c4] ;  /* 0x0005c400010b7983 */ /* 0x001f280000300800 */
        /* <DEDUP_REMOVED lines=22> */
[----:B------:R-:W3:Y:S01]  /*191d0*/  LDL.LU R13, [R1+0x5c0] ;  /* 0x0005c000010d7983 */ /* 0x000ee20000300800 */
        /* <DEDUP_REMOVED lines=20> */
[C---:B----4-:R-:W-:Y:S02]  /*19320*/  ISETP.GT.U32.AND P3, PT, R5.reuse, R10, PT ;  /* 0x0000000a0500720c */ /* 0x050fe40003f64070 */
[----:B------:R-:W-:Y:S01]  /*19330*/  PRMT R86, RZ, 0x7610, R86 ;  /* 0x00007610ff567816 */ /* 0x000fe20000000056 */
[----:B------:R4:W2:Y:S01]  /*19340*/  @P0 LDG.E.U16 R87, desc[UR24][R36.64] ;  /* 0x0000001824570981 */ /* 0x0008a2000c1e1500 */
[----:B------:R-:W-:-:S02]  /*19350*/  ISETP.GT.U32.AND P4, PT, R5, R11, PT ;  /* 0x0000000b0500720c */ /* 0x000fc40003f84070 */
[C---:B------:R-:W-:Y:S01]  /*19360*/  SEL R35, R38.reuse, R35, !P6 ;  /* 0x0000002326237207 */ /* 0x040fe20007000000 */
[----:B----4-:R-:W-:Y:S02]  /*19370*/  @P0 IMAD.MOV.U32 R36, RZ, RZ, R2 ;  /* 0x000000ffff240224 */ /* 0x010fe400078e0002 */
[----:B-1----:R-:W-:Y:S01]  /*19380*/  @P0 IMAD.MOV.U32 R37, RZ, RZ, R22 ;  /* 0x000000ffff250224 */ /* 0x002fe200078e0016 */
[----:B------:R-:W-:Y:S01]  /*19390*/  SEL R34, R38, R34, !P6 ;  /* 0x0000002226227207 */ /* 0x000fe20007000000 */
[----:B------:R-:W-:-:S03]  /*193a0*/  @!P1 IMAD.IADD R9, R9, 0x1, -R5 ;  /* 0x0000000109099824 */ /* 0x000fc600078e0a05 */
[----:B------:R1:W4:Y:S01]  /*193b0*/  @P0 LDG.E.U16 R86, desc[UR24][R36.64] ;  /* 0x0000001824560981 */ /* 0x000322000c1e1500 */
[----:B------:R-:W-:Y:S01]  /*193c0*/  @!P3 IMAD.IADD R10, R10, 0x1, -R5 ;  /* 0x000000010a0ab824 */ /* 0x000fe200078e0a05 */
[----:B---3--:R-:W-:Y:S02]  /*193d0*/  ISETP.GE.AND P1, PT, R16, RZ, PT ;  /* 0x000000ff1000720c */ /* 0x008fe40003f26270 */
[----:B------:R-:W3:Y:S01]  /*193e0*/  LDL R16, [R1+0xd38] ;  /* 0x000d380001107983 */ /* 0x000ee20000100800 */
[----:B-1----:R-:W-:Y:S02]  /*193f0*/  IMAD R37, R35, UR13, RZ ;  /* 0x0000000d23257c24 */ /* 0x002fe4000f8e02ff */
        /* <DEDUP_REMOVED lines=11> */
[----:B0-----:R-:W-:Y:S01]  /*194b0*/  LEA.HI.X.SX32 R22, R36, R3, 0x1, P3 ;  /* 0x0000000324167211 */ /* 0x001fe200018f0eff */
[----:B------:R-:W-:Y:S02]  /*194c0*/  @P0 IMAD.MOV.U32 R36, RZ, RZ, R9 ;  /* 0x000000ffff240224 */ /* 0x000fe400078e0009 */
[----:B------:R-:W-:Y:S01]  /*194d0*/  STL [R1+0x344], R2 ;  /* 0x0003440201007387 */ /* 0x000fe20000100800 */
[----:B------:R-:W-:-:S03]  /*194e0*/  @!P2 IMAD.IADD R10, R10, 0x1, -R5 ;  /* 0x000000010a0aa824 */ /* 0x000fc600078e0a05 */
        /* <DEDUP_REMOVED lines=42> */
[----:B------:R-:W-:Y:S01]  /*19790*/  IMAD.HI.U32 R82, R6, R33, RZ ;  /* 0x0000002106527227 */ /* 0x000fe200078e00ff */
[----:B------:R-:W-:-:S03]  /*197a0*/  PRMT R83, RZ, 0x7610, R83 ;  /* 0x00007610ff537816 */ /* 0x000fc60000000053 */
[----:B------:R-:W-:Y:S01]  /*197b0*/  @!P1 IMAD.MOV R34, RZ, RZ, -R34 ;  /* 0x000000ffff229224 */ /* 0x000fe200078e0a22 */
[C---:B------:R-:W-:Y:S01]  /*197c0*/  ISETP.GT.U32.AND P1, PT, R5.reuse, R7, PT ;  /* 0x000000070500720c */ /* 0x040fe20003f24070 */
[----:B------:R-:W-:Y:S01]  /*197d0*/  IMAD.MOV R82, RZ, RZ, -R82 ;  /* 0x000000ffff527224 */ /* 0x000fe200078e0a52 */
[C---:B----4-:R-:W-:Y:S01]  /*197e0*/  ISETP.GT.U32.AND P3, PT, R5.reuse, R8, PT ;  /* 0x000000080500720c */ /* 0x050fe20003f64070 */
[----:B------:R4:W2:Y:S02]  /*197f0*/  @P0 LDG.E.U16 R83, desc[UR24][R36.64] ;  /* 0x0000001824530981 */ /* 0x0008a4000c1e1500 */
[C---:B------:R-:W-:Y:S01]  /*19800*/  IMAD R33, R5.reuse, R82, R33 ;  /* 0x0000005205217224 */ /* 0x040fe200078e0221 */
[----:B------:R-:W-:Y:S02]  /*19810*/  PRMT R82, RZ, 0x7610, R82 ;  /* 0x00007610ff527816 */ /* 0x000fe40000000052 */
[----:B------:R-:W-:Y:S02]  /*19820*/  ISETP.GT.U32.AND P4, PT, R5, R9, PT ;  /* 0x000000090500720c */ /* 0x000fe40003f84070 */
[----:B------:R-:W-:Y:S01]  /*19830*/  SEL R35, R38, R35, !P6 ;  /* 0x0000002326237207 */ /* 0x000fe20007000000 */
[----:B----4-:R-:W-:-:S02]  /*19840*/  @P0 IMAD.MOV.U32 R36, RZ, RZ, R2 ;  /* 0x000000ffff240224 */ /* 0x010fc400078e0002 */
        /* <DEDUP_REMOVED lines=28> */
[----:B------:R-:W-:-:S04]  /*19a10*/  IMAD.HI.U32 R81, R6, R30, RZ ;  /* 0x0000001e06517227 */ /* 0x000fc800078e00ff */
[----:B------:R-:W-:Y:S02]  /*19a20*/  IMAD.MOV R81, RZ, RZ, -R81 ;  /* 0x000000ffff517224 */ /* 0x000fe400078e0a51 */
[----:B------:R-:W-:Y:S01]  /*19a30*/  @!P1 IMAD.MOV R34, RZ, RZ, -R34 ;  /* 0x000000ffff229224 */ /* 0x000fe200078e0a22 */
[C---:B------:R-:W-:Y:S01]  /*19a40*/  ISETP.GT.U32.AND P1, PT, R5.reuse, R9, PT ;  /* 0x000000090500720c */ /* 0x040fe20003f24070 */
[C---:B------:R-:W-:Y:S01]  /*19a50*/  IMAD R30, R5.reuse, R81, R30 ;  /* 0x00000051051e7224 */ /* 0x040fe200078e021e */
[----:B------:R-:W-:Y:S02]  /*19a60*/  PRMT R81, RZ, 0x7610, R81 ;  /* 0x00007610ff517816 */ /* 0x000fe40000000051 */
[C---:B------:R-:W-:Y:S02]  /*19a70*/  ISETP.GT.U32.AND P3, PT, R5.reuse, R10, PT ;  /* 0x0000000a0500720c */ /* 0x040fe40003f64070 */
[----:B------:R-:W-:Y:S02]  /*19a80*/  PRMT R80, RZ, 0x7610, R80 ;  /* 0x00007610ff507816 */ /* 0x000fe40000000050 */
        /* <DEDUP_REMOVED lines=46> */
[----:B---3--:R-:W-:Y:S01]  /*19d70*/  ISETP.GE.AND P1, PT, R16, RZ, PT ;  /* 0x000000ff1000720c */ /* 0x008fe20003f26270 */
[----:B-1----:R-:W-:Y:S01]  /*19d80*/  IMAD R37, R35, UR13, RZ ;  /* 0x0000000d23257c24 */ /* 0x002fe2000f8e02ff */
[----:B------:R-:W3:Y:S01]  /*19d90*/  LDL R16, [R1+0xd10] ;  /* 0x000d100001107983 */ /* 0x000ee20000100800 */
        /* <DEDUP_REMOVED lines=21> */
[C---:B------:R-:W-:Y:S02]  /*19ef0*/  ISETP.GT.U32.AND P1, PT, R5.reuse, R7, PT ;  /* 0x000000070500720c */ /* 0x040fe40003f24070 */
[C---:B------:R-:W-:Y:S02]  /*19f00*/  ISETP.GT.U32.AND P3, PT, R5.reuse, R8, PT ;  /* 0x000000080500720c */ /* 0x040fe40003f64070 */
[----:B------:R-:W-:Y:S02]  /*19f10*/  PRMT R77, RZ, 0x7610, R77 ;  /* 0x00007610ff4d7816 */ /* 0x000fe4000000004d */
[----:B------:R-:W-:Y:S02]  /*19f20*/  ISETP.GT.U32.AND P4, PT, R5, R9, PT ;  /* 0x000000090500720c */ /* 0x000fe40003f84070 */
[----:B------:R-:W-:-:S02]  /*19f30*/  PRMT R76, RZ, 0x7610, R76 ;  /* 0x00007610ff4c7816 */ /* 0x000fc4000000004c */
[----:B------:R0:W4:Y:S01]  /*19f40*/  @P0 LDG.E.U16 R77, desc[UR24][R36.64] ;  /* 0x00000018244d0981 */ /* 0x000122000c1e1500 */
[C---:B------:R-:W-:Y:S02]  /*19f50*/  SEL R35, R38.reuse, R35, !P6 ;  /* 0x0000002326237207 */ /* 0x040fe40007000000 */
[--C-:B------:R-:W-:Y:S01]  /*19f60*/  @!P1 IMAD.IADD R7, R7, 0x1, -R5.reuse ;  /* 0x0000000107079824 */ /* 0x100fe200078e0a05 */
[----:B------:R-:W-:Y:S01]  /*19f70*/  SEL R34, R38, R34, !P6 ;  /* 0x0000002226227207 */ /* 0x000fe20007000000 */
[--C-:B------:R-:W-:Y:S02]  /*19f80*/  @!P3 IMAD.IADD R8, R8, 0x1, -R5.reuse ;  /* 0x000000010808b824 */ /* 0x100fe400078e0a05 */
[----:B0-----:R-:W-:Y:S02]  /*19f90*/  @P0 IMAD.MOV.U32 R36, RZ, RZ, R2 ;  /* 0x000000ffff240224 */ /* 0x001fe400078e0002 */
[----:B------:R-:W-:Y:S02]  /*19fa0*/  @P0 IMAD.MOV.U32 R37, RZ, RZ, R22 ;  /* 0x000000ffff250224 */ /* 0x000fe400078e0016 */
[----:B------:R-:W-:-:S03]  /*19fb0*/  @!P4 IMAD.IADD R9, R9, 0x1, -R5 ;  /* 0x000000010909c824 */ /* 0x000fc600078e0a05 */
[----:B------:R0:W4:Y:S01]  /*19fc0*/  @P0 LDG.E.U16 R76, desc[UR24][R36.64] ;  /* 0x00000018244c0981 */ /* 0x000122000c1e1500 */
[----:B------:R-:W-:Y:S02]  /*19fd0*/  ISETP.GT.U32.AND P4, PT, R5, R8, PT ;  /* 0x000000080500720c */ /* 0x000fe40003f84070 */
[----:B---3--:R-:W-:Y:S02]  /*19fe0*/  ISETP.GE.AND P1, PT, R16, RZ, PT ;  /* 0x000000ff1000720c */ /* 0x008fe40003f26270 */
[----:B------:R-:W3:Y:S01]  /*19ff0*/  LDL R16, [R1+0xc8c] ;  /* 0x000c8c0001107983 */ /* 0x000ee20000100800 */
[----:B0-----:R-:W-:Y:S02]  /*1a000*/  IMAD R37, R35, UR13, RZ ;  /* 0x0000000d23257c24 */ /* 0x001fe4000f8e02ff */
[----:B------:R-:W-:Y:S02]  /*1a010*/  IMAD.MOV.U32 R35, RZ, RZ, R13 ;  /* 0x000000ffff237224 */ /* 0x000fe400078e000d */
[----:B------:R-:W-:Y:S01]  /*1a020*/  IMAD R36, R34, UR13, RZ ;  /* 0x0000000d22247c24 */ /* 0x000fe2000f8e02ff */
[----:B------:R-:W3:Y:S01]  /*1a030*/  LDL.LU R13, [R1+0x504] ;  /* 0x00050400010d7983 */ /* 0x000ee20000300800 */
[----:B------:R-:W-:Y:S01]  /*1a040*/  IMAD.MOV.U32 R34, RZ, RZ, R7 ;  /* 0x000000ffff227224 */ /* 0x000fe200078e0007 */
[-C--:B------:R-:W-:Y:S01]  /*1a050*/  LEA R7, P3, R37, R4.reuse, 0x1 ;  /* 0x0000000425077211 */ /* 0x080fe200078608ff */
[----:B------:R-:W-:Y:S01]  /*1a060*/  @!P2 IMAD.MOV R35, RZ, RZ, -R35 ;  /* 0x000000ffff23a224 */ /* 0x000fe200078e0a23 */
[----:B------:R-:W-:-:S02]  /*1a070*/  LEA R2, P2, R36, R4, 0x1 ;  /* 0x0000000424027211 */ /* 0x000fc400078408ff */
        /* <DEDUP_REMOVED lines=12> */
[C---:B------:R-:W-:Y:S02]  /*1a140*/  ISETP.GT.U32.AND P1, PT, R5.reuse, R9, PT ;  /* 0x000000090500720c */ /* 0x040fe40003f24070 */
[C---:B----4-:R-:W-:Y:S02]  /*1a150*/  ISETP.GT.U32.AND P2, PT, R5.reuse, R10, PT ;  /* 0x0000000a0500720c */ /* 0x050fe40003f44070 */
[----:B------:R-:W-:Y:S02]  /*1a160*/  PRMT R75, RZ, 0x7610, R75 ;  /* 0x00007610ff4b7816 */ /* 0x000fe4000000004b */
[----:B------:R-:W-:Y:S02]  /*1a170*/  ISETP.GT.U32.AND P3, PT, R5, R11, PT ;  /* 0x0000000b0500720c */ /* 0x000fe40003f64070 */
[----:B------:R-:W-:-:S02]  /*1a180*/  PRMT R74, RZ, 0x7610, R74 ;  /* 0x00007610ff4a7816 */ /* 0x000fc4000000004a */
[----:B------:R4:W2:Y:S01]  /*1a190*/  @P0 LDG.E.U16 R75, desc[UR24][R36.64] ;  /* 0x00000018244b0981 */ /* 0x0008a2000c1e1500 */
[C---:B------:R-:W-:Y:S02]  /*1a1a0*/  SEL R35, R38.reuse, R35, !P6 ;  /* 0x0000002326237207 */ /* 0x040fe40007000000 */
[--C-:B------:R-:W-:Y:S01]  /*1a1b0*/  @!P1 IMAD.IADD R9, R9, 0x1, -R5.reuse ;  /* 0x0000000109099824 */ /* 0x100fe200078e0a05 */
[----:B------:R-:W-:Y:S01]  /*1a1c0*/  SEL R34, R38, R34, !P6 ;  /* 0x0000002226227207 */ /* 0x000fe20007000000 */
[--C-:B------:R-:W-:Y:S02]  /*1a1d0*/  @!P2 IMAD.IADD R10, R10, 0x1, -R5.reuse ;  /* 0x000000010a0aa824 */ /* 0x100fe400078e0a05 */
[----:B----4-:R-:W-:Y:S02]  /*1a1e0*/  @P0 IMAD.MOV.U32 R36, RZ, RZ, R2 ;  /* 0x000000ffff240224 */ /* 0x010fe400078e0002 */
[----:B-1----:R-:W-:Y:S02]  /*1a1f0*/  @P0 IMAD.MOV.U32 R37, RZ, RZ, R22 ;  /* 0x000000ffff250224 */ /* 0x002fe400078e0016 */
[----:B------:R-:W-:-:S03]  /*1a200*/  @!P3 IMAD.IADD R11, R11, 0x1, -R5 ;  /* 0x000000010b0bb824 */ /* 0x000fc600078e0a05 */
[----:B------:R1:W4:Y:S01]  /*1a210*/  @P0 LDG.E.U16 R74, desc[UR24][R36.64] ;  /* 0x00000018244a0981 */ /* 0x000322000c1e1500 */
[----:B------:R-:W-:Y:S02]  /*1a220*/  ISETP.GT.U32.AND P3, PT, R5, R10, PT ;  /* 0x0000000a0500720c */ /* 0x000fe40003f64070 */
[----:B---3--:R-:W-:Y:S02]  /*1a230*/  ISETP.GE.AND P1, PT, R16, RZ, PT ;  /* 0x000000ff1000720c */ /* 0x008fe40003f26270 */
[----:B------:R-:W3:Y:S01]  /*1a240*/  LDL R16, [R1+0xbf8] ;  /* 0x000bf80001107983 */ /* 0x000ee20000100800 */
[----:B-1----:R-:W-:Y:S02]  /*1a250*/  IMAD R37, R35, UR13, RZ ;  /* 0x0000000d23257c24 */ /* 0x002fe4000f8e02ff */
[----:B------:R-:W-:Y:S02]  /*1a260*/  IMAD.MOV.U32 R35, RZ, RZ, R8 ;  /* 0x000000ffff237224 */ /* 0x000fe400078e0008 */
[----:B------:R-:W-:Y:S01]  /*1a270*/  IMAD R36, R34, UR13, RZ ;  /* 0x0000000d22247c24 */ /* 0x000fe2000f8e02ff */
[----:B------:R-:W4:Y:S01]  /*1a280*/  LDL.LU R8, [R1+0x544] ;  /* 0x0005440001087983 */ /* 0x000f220000300800 */
[----:B------:R-:W-:Y:S01]  /*1a290*/  IMAD.MOV.U32 R34, RZ, RZ, R9 ;  /* 0x000000ffff227224 */ /* 0x000fe200078e0009 */
[-C--:B------:R-:W-:Y:S01]  /*1a2a0*/  LEA R9, P2, R37, R4.reuse, 0x1 ;  /* 0x0000000425097211 */ /* 0x080fe200078408ff */
[----:B------:R-:W-:Y:S01]  /*1a2b0*/  @!P4 IMAD.MOV R35, RZ, RZ, -R35 ;  /* 0x000000ffff23c224 */ /* 0x000fe200078e0a23 */
[----:B------:R-:W-:-:S02]  /*1a2c0*/  LEA R2, P4, R36, R4, 0x1 ;  /* 0x0000000424027211 */ /* 0x000fc400078808ff */
        /* <DEDUP_REMOVED lines=14> */
[----:B------:R-:W-:Y:S02]  /*1a3b0*/  ISETP.GT.U32.AND P2, PT, R5, R13, PT ;  /* 0x0000000d0500720c */ /* 0x000fe40003f44070 */
[----:B------:R-:W-:Y:S01]  /*1a3c0*/  PRMT R72, RZ, 0x7610, R72 ;  /* 0x00007610ff487816 */ /* 0x000fe20000000048 */
[----:B------:R0:W4:Y:S01]  /*1a3d0*/  @P0 LDG.E.U16 R73, desc[UR24][R36.64] ;  /* 0x0000001824490981 */ /* 0x000122000c1e1500 */
[----:B------:R-:W-:-:S02]  /*1a3e0*/  SEL R35, R38, R35, !P6 ;  /* 0x0000002326237207 */ /* 0x000fc40007000000 */
[----:B------:R-:W-:Y:S01]  /*1a3f0*/  ISETP.GT.U32.AND P4, PT, R5, R7, PT ;  /* 0x000000070500720c */ /* 0x000fe20003f84070 */
[----:B0-----:R-:W-:Y:S02]  /*1a400*/  @P0 IMAD.MOV.U32 R36, RZ, RZ, R2 ;  /* 0x000000ffff240224 */ /* 0x001fe400078e0002 */
[----:B------:R-:W-:Y:S01]  /*1a410*/  @P0 IMAD.MOV.U32 R37, RZ, RZ, R22 ;  /* 0x000000ffff250224 */ /* 0x000fe200078e0016 */
[----:B------:R-:W-:Y:S01]  /*1a420*/  SEL R34, R38, R34, !P6 ;  /* 0x0000002226227207 */ /* 0x000fe20007000000 */
[----:B------:R-:W-:-:S03]  /*1a430*/  @!P1 IMAD.IADD R11, R11, 0x1, -R5 ;  /* 0x000000010b0b9824 */ /* 0x000fc600078e0a05 */
[----:B------:R0:W4:Y:S01]  /*1a440*/  @P0 LDG.E.U16 R72, desc[UR24][R36.64] ;  /* 0x0000001824480981 */ /* 0x000122000c1e1500 */
[----:B------:R-:W-:Y:S01]  /*1a450*/  @!P2 IMAD.IADD R13, R13, 0x1, -R5 ;  /* 0x000000010d0da824 */ /* 0x000fe200078e0a05 */
[----:B---3--:R-:W-:Y:S01]  /*1a460*/  ISETP.GE.AND P1, PT, R16, RZ, PT ;  /* 0x000000ff1000720c */ /* 0x008fe20003f26270 */
[----:B0-----:R-:W-:Y:S01]  /*1a470*/  IMAD R37, R35, UR13, RZ ;  /* 0x0000000d23257c24 */ /* 0x001fe2000f8e02ff */
[----:B------:R-:W3:Y:S01]  /*1a480*/  LDL R16, [R1+0xc54] ;  /* 0x000c540001107983 */ /* 0x000ee20000100800 */
[----:B------:R-:W-:Y:S02]  /*1a490*/  IMAD.MOV.U32 R35, RZ, RZ, R10 ;  /* 0x000000ffff237224 */ /* 0x000fe400078e000a */
[----:B------:R-:W-:Y:S01]  /*1a4a0*/  IMAD R36, R34, UR13, RZ ;  /* 0x0000000d22247c24 */ /* 0x000fe2000f8e02ff */
[----:B------:R-:W3:Y:S01]  /*1a4b0*/  LDL.LU R10, [R1+0x584] ;  /* 0x00058400010a7983 */ /* 0x000ee20000300800 */
[----:B------:R-:W-:Y:S01]  /*1a4c0*/  @!P3 IMAD.MOV R35, RZ, RZ, -R35 ;  /* 0x000000ffff23b224 */ /* 0x000fe200078e0a23 */
[----:B------:R-:W-:Y:S01]  /*1a4d0*/  ISETP.GT.U32.AND P3, PT, R5, R13, PT ;  /* 0x0000000d0500720c */ /* 0x000fe20003f64070 */
[----:B------:R-:W-:Y:S01]  /*1a4e0*/  IMAD.MOV.U32 R34, RZ, RZ, R11 ;  /* 0x000000ffff227224 */ /* 0x000fe200078e000b */
[-C--:B------:R-:W-:Y:S01]  /*1a4f0*/  LEA R11, P2, R37, R4.reuse, 0x1 ;  /* 0x00000004250b7211 */ /* 0x080fe200078408ff */
[----:B------:R-:W-:Y:S01]  /*1a500*/  @!P4 IMAD.IADD R7, R7, 0x1, -R5 ;  /* 0x000000010707c824 */ /* 0x000fe200078e0a05 */
[----:B------:R-:W-:-:S02]  /*1a510*/  LEA R2, P4, R36, R4, 0x1 ;  /* 0x0000000424027211 */ /* 0x000fc400078808ff */
[-C--:B------:R-:W-:Y:S01]  /*1a520*/  LEA.HI.X.SX32 R37, R37, R3.reuse, 0x1, P2 ;  /* 0x0000000325257211 */ /* 0x080fe200010f0eff */
[----:B------:R0:W-:Y:S01]  /*1a530*/  STL [R1+0x4c4], R11 ;  /* 0x0004c40b01007387 */ /* 0x0001e20000100800 */
[----:B-1----:R-:W-:Y:S01]  /*1a540*/  LEA.HI.X.SX32 R22, R36, R3, 0x1, P4 ;  /* 0x0000000324167211 */ /* 0x002fe200020f0eff */
[----:B------:R-:W-:Y:S02]  /*1a550*/  @P0 IMAD.MOV.U32 R36, RZ, RZ, R11 ;  /* 0x000000ffff240224 */ /* 0x000fe400078e000b */
[----:B------:R-:W-:Y:S02]  /*1a560*/  STL [R1+0x4e4], R2 ;  /* 0x0004e40201007387 */ /* 0x000fe40000100800 */
[----:B------:R-:W-:Y:S02]  /*1a570*/  @!P3 IMAD.IADD R13, R13, 0x1, -R5 ;  /* 0x000000010d0db824 */ /* 0x000fe400078e0a05 */
        /* <DEDUP_REMOVED lines=8> */
[----:B----4-:R-:W-:Y:S02]  /*1a600*/  ISETP.GT.U32.AND P2, PT, R5, R8, PT ;  /* 0x000000080500720c */ /* 0x010fe40003f44070 */
[----:B------:R-:W-:Y:S01]  /*1a610*/  PRMT R70, RZ, 0x7610, R70 ;  /* 0x00007610ff467816 */ /* 0x000fe20000000046 */
[----:B------:R4:W2:Y:S01]  /*1a620*/  @P0 LDG.E.U16 R71, desc[UR24][R36.64] ;  /* 0x0000001824470981 */ /* 0x0008a2000c1e1500 */
[----:B------:R-:W-:-:S02]  /*1a630*/  SEL R35, R38, R35, !P6 ;  /* 0x0000002326237207 */ /* 0x000fc40007000000 */
[----:B------:R-:W-:Y:S01]  /*1a640*/  ISETP.GT.U32.AND P4, PT, R5, R9, PT ;  /* 0x000000090500720c */ /* 0x000fe20003f84070 */
        /* <DEDUP_REMOVED lines=20> */
[----:B0-----:R-:W-:Y:S01]  /*1a790*/  LEA.HI.X.SX32 R22, R36, R3, 0x1, P4 ;  /* 0x0000000324167211 */ /* 0x001fe200020f0eff */
[----:B------:R-:W-:Y:S02]  /*1a7a0*/  @P0 IMAD.MOV.U32 R36, RZ, RZ, R7 ;  /* 0x000000ffff240224 */ /* 0x000fe400078e0007 */
[----:B------:R-:W-:Y:S02]  /*1a7b0*/  STL [R1+0x524], R2 ;  /* 0x0005240201007387 */ /* 0x000fe40000100800 */
[----:B------:R-:W-:Y:S02]  /*1a7c0*/  @!P3 IMAD.IADD R8, R8, 0x1, -R5 ;  /* 0x000000010808b824 */ /* 0x000fe400078e0a05 */
        /* <DEDUP_REMOVED lines=77> */
[----:B------:R-:W-:-:S06]  /*1aca0*/  PRMT R65, RZ, 0x7610, R65 ;  /* 0x00007610ff417816 */ /* 0x000fcc0000000041 */
[----:B------:R0:W4:Y:S02]  /*1acb0*/  @P0 LDG.E.U16 R65, desc[UR24][R36.64] ;  /* 0x0000001824410981 */ /* 0x000124000c1e1500 */
[----:B0-----:R-:W-:Y:S02]  /*1acc0*/  @P0 IMAD.MOV.U32 R37, RZ, RZ, R22 ;  /* 0x000000ffff250224 */ /* 0x001fe400078e0016 */
[----:B-1----:R-:W4:Y:S01]  /*1acd0*/  LDL R22, [R1+0xbec] ;  /* 0x000bec0001167983 */ /* 0x002f220000100800 */
[----:B--2---:R-:W-:-:S03]  /*1ace0*/  ISETP.GE.AND P3, PT, R17, RZ, PT ;  /* 0x000000ff1100720c */ /* 0x004fc60003f66270 */
[----:B------:R-:W2:Y:S01]  /*1acf0*/  LDL R17, [R1+0xbcc] ;  /* 0x000bcc0001117983 */ /* 0x000ea20000100800 */
[----:B------:R-:W-:Y:S01]  /*1ad00*/  @!P1 IMAD.MOV R34, RZ, RZ, -R34 ;  /* 0x000000ffff229224 */ /* 0x000fe200078e0a22 */
[C---:B------:R-:W-:Y:S02]  /*1ad10*/  ISETP.GT.U32.AND P1, PT, R5.reuse, R7, PT ;  /* 0x000000070500720c */ /* 0x040fe40003f24070 */
[C---:B------:R-:W-:Y:S02]  /*1ad20*/  ISETP.GT.U32.AND P2, PT, R5.reuse, R8, PT ;  /* 0x000000080500720c */ /* 0x040fe40003f44070 */
[----:B------:R-:W-:Y:S01]  /*1ad30*/  ISETP.GT.U32.AND P4, PT, R5, R9, PT ;  /* 0x000000090500720c */ /* 0x000fe20003f84070 */
[----:B------:R-:W-:Y:S01]  /*1ad40*/  @P0 IMAD.MOV.U32 R36, RZ, RZ, R2 ;  /* 0x000000ffff240224 */ /* 0x000fe200078e0002 */
[----:B------:R-:W-:Y:S02]  /*1ad50*/  PRMT R64, RZ, 0x7610, R64 ;  /* 0x00007610ff407816 */ /* 0x000fe40000000040 */
[----:B------:R-:W-:-:S02]  /*1ad60*/  SEL R35, R38, R35, !P6 ;  /* 0x0000002326237207 */ /* 0x000fc40007000000 */
[----:B------:R-:W-:Y:S02]  /*1ad70*/  SEL R34, R38, R34, !P6 ;  /* 0x0000002226227207 */ /* 0x000fe40007000000 */
[----:B------:R0:W2:Y:S01]  /*1ad80*/  @P0 LDG.E.U16 R64, desc[UR24][R36.64] ;  /* 0x0000001824400981 */ /* 0x0000a2000c1e1500 */
[--C-:B------:R-:W-:Y:S02]  /*1ad90*/  @!P1 IMAD.IADD R7, R7, 0x1, -R5.reuse ;  /* 0x0000000107079824 */ /* 0x100fe400078e0a05 */
[--C-:B------:R-:W-:Y:S02]  /*1ada0*/  @!P2 IMAD.IADD R8, R8, 0x1, -R5.reuse ;  /* 0x000000010808a824 */ /* 0x100fe400078e0a05 */
[----:B------:R-:W-:Y:S02]  /*1adb0*/  @!P4 IMAD.IADD R9, R9, 0x1, -R5 ;  /* 0x000000010909c824 */ /* 0x000fe400078e0a05 */
[----:B0-----:R-:W-:Y:S02]  /*1adc0*/  IMAD R37, R35, UR13, RZ ;  /* 0x0000000d23257c24 */ /* 0x001fe4000f8e02ff */
[----:B------:R-:W-:-:S02]  /*1add0*/  IMAD R36, R34, UR13, RZ ;  /* 0x0000000d22247c24 */ /* 0x000fc4000f8e02ff */
[----:B------:R-:W-:Y:S01]  /*1ade0*/  IMAD.MOV.U32 R35, RZ, RZ, R13 ;  /* 0x000000ffff237224 */ /* 0x000fe200078e000d */
[CC--:B------:R-:W-:Y:S02]  /*1adf0*/  LEA R13, P2, R37.reuse, R4.reuse, 0x1 ;  /* 0x00000004250d7211 */ /* 0x0c0fe400078408ff */
[C---:B------:R-:W-:Y:S01]  /*1ae00*/  LEA R2, P4, R36.reuse, R4, 0x1 ;  /* 0x0000000424027211 */ /* 0x040fe200078808ff */
[----:B------:R-:W-:Y:S01]  /*1ae10*/  IMAD.MOV.U32 R34, RZ, RZ, R7 ;  /* 0x000000ffff227224 */ /* 0x000fe200078e0007 */
[----:B------:R-:W-:Y:S02]  /*1ae20*/  PRMT R63, RZ, 0x7610, R63 ;  /* 0x00007610ff3f7816 */ /* 0x000fe4000000003f */
[-C--:B------:R-:W-:Y:S02]  /*1ae30*/  LEA.HI.X.SX32 R37, R37, R3.reuse, 0x1, P2 ;  /* 0x0000000325257211 */ /* 0x080fe400010f0eff */
[----:B------:R-:W-:Y:S01]  /*1ae40*/  LEA.HI.X.SX32 R7, R36, R3, 0x1, P4 ;  /* 0x0000000324077211 */ /* 0x000fe200020f0eff */
[----:B------:R-:W-:Y:S01]  /*1ae50*/  @P0 IMAD.MOV.U32 R36, RZ, RZ, R13 ;  /* 0x000000ffff240224 */ /* 0x000fe200078e000d */
[----:B---3--:R-:W-:-:S02]  /*1ae60*/  ISETP.GE.AND P1, PT, R16, RZ, PT ;  /* 0x000000ff1000720c */ /* 0x008fc40003f26270 */
[----:B------:R-:W3:Y:S01]  /*1ae70*/  LDL.LU R16, [R1+0x618] ;  /* 0x0006180001107983 */ /* 0x000ee20000300800 */
[----:B------:R-:W-:-:S03]  /*1ae80*/  @!P3 IMAD.MOV R35, RZ, RZ, -R35 ;  /* 0x000000ffff23b224 */ /* 0x000fc600078e0a23 */
[----:B------:R0:W-:Y:S01]  /*1ae90*/  STL [R1+0x5bc], R13 ;  /* 0x0005bc0d01007387 */ /* 0x0001e20000100800 */
[----:B------:R-:W-:-:S03]  /*1aea0*/  ISETP.GT.U32.AND P3, PT, R5, R8, PT ;  /* 0x000000080500720c */ /* 0x000fc60003f64070 */
[----:B------:R-:W-:Y:S04]  /*1aeb0*/  STL [R1+0x5c4], R2 ;  /* 0x0005c40201007387 */ /* 0x000fe80000100800 */
[----:B------:R1:W-:Y:S04]  /*1aec0*/  STL [R1+0x5b8], R37 ;  /* 0x0005b82501007387 */ /* 0x0003e80000100800 */
[----:B0-----:R-:W3:Y:S04]  /*1aed0*/  LDL.LU R13, [R1+0xe3c] ;  /* 0x000e3c00010d7983 */ /* 0x001ee80000300800 */
[----:B------:R1:W3:Y:S04]  /*1aee0*/  @P0 LDG.E.U16 R63, desc[UR24][R36.64] ;  /* 0x00000018243f0981 */ /* 0x0002e8000c1e1500 */
[----:B------:R0:W-:Y:S01]  /*1aef0*/  STL [R1+0x5c0], R7 ;  /* 0x0005c00701007387 */ /* 0x0001e20000100800 */
[----:B-1----:R-:W-:-:S03]  /*1af00*/  @P0 IMAD.MOV.U32 R37, RZ, RZ, R7 ;  /* 0x000000ffff250224 */ /* 0x002fc600078e0007 */
[----:B0-----:R-:W3:Y:S01]  /*1af10*/  LDL.LU R7, [R1+0xe38] ;  /* 0x000e380001077983 */ /* 0x001ee20000300800 */
[----:B------:R-:W-:-:S03]  /*1af20*/  @P0 IMAD.MOV.U32 R36, RZ, RZ, R2 ;  /* 0x000000ffff240224 */ /* 0x000fc600078e0002 */
[----:B------:R-:W3:Y:S01]  /*1af30*/  LDL R2, [R1+0xba8] ;  /* 0x000ba80001027983 */ /* 0x000ee20000100800 */
[----:B------:R-:W-:Y:S02]  /*1af40*/  @!P3 IMAD.IADD R8, R8, 0x1, -R5 ;  /* 0x000000010808b824 */ /* 0x000fe400078e0a05 */
[----:B------:R-:W-:Y:S01]  /*1af50*/  @!P1 IMAD.MOV R34, RZ, RZ, -R34 ;  /* 0x000000ffff229224 */ /* 0x000fe200078e0a22 */
[C---:B------:R-:W-:Y:S02]  /*1af60*/  ISETP.GT.U32.AND P1, PT, R5.reuse, R9, PT ;  /* 0x000000090500720c */ /* 0x040fe40003f24070 */
[C---:B------:R-:W-:Y:S02]  /*1af70*/  ISETP.GT.U32.AND P2, PT, R5.reuse, R10, PT ;  /* 0x0000000a0500720c */ /* 0x040fe40003f44070 */
[----:B----4-:R-:W-:Y:S02]  /*1af80*/  ISETP.GT.U32.AND P4, PT, R5, R11, PT ;  /* 0x0000000b0500720c */ /* 0x010fe40003f84070 */
[----:B------:R-:W-:-:S02]  /*1af90*/  PRMT R62, RZ, 0x7610, R62 ;  /* 0x00007610ff3e7816 */ /* 0x000fc4000000003e */
[C---:B------:R-:W-:Y:S02]  /*1afa0*/  SEL R35, R38.reuse, R35, !P6 ;  /* 0x0000002326237207 */ /* 0x040fe40007000000 */
[----:B------:R-:W-:Y:S02]  /*1afb0*/  SEL R34, R38, R34, !P6 ;  /* 0x0000002226227207 */ /* 0x000fe40007000000 */
[----:B------:R0:W4:Y:S01]  /*1afc0*/  @P0 LDG.E.U16 R62, desc[UR24][R36.64] ;  /* 0x00000018243e0981 */ /* 0x000122000c1e1500 */
[--C-:B------:R-:W-:Y:S01]  /*1afd0*/  @!P1 IMAD.IADD R9, R9, 0x1, -R5.reuse ;  /* 0x0000000109099824 */ /* 0x100fe200078e0a05 */
[----:B------:R-:W-:Y:S01]  /*1afe0*/  ISETP.GE.AND P1, PT, R22, RZ, PT ;  /* 0x000000ff1600720c */ /* 0x000fe20003f26270 */
[--C-:B------:R-:W-:Y:S02]  /*1aff0*/  @!P2 IMAD.IADD R10, R10, 0x1, -R5.reuse ;  /* 0x000000010a0aa824 */ /* 0x100fe400078e0a05 */
[----:B------:R-:W-:Y:S02]  /*1b000*/  @!P4 IMAD.IADD R11, R11, 0x1, -R5 ;  /* 0x000000010b0bc824 */ /* 0x000fe400078e0a05 */
[----:B0-----:R-:W-:-:S02]  /*1b010*/  IMAD R37, R35, UR13, RZ ;  /* 0x0000000d23257c24 */ /* 0x001fc4000f8e02ff */
[----:B------:R-:W-:Y:S02]  /*1b020*/  IMAD R36, R34, UR13, RZ ;  /* 0x0000000d22247c24 */ /* 0x000fe4000f8e02ff */
[----:B------:R-:W-:Y:S01]  /*1b030*/  IMAD.MOV.U32 R35, RZ, RZ, R8 ;  /* 0x000000ffff237224 */ /* 0x000fe200078e0008 */
[CC--:B------:R-:W-:Y:S02]  /*1b040*/  LEA R8, P2, R37.reuse, R4.reuse, 0x1 ;  /* 0x0000000425087211 */ /* 0x0c0fe400078408ff */
[C---:B------:R-:W-:Y:S01]  /*1b050*/  LEA R22, P4, R36.reuse, R4, 0x1 ;  /* 0x0000000424167211 */ /* 0x040fe200078808ff */
[----:B------:R-:W-:Y:S01]  /*1b060*/  IMAD.MOV.U32 R34, RZ, RZ, R9 ;  /* 0x000000ffff227224 */ /* 0x000fe200078e0009 */
[----:B------:R-:W-:Y:S02]  /*1b070*/  PRMT R61, RZ, 0x7610, R61 ;  /* 0x00007610ff3d7816 */ /* 0x000fe4000000003d */
[-C--:B------:R-:W-:Y:S02]  /*1b080*/  LEA.HI.X.SX32 R37, R37, R3.reuse, 0x1, P2 ;  /* 0x0000000325257211 */ /* 0x080fe400010f0eff */
[----:B------:R-:W-:Y:S01]  /*1b090*/  LEA.HI.X.SX32 R9, R36, R3, 0x1, P4 ;  /* 0x0000000324097211 */ /* 0x000fe200020f0eff */
[----:B------:R-:W-:-:S05]  /*1b0a0*/  @P0 IMAD.MOV.U32 R36, RZ, RZ, R8 ;  /* 0x000000ffff240224 */ /* 0x000fca00078e0008 */
[----:B------:R0:W4:Y:S02]  /*1b0b0*/  @P0 LDG.E.U16 R61, desc[UR24][R36.64] ;  /* 0x00000018243d0981 */ /* 0x000124000c1e1500 */
[----:B0-----:R-:W-:Y:S01]  /*1b0c0*/  @P0 IMAD.MOV.U32 R36, RZ, RZ, R22 ;  /* 0x000000ffff240224 */ /* 0x001fe200078e0016 */
[----:B--2---:R-:W-:Y:S02]  /*1b0d0*/  ISETP.GE.AND P3, PT, R17, RZ, PT ;  /* 0x000000ff1100720c */ /* 0x004fe40003f66270 */
[----:B------:R-:W2:Y:S04]  /*1b0e0*/  LDL R17, [R1+0xbb8] ;  /* 0x000bb80001117983 */ /* 0x000ea80000100800 */
[----:B------:R0:W-:Y:S04]  /*1b0f0*/  STL [R1+0x5dc], R8 ;  /* 0x0005dc0801007387 */ /* 0x0001e80000100800 */
[----:B------:R-:W-:Y:S04]  /*1b100*/  STL [R1+0x5e4], R22 ;  /* 0x0005e41601007387 */ /* 0x000fe80000100800 */
[----:B------:R1:W-:Y:S04]  /*1b110*/  STL [R1+0x5d8], R37 ;  /* 0x0005d82501007387 */ /* 0x0003e80000100800 */
[----:B0-----:R-:W4:Y:S04]  /*1b120*/  LDL.LU R8, [R1+0xe34] ;  /* 0x000e340001087983 */ /* 0x001f280000300800 */
[----:B------:R0:W-:Y:S01]  /*1b130*/  STL [R1+0x5e0], R9 ;  /* 0x0005e00901007387 */ /* 0x0001e20000100800 */
[----:B-1----:R-:W-:-:S03]  /*1b140*/  @P0 IMAD.MOV.U32 R37, RZ, RZ, R9 ;  /* 0x000000ffff250224 */ /* 0x002fc600078e0009 */
[----:B0-----:R-:W4:Y:S04]  /*1b150*/  LDL.LU R9, [R1+0xe30] ;  /* 0x000e300001097983 */ /* 0x001f280000300800 */
[----:B------:R-:W4:Y:S01]  /*1b160*/  LDL R22, [R1+0xb9c] ;  /* 0x000b9c0001167983 */ /* 0x000f220000100800 */
[----:B------:R-:W-:Y:S01]  /*1b170*/  @!P3 IMAD.MOV R35, RZ, RZ, -R35 ;  /* 0x000000ffff23b224 */ /* 0x000fe200078e0a23 */
[C---:B------:R-:W-:Y:S01]  /*1b180*/  ISETP.GT.U32.AND P3, PT, R5.reuse, R10, PT ;  /* 0x0000000a0500720c */ /* 0x040fe20003f64070 */
[----:B------:R-:W-:Y:S01]  /*1b190*/  @!P1 IMAD.MOV R34, RZ, RZ, -R34 ;  /* 0x000000ffff229224 */ /* 0x000fe200078e0a22 */
[C---:B------:R-:W-:Y:S02]  /*1b1a0*/  ISETP.GT.U32.AND P1, PT, R5.reuse, R11, PT ;  /* 0x0000000b0500720c */ /* 0x040fe40003f24070 */
[----:B---3--:R-:W-:-:S02]  /*1b1b0*/  ISETP.GT.U32.AND P2, PT, R5, R16, PT ;  /* 0x000000100500720c */ /* 0x008fc40003f44070 */
[----:B------:R-:W-:Y:S02]  /*1b1c0*/  PRMT R60, RZ, 0x7610, R60 ;  /* 0x00007610ff3c7816 */ /* 0x000fe4000000003c */
[C---:B------:R-:W-:Y:S02]  /*1b1d0*/  SEL R35, R38.reuse, R35, !P6 ;  /* 0x0000002326237207 */ /* 0x040fe40007000000 */
[----:B------:R-:W-:Y:S02]  /*1b1e0*/  SEL R34, R38, R34, !P6 ;  /* 0x0000002226227207 */ /* 0x000fe40007000000 */
[----:B------:R0:W3:Y:S01]  /*1b1f0*/  @P0 LDG.E.U16 R60, desc[UR24][R36.64] ;  /* 0x00000018243c0981 */ /* 0x0000e2000c1e1500 */
[--C-:B------:R-:W-:Y:S02]  /*1b200*/  @!P3 IMAD.IADD R10, R10, 0x1, -R5.reuse ;  /* 0x000000010a0ab824 */ /* 0x100fe400078e0a05 */
[--C-:B------:R-:W-:Y:S02]  /*1b210*/  @!P1 IMAD.IADD R11, R11, 0x1, -R5.reuse ;  /* 0x000000010b0b9824 */ /* 0x100fe400078e0a05 */
[----:B------:R-:W-:-:S02]  /*1b220*/  @!P2 IMAD.IADD R16, R16, 0x1, -R5 ;  /* 0x000000011010a824 */ /* 0x000fc400078e0a05 */
[----:B0-----:R-:W-:Y:S02]  /*1b230*/  IMAD R37, R35, UR13, RZ ;  /* 0x0000000d23257c24 */ /* 0x001fe4000f8e02ff */
[----:B------:R-:W-:Y:S01]  /*1b240*/  IMAD R36, R34, UR13, RZ ;  /* 0x0000000d22247c24 */ /* 0x000fe2000f8e02ff */
[----:B------:R-:W-:Y:S02]  /*1b250*/  ISETP.GT.U32.AND P4, PT, R5, R7, PT ;  /* 0x000000070500720c */ /* 0x000fe40003f84070 */
[----:B------:R-:W-:Y:S02]  /*1b260*/  ISETP.GE.AND P3, PT, R2, RZ, PT ;  /* 0x000000ff0200720c */ /* 0x000fe40003f66270 */
[----:B------:R-:W3:Y:S01]  /*1b270*/  LDL R2, [R1+0xab4] ;  /* 0x000ab40001027983 */ /* 0x000ee20000100800 */
[----:B------:R-:W-:Y:S01]  /*1b280*/  IMAD.MOV.U32 R35, RZ, RZ, R10 ;  /* 0x000000ffff237224 */ /* 0x000fe200078e000a */
[----:B------:R-:W-:Y:S01]  /*1b290*/  LEA R10, P2, R37, R4, 0x1 ;  /* 0x00000004250a7211 */ /* 0x000fe200078408ff */
[----:B------:R-:W-:-:S06]  /*1b2a0*/  IMAD.MOV.U32 R34, RZ, RZ, R11 ;  /* 0x000000ffff227224 */ /* 0x000fcc00078e000b */
[----:B------:R-:W-:Y:S01]  /*1b2b0*/  @!P4 IMAD.IADD R7, R7, 0x1, -R5 ;  /* 0x000000010707c824 */ /* 0x000fe200078e0a05 */
[----:B------:R-:W-:Y:S02]  /*1b2c0*/  PRMT R59, RZ, 0x7610, R59 ;  /* 0x00007610ff3b7816 */ /* 0x000fe4000000003b */
[----:B------:R-:W-:Y:S01]  /*1b2d0*/  LEA.HI.X.SX32 R37, R37, R3, 0x1, P2 ;  /* 0x0000000325257211 */ /* 0x000fe200010f0eff */
[----:B------:R0:W-:Y:S01]  /*1b2e0*/  STL [R1+0x5fc], R10 ;  /* 0x0005fc0a01007387 */ /* 0x0001e20000100800 */
[----:B------:R-:W-:Y:S01]  /*1b2f0*/  @!P3 IMAD.MOV R35, RZ, RZ, -R35 ;  /* 0x000000ffff23b224 */ /* 0x000fe200078e0a23 */
[----:B------:R-:W-:-:S13]  /*1b300*/  ISETP.GT.U32.AND P3, PT, R5, R16, PT ;  /* 0x000000100500720c */ /* 0x000fda0003f64070 */
[----:B------:R-:W-:Y:S01]  /*1b310*/  @!P3 IMAD.IADD R16, R16, 0x1, -R5 ;  /* 0x000000011010b824 */ /* 0x000fe200078e0a05 */
[----:B--2---:R-:W-:Y:S02]  /*1b320*/  ISETP.GE.AND P1, PT, R17, RZ, PT ;  /* 0x000000ff1100720c */ /* 0x004fe40003f26270 */
[----:B------:R-:W-:-:S04]  /*1b330*/  LEA R17, P4, R36, R4, 0x1 ;  /* 0x0000000424117211 */ /* 0x000fc800078808ff */
[----:B------:R-:W-:Y:S01]  /*1b340*/  LEA.HI.X.SX32 R11, R36, R3, 0x1, P4 ;  /* 0x00000003240b7211 */ /* 0x000fe200020f0eff */
[----:B------:R-:W-:Y:S01]  /*1b350*/  @P0 IMAD.MOV.U32 R36, RZ, RZ, R10 ;  /* 0x000000ffff240224 */ /* 0x000fe200078e000a */
[----:B------:R-:W-:Y:S04]  /*1b360*/  STL [R1+0x604], R17 ;  /* 0x0006041101007387 */ /* 0x000fe80000100800 */
[----:B------:R1:W-:Y:S04]  /*1b370*/  STL [R1+0x5f8], R37 ;  /* 0x0005f82501007387 */ /* 0x0003e80000100800 */
[----:B0-----:R-:W2:Y:S04]  /*1b380*/  LDL.LU R10, [R1+0xe2c] ;  /* 0x000e2c00010a7983 */ /* 0x001ea80000300800 */
[----:B------:R1:W2:Y:S04]  /*1b390*/  @P0 LDG.E.U16 R59, desc[UR24][R36.64] ;  /* 0x00000018243b0981 */ /* 0x0002a8000c1e1500 */
[----:B------:R0:W-:Y:S01]  /*1b3a0*/  STL [R1+0x600], R11 ;  /* 0x0006000b01007387 */ /* 0x0001e20000100800 */
[----:B-1----:R-:W-:-:S03]  /*1b3b0*/  @P0 IMAD.MOV.U32 R37, RZ, RZ, R11 ;  /* 0x000000ffff250224 */ /* 0x002fc600078e000b */
[----:B0-----:R-:W2:Y:S01]  /*1b3c0*/  LDL.LU R11, [R1+0xe28] ;  /* 0x000e2800010b7983 */ /* 0x001ea20000300800 */
[----:B------:R-:W-:-:S03]  /*1b3d0*/  @P0 IMAD.MOV.U32 R36, RZ, RZ, R17 ;  /* 0x000000ffff240224 */ /* 0x000fc600078e0011 */
[----:B------:R-:W2:Y:S01]  /*1b3e0*/  LDL R17, [R1+0xa9c] ;  /* 0x000a9c0001117983 */ /* 0x000ea20000100800 */
[----:B----4-:R-:W-:-:S03]  /*1b3f0*/  ISETP.GE.AND P3, PT, R22, RZ, PT ;  /* 0x000000ff1600720c */ /* 0x010fc60003f66270 */
[----:B------:R-:W4:Y:S01]  /*1b400*/  LDL R22, [R1+0xab0] ;  /* 0x000ab00001167983 */ /* 0x000f220000100800 */
[----:B------:R-:W-:Y:S02]  /*1b410*/  PRMT R58, RZ, 0x7610, R58 ;  /* 0x00007610ff3a7816 */ /* 0x000fe4000000003a */
[C---:B------:R-:W-:Y:S01]  /*1b420*/  ISETP.GT.U32.AND P2, PT, R5.reuse, R9, PT ;  /* 0x000000090500720c */ /* 0x040fe20003f44070 */
[----:B------:R-:W-:Y:S01]  /*1b430*/  @!P1 IMAD.MOV R34, RZ, RZ, -R34 ;  /* 0x000000ffff229224 */ /* 0x000fe200078e0a22 */
[C---:B------:R-:W-:Y:S02]  /*1b440*/  ISETP.GT.U32.AND P1, PT, R5.reuse, R7, PT ;  /* 0x000000070500720c */ /* 0x040fe40003f24070 */
[----:B------:R0:W4:Y:S01]  /*1b450*/  @P0 LDG.E.U16 R58, desc[UR24][R36.64] ;  /* 0x00000018243a0981 */ /* 0x000122000c1e1500 */
[----:B------:R-:W-:Y:S02]  /*1b460*/  ISETP.GT.U32.AND P4, PT, R5, R8, PT ;  /* 0x000000080500720c */ /* 0x000fe40003f84070 */
[----:B0-----:R-:W-:-:S02]  /*1b470*/  SEL R36, R38, R35, !P6 ;  /* 0x0000002326247207 */ /* 0x001fc40007000000 */
[----:B------:R-:W-:-:S03]  /*1b480*/  SEL R35, R38, R34, !P6 ;  /* 0x0000002226237207 */ /* 0x000fc60007000000 */
[----:B------:R-:W-:Y:S02]  /*1b490*/  IMAD R36, R36, UR13, RZ ;  /* 0x0000000d24247c24 */ /* 0x000fe4000f8e02ff */
[--C-:B------:R-:W-:Y:S02]  /*1b4a0*/  @!P2 IMAD.IADD R9, R9, 0x1, -R5.reuse ;  /* 0x000000010909a824 */ /* 0x100fe400078e0a05 */
[----:B------:R-:W-:Y:S01]  /*1b4b0*/  IMAD R35, R35, UR13, RZ ;  /* 0x0000000d23237c24 */ /* 0x000fe2000f8e02ff */
[----:B------:R-:W-:Y:S01]  /*1b4c0*/  LEA R37, P2, R36, R4, 0x1 ;  /* 0x0000000424257211 */ /* 0x000fe200078408ff */
[--C-:B------:R-:W-:Y:S02]  /*1b4d0*/  @!P1 IMAD.IADD R7, R7, 0x1, -R5.reuse ;  /* 0x0000000107079824 */ /* 0x100fe400078e0a05 */
[----:B------:R-:W-:Y:S01]  /*1b4e0*/  @!P4 IMAD.IADD R8, R8, 0x1, -R5 ;  /* 0x000000010808c824 */ /* 0x000fe200078e0a05 */
[----:B------:R-:W-:Y:S01]  /*1b4f0*/  LEA.HI.X.SX32 R36, R36, R3, 0x1, P2 ;  /* 0x0000000324247211 */ /* 0x000fe200010f0eff */
[----:B------:R-:W-:Y:S01]  /*1b500*/  IMAD.MOV.U32 R34, RZ, RZ, R16 ;  /* 0x000000ffff227224 */ /* 0x000fe200078e0010 */
[----:B------:R0:W-:Y:S01]  /*1b510*/  STL [R1+0x61c], R37 ;  /* 0x00061c2501007387 */ /* 0x0001e20000100800 */
[----:B---3--:R-:W-:-:S02]  /*1b520*/  ISETP.GE.AND P1, PT, R2, RZ, PT ;  /* 0x000000ff0200720c */ /* 0x008fc40003f26270 */
[----:B------:R-:W-:Y:S01]  /*1b530*/  LEA R2, P4, R35, R4, 0x1 ;  /* 0x0000000423027211 */ /* 0x000fe200078808ff */
[----:B------:R-:W-:Y:S01]  /*1b540*/  @!P3 IMAD.MOV R34, RZ, RZ, -R34 ;  /* 0x000000ffff22b224 */ /* 0x000fe200078e0a22 */
[----:B0-----:R-:W-:-:S03]  /*1b550*/  @P0 LOP3.LUT R37, R37, R36, RZ, 0x3c, !PT ;  /* 0x0000002425250212 */ /* 0x001fc600078e3cff */
[----:B------:R-:W-:Y:S01]  /*1b560*/  STL [R1+0x624], R2 ;  /* 0x0006240201007387 */ /* 0x000fe20000100800 */
[----:B------:R-:W-:-:S03]  /*1b570*/  ISETP.GT.U32.AND P3, PT, R5, R9, PT ;  /* 0x000000090500720c */ /* 0x000fc60003f64070 */
[----:B------:R0:W-:Y:S01]  /*1b580*/  STL [R1+0x618], R36 ;  /* 0x0006182401007387 */ /* 0x0001e20000100800 */
[----:B------:R-:W-:Y:S02]  /*1b590*/  PRMT R57, RZ, 0x7610, R57 ;  /* 0x00007610ff397816 */ /* 0x000fe40000000039 */
[----:B------:R-:W-:Y:S02]  /*1b5a0*/  LEA.HI.X.SX32 R16, R35, R3, 0x1, P4 ;  /* 0x0000000323107211 */ /* 0x000fe400020f0eff */
[----:B0-----:R-:W-:-:S04]  /*1b5b0*/  @P0 LOP3.LUT R36, R37, R36, RZ, 0x3c, !PT ;  /* 0x0000002425240212 */ /* 0x001fc800078e3cff */
[----:B------:R-:W-:Y:S01]  /*1b5c0*/  @P0 LOP3.LUT R37, R37, R36, RZ, 0x3c, !PT ;  /* 0x0000002425250212 */ /* 0x000fe200078e3cff */
[----:B------:R0:W-:Y:S01]  /*1b5d0*/  STL [R1+0x620], R16 ;  /* 0x0006201001007387 */ /* 0x0001e20000100800 */
[----:B------:R-:W-:-:S03]  /*1b5e0*/  @!P1 IMAD.MOV R7, RZ, RZ, -R7 ;  /* 0x000000ffff079224 */ /* 0x000fc600078e0a07 */
[----:B------:R1:W3:Y:S01]  /*1b5f0*/  @P0 LDG.E.U16 R57, desc[UR24][R36.64] ;  /* 0x0000001824390981 */ /* 0x0002e2000c1e1500 */
[C---:B------:R-:W-:Y:S01]  /*1b600*/  SEL R34, R38.reuse, R34, !P6 ;  /* 0x0000002226227207 */ /* 0x040fe20007000000 */
[----:B------:R-:W-:Y:S01]  /*1b610*/  @!P3 IMAD.IADD R9, R9, 0x1, -R5 ;  /* 0x000000010909b824 */ /* 0x000fe200078e0a05 */
[----:B------:R-:W-:Y:S01]  /*1b620*/  SEL R7, R38, R7, !P6 ;  /* 0x0000000726077207 */ /* 0x000fe20007000000 */
[----:B-1----:R-:W-:Y:S02]  /*1b630*/  @P0 IMAD.MOV.U32 R37, RZ, RZ, R16 ;  /* 0x000000ffff250224 */ /* 0x002fe400078e0010 */
[----:B0-----:R-:W3:Y:S01]  /*1b640*/  LDL R16, [R1+0xabc] ;  /* 0x000abc0001107983 */ /* 0x001ee20000100800 */
[----:B------:R-:W-:Y:S02]  /*1b650*/  IMAD R34, R34, UR13, RZ ;  /* 0x0000000d22227c24 */ /* 0x000fe4000f8e02ff */
[----:B------:R-:W-:Y:S01]  /*1b660*/  IMAD R7, R7, UR13, RZ ;  /* 0x0000000d07077c24 */ /* 0x000fe2000f8e02ff */
[----:B------:R-:W-:Y:S01]  /*1b670*/  ISETP.GT.U32.AND P1, PT, R5, R8, PT ;  /* 0x000000080500720c */ /* 0x000fe20003f24070 */
[----:B------:R-:W-:Y:S01]  /*1b680*/  @P0 IMAD.MOV.U32 R36, RZ, RZ, R2 ;  /* 0x000000ffff240224 */ /* 0x000fe200078e0002 */
[----:B------:R-:W-:-:S11]  /*1b690*/  PRMT R55, RZ, 0x7610, R55 ;  /* 0x00007610ff377816 */ /* 0x000fd60000000037 */
[--C-:B------:R-:W-:Y:S01]  /*1b6a0*/  @!P1 IMAD.IADD R8, R8, 0x1, -R5.reuse ;  /* 0x0000000108089824 */ /* 0x100fe200078e0a05 */
[C---:B--2---:R-:W-:Y:S02]  /*1b6b0*/  ISETP.GT.U32.AND P4, PT, R5.reuse, R10, PT ;  /* 0x0000000a0500720c */ /* 0x044fe40003f84070 */
[----:B------:R-:W-:Y:S02]  /*1b6c0*/  ISETP.GT.U32.AND P2, PT, R5, R11, PT ;  /* 0x0000000b0500720c */ /* 0x000fe40003f44070 */
[----:B------:R-:W-:Y:S02]  /*1b6d0*/  ISETP.GE.AND P3, PT, R17, RZ, PT ;  /* 0x000000ff1100720c */ /* 0x000fe40003f66270 */
[----:B------:R-:W2:Y:S07]  /*1b6e0*/  LDL R17, [R1+0xa90] ;  /* 0x000a900001117983 */ /* 0x000eae0000100800 */
[----:B------:R-:W-:-:S02]  /*1b6f0*/  @!P4 IMAD.IADD R10, R10, 0x1, -R5 ;  /* 0x000000010a0ac824 */ /* 0x000fc400078e0a05 */
[----:B------:R-:W-:Y:S01]  /*1b700*/  @!P2 IMAD.IADD R11, R11, 0x1, -R5 ;  /* 0x000000010b0ba824 */ /* 0x000fe200078e0a05 */
[CC--:B------:R-:W-:Y:S02]  /*1b710*/  LEA R35, P2, R34.reuse, R4.reuse, 0x1 ;  /* 0x0000000422237211 */ /* 0x0c0fe400078408ff */
[----:B------:R-:W-:Y:S02]  /*1b720*/  LEA R2, P4, R7, R4, 0x1 ;  /* 0x0000000407027211 */ /* 0x000fe400078808ff */
[----:B------:R-:W-:Y:S01]  /*1b730*/  LEA.HI.X.SX32 R34, R34, R3, 0x1, P2 ;  /* 0x0000000322227211 */ /* 0x000fe200010f0eff */
[----:B------:R0:W-:Y:S04]  /*1b740*/  STL [R1+0x63c], R35 ;  /* 0x00063c2301007387 */ /* 0x0001e80000100800 */
[----:B------:R-:W-:Y:S01]  /*1b750*/  STL [R1+0x644], R2 ;  /* 0x0006440201007387 */ /* 0x000fe20000100800 */
[----:B0-----:R-:W-:-:S03]  /*1b760*/  @P0 LOP3.LUT R35, R35, R34, RZ, 0x3c, !PT ;  /* 0x0000002223230212 */ /* 0x001fc600078e3cff */
[----:B------:R0:W-:Y:S01]  /*1b770*/  STL [R1+0x638], R34 ;  /* 0x0006382201007387 */ /* 0x0001e20000100800 */
[----:B----4-:R-:W-:Y:S02]  /*1b780*/  ISETP.GE.AND P1, PT, R22, RZ, PT ;  /* 0x000000ff1600720c */ /* 0x010fe40003f26270 */
[----:B------:R-:W-:Y:S02]  /*1b790*/  LEA.HI.X.SX32 R22, R7, R3, 0x1, P4 ;  /* 0x0000000307167211 */ /* 0x000fe400020f0eff */
[----:B0-----:R-:W-:-:S04]  /*1b7a0*/  @P0 LOP3.LUT R34, R35, R34, RZ, 0x3c, !PT ;  /* 0x0000002223220212 */ /* 0x001fc800078e3cff */
[----:B------:R-:W-:Y:S01]  /*1b7b0*/  @P0 LOP3.LUT R35, R35, R34, RZ, 0x3c, !PT ;  /* 0x0000002223230212 */ /* 0x000fe200078e3cff */
[----:B------:R0:W-:Y:S04]  /*1b7c0*/  STL [R1+0x640], R22 ;  /* 0x0006401601007387 */ /* 0x0001e80000100800 */
[----:B------:R1:W4:Y:S04]  /*1b7d0*/  @P0 LDG.E.U16 R55, desc[UR24][R34.64] ;  /* 0x0000001822370981 */ /* 0x000328000c1e1500 */
[----:B------:R-:W4:Y:S01]  /*1b7e0*/  LDL R7, [R1+0xaac] ;  /* 0x000aac0001077983 */ /* 0x000f220000100800 */
[----:B-1----:R-:W-:-:S03]  /*1b7f0*/  @P0 IMAD.MOV.U32 R34, RZ, RZ, R2 ;  /* 0x000000ffff220224 */ /* 0x002fc600078e0002 */
[----:B------:R-:W4:Y:S01]  /*1b800*/  LDL R2, [R1+0xaa8] ;  /* 0x000aa80001027983 */ /* 0x000f220000100800 */
[----:B------:R-:W-:Y:S01]  /*1b810*/  @!P3 IMAD.MOV R9, RZ, RZ, -R9 ;  /* 0x000000ffff09b224 */ /* 0x000fe200078e0a09 */
[C---:B------:R-:W-:Y:S01]  /*1b820*/  ISETP.GT.U32.AND P3, PT, R5.reuse, R11, PT ;  /* 0x0000000b0500720c */ /* 0x040fe20003f64070 */
[----:B------:R-:W-:Y:S01]  /*1b830*/  @!P1 IMAD.MOV R8, RZ, RZ, -R8 ;  /* 0x000000ffff089224 */ /* 0x000fe200078e0a08 */
[C---:B------:R-:W-:Y:S02]  /*1b840*/  ISETP.GT.U32.AND P2, PT, R5.reuse, R13, PT ;  /* 0x0000000d0500720c */ /* 0x040fe40003f44070 */
[C---:B------:R-:W-:Y:S02]  /*1b850*/  ISETP.GT.U32.AND P4, PT, R5.reuse, R12, PT ;  /* 0x0000000c0500720c */ /* 0x040fe40003f84070 */
[----:B------:R-:W-:Y:S02]  /*1b860*/  ISETP.GT.U32.AND P1, PT, R5, R10, PT ;  /* 0x0000000a0500720c */ /* 0x000fe40003f24070 */
[----:B------:R-:W-:-:S02]  /*1b870*/  SEL R9, R38, R9, !P6 ;  /* 0x0000000926097207 */ /* 0x000fc40007000000 */
[----:B------:R-:W-:-:S03]  /*1b880*/  SEL R8, R38, R8, !P6 ;  /* 0x0000000826087207 */ /* 0x000fc60007000000 */
[----:B------:R-:W-:Y:S02]  /*1b890*/  IMAD R9, R9, UR13, RZ ;  /* 0x0000000d09097c24 */ /* 0x000fe4000f8e02ff */
[----:B------:R-:W-:Y:S02]  /*1b8a0*/  IMAD R8, R8, UR13, RZ ;  /* 0x0000000d08087c24 */ /* 0x000fe4000f8e02ff */
[--C-:B------:R-:W-:Y:S02]  /*1b8b0*/  @!P3 IMAD.IADD R11, R11, 0x1, -R5.reuse ;  /* 0x000000010b0bb824 */ /* 0x100fe400078e0a05 */
[----:B------:R-:W-:Y:S02]  /*1b8c0*/  @P0 IMAD.MOV.U32 R35, RZ, RZ, R22 ;  /* 0x000000ffff230224 */ /* 0x000fe400078e0016 */
[--C-:B------:R-:W-:Y:S02]  /*1b8d0*/  @!P2 IMAD.IADD R13, R13, 0x1, -R5.reuse ;  /* 0x000000010d0da824 */ /* 0x100fe400078e0a05 */
[----:B------:R-:W-:Y:S01]  /*1b8e0*/  @!P4 IMAD.IADD R12, R12, 0x1, -R5 ;  /* 0x000000010c0cc824 */ /* 0x000fe200078e0a05 */
[----:B---3--:R-:W-:-:S02]  /*1b8f0*/  ISETP.GE.AND P3, PT, R16, RZ, PT ;  /* 0x000000ff1000720c */ /* 0x008fc40003f66270 */
[CC--:B------:R-:W-:Y:S02]  /*1b900*/  LEA R16, P2, R9.reuse, R4.reuse, 0x1 ;  /* 0x0000000409107211 */ /* 0x0c0fe400078408ff */
[----:B0-----:R-:W-:Y:S01]  /*1b910*/  LEA R22, P4, R8, R4, 0x1 ;  /* 0x0000000408167211 */ /* 0x001fe200078808ff */
[----:B------:R-:W-:Y:S01]  /*1b920*/  @!P1 IMAD.IADD R10, R10, 0x1, -R5 ;  /* 0x000000010a0a9824 */ /* 0x000fe200078e0a05 */
[----:B------:R-:W-:Y:S02]  /*1b930*/  PRMT R53, RZ, 0x7610, R53 ;  /* 0x00007610ff357816 */ /* 0x000fe40000000035 */
[----:B------:R-:W-:Y:S01]  /*1b940*/  LEA.HI.X.SX32 R9, R9, R3, 0x1, P2 ;  /* 0x0000000309097211 */ /* 0x000fe200010f0eff */
[----:B------:R0:W-:Y:S04]  /*1b950*/  STL [R1+0x65c], R16 ;  /* 0x00065c1001007387 */ /* 0x0001e80000100800 */
[----:B------:R-:W-:Y:S04]  /*1b960*/  STL [R1+0x664], R22 ;  /* 0x0006641601007387 */ /* 0x000fe80000100800 */
[----:B------:R1:W-:Y:S01]  /*1b970*/  STL [R1+0x658], R9 ;  /* 0x0006580901007387 */ /* 0x0003e20000100800 */
[----:B------:R-:W-:Y:S01]  /*1b980*/  @!P3 IMAD.MOV R11, RZ, RZ, -R11 ;  /* 0x000000ffff0bb224 */ /* 0x000fe200078e0a0b */
[----:B------:R-:W-:-:S02]  /*1b990*/  ISETP.GT.U32.AND P3, PT, R5, R13, PT ;  /* 0x0000000d0500720c */ /* 0x000fc40003f64070 */
[----:B------:R-:W-:Y:S02]  /*1b9a0*/  ISETP.GT.U32.AND P2, PT, R5, R15, PT ;  /* 0x0000000f0500720c */ /* 0x000fe40003f44070 */
[----:B------:R-:W-:Y:S02]  /*1b9b0*/  SEL R11, R38, R11, !P6 ;  /* 0x0000000b260b7207 */ /* 0x000fe40007000000 */
[----:B------:R-:W-:-:S03]  /*1b9c0*/  PRMT R52, RZ, 0x7610, R52 ;  /* 0x00007610ff347816 */ /* 0x000fc60000000034 */
[----:B------:R-:W-:-:S04]  /*1b9d0*/  IMAD R11, R11, UR13, RZ ;  /* 0x0000000d0b0b7c24 */ /* 0x000fc8000f8e02ff */
[--C-:B------:R-:W-:Y:S02]  /*1b9e0*/  @!P3 IMAD.IADD R13, R13, 0x1, -R5.reuse ;  /* 0x000000010d0db824 */ /* 0x100fe400078e0a05 */
[----:B------:R-:W-:Y:S01]  /*1b9f0*/  @!P2 IMAD.IADD R15, R15, 0x1, -R5 ;  /* 0x000000010f0fa824 */ /* 0x000fe200078e0a05 */
[----:B------:R-:W-:Y:S02]  /*1ba00*/  PRMT R51, RZ, 0x7610, R51 ;  /* 0x00007610ff337816 */ /* 0x000fe40000000033 */
[----:B--2---:R-:W-:Y:S02]  /*1ba10*/  ISETP.GE.AND P1, PT, R17, RZ, PT ;  /* 0x000000ff1100720c */ /* 0x004fe40003f26270 */
[----:B------:R-:W-:Y:S01]  /*1ba20*/  LEA.HI.X.SX32 R17, R8, R3, 0x1, P4 ;  /* 0x0000000308117211 */ /* 0x000fe200020f0eff */
[----:B------:R-:W-:Y:S02]  /*1ba30*/  @P0 IMAD.MOV.U32 R8, RZ, RZ, R16 ;  /* 0x000000ffff080224 */ /* 0x000fe400078e0010 */
[----:B0-----:R-:W2:Y:S04]  /*1ba40*/  LDL.LU R16, [R1+0xe24] ;  /* 0x000e240001107983 */ /* 0x001ea80000300800 */
[----:B------:R1:W3:Y:S04]  /*1ba50*/  @P0 LDG.E.U16 R53, desc[UR24][R8.64] ;  /* 0x0000001808350981 */ /* 0x0002e8000c1e1500 */
[----:B------:R0:W-:Y:S01]  /*1ba60*/  STL [R1+0x660], R17 ;  /* 0x0006601101007387 */ /* 0x0001e20000100800 */
[----:B-1----:R-:W-:-:S03]  /*1ba70*/  @P0 IMAD.MOV.U32 R9, RZ, RZ, R17 ;  /* 0x000000ffff090224 */ /* 0x002fc600078e0011 */
[----:B0-----:R-:W3:Y:S01]  /*1ba80*/  LDL.LU R17, [R1+0xe20] ;  /* 0x000e200001117983 */ /* 0x001ee20000300800 */
[----:B------:R-:W-:-:S03]  /*1ba90*/  @P0 IMAD.MOV.U32 R8, RZ, RZ, R22 ;  /* 0x000000ffff080224 */ /* 0x000fc600078e0016 */
[----:B------:R-:W3:Y:S01]  /*1baa0*/  LDL R22, [R1+0xa94] ;  /* 0x000a940001167983 */ /* 0x000ee20000100800 */
[----:B------:R-:W-:Y:S01]  /*1bab0*/  @!P1 IMAD.MOV R10, RZ, RZ, -R10 ;  /* 0x000000ffff0a9224 */ /* 0x000fe200078e0a0a */
[C---:B------:R-:W-:Y:S02]  /*1bac0*/  ISETP.GT.U32.AND P1, PT, R5.reuse, R12, PT ;  /* 0x0000000c0500720c */ /* 0x040fe40003f24070 */
[----:B------:R-:W-:Y:S01]  /*1bad0*/  ISETP.GT.U32.AND P4, PT, R5, R14, PT ;  /* 0x0000000e0500720c */ /* 0x000fe20003f84070 */
[----:B------:R0:W3:Y:S01]  /*1bae0*/  @P0 LDG.E.U16 R52, desc[UR24][R8.64] ;  /* 0x0000001808340981 */ /* 0x0000e2000c1e1500 */
[----:B------:R-:W-:-:S05]  /*1baf0*/  SEL R10, R38, R10, !P6 ;  /* 0x0000000a260a7207 */ /* 0x000fca0007000000 */
[----:B------:R-:W-:-:S04]  /*1bb00*/  IMAD R10, R10, UR13, RZ ;  /* 0x0000000d0a0a7c24 */ /* 0x000fc8000f8e02ff */
[--C-:B------:R-:W-:Y:S01]  /*1bb10*/  @!P1 IMAD.IADD R12, R12, 0x1, -R5.reuse ;  /* 0x000000010c0c9824 */ /* 0x100fe200078e0a05 */
[-C--:B0-----:R-:W-:Y:S01]  /*1bb20*/  LEA R8, P2, R11, R4.reuse, 0x1 ;  /* 0x000000040b087211 */ /* 0x081fe200078408ff */
[----:B------:R-:W-:Y:S01]  /*1bb30*/  @!P4 IMAD.IADD R14, R14, 0x1, -R5 ;  /* 0x000000010e0ec824 */ /* 0x000fe200078e0a05 */
[----:B----4-:R-:W-:Y:S02]  /*1bb40*/  ISETP.GE.AND P3, PT, R7, RZ, PT ;  /* 0x000000ff0700720c */ /* 0x010fe40003f66270 */
[----:B------:R-:W4:Y:S01]  /*1bb50*/  LDL R7, [R1+0xa98] ;  /* 0x000a980001077983 */ /* 0x000f220000100800 */
[----:B------:R-:W-:Y:S02]  /*1bb60*/  LEA.HI.X.SX32 R9, R11, R3, 0x1, P2 ;  /* 0x000000030b097211 */ /* 0x000fe400010f0eff */
[----:B------:R-:W-:Y:S01]  /*1bb70*/  ISETP.GE.AND P1, PT, R2, RZ, PT ;  /* 0x000000ff0200720c */ /* 0x000fe20003f26270 */
[----:B------:R0:W-:Y:S01]  /*1bb80*/  STL [R1+0x67c], R8 ;  /* 0x00067c0801007387 */ /* 0x0001e20000100800 */
[----:B------:R-:W-:-:S03]  /*1bb90*/  LEA R2, P4, R10, R4, 0x1 ;  /* 0x000000040a027211 */ /* 0x000fc600078808ff */
[----:B------:R0:W4:Y:S01]  /*1bba0*/  @P0 LDG.E.U16 R51, desc[UR24][R8.64] ;  /* 0x0000001808330981 */ /* 0x000122000c1e1500 */
[----:B------:R-:W-:-:S03]  /*1bbb0*/  LEA.HI.X.SX32 R10, R10, R3, 0x1, P4 ;  /* 0x000000030a0a7211 */ /* 0x000fc600020f0eff */
[----:B------:R1:W-:Y:S04]  /*1bbc0*/  STL [R1+0x684], R2 ;  /* 0x0006840201007387 */ /* 0x0003e80000100800 */
[----:B------:R1:W-:Y:S01]  /*1bbd0*/  STL [R1+0x678], R9 ;  /* 0x0006780901007387 */ /* 0x0003e20000100800 */
[----:B0-----:R-:W-:-:S03]  /*1bbe0*/  @P0 IMAD.MOV.U32 R8, RZ, RZ, R2 ;  /* 0x000000ffff080224 */ /* 0x001fc600078e0002 */
[----:B------:R0:W-:Y:S04]  /*1bbf0*/  STL [R1+0x680], R10 ;  /* 0x0006800a01007387 */ /* 0x0001e80000100800 */
[----:B-1----:R-:W4:Y:S01]  /*1bc00*/  LDL R2, [R1+0xab8] ;  /* 0x000ab80001027983 */ /* 0x002f220000100800 */
[----:B------:R-:W-:Y:S01]  /*1bc10*/  @!P3 IMAD.MOV R13, RZ, RZ, -R13 ;  /* 0x000000ffff0db224 */ /* 0x000fe200078e0a0d */
[C---:B------:R-:W-:Y:S01]  /*1bc20*/  ISETP.GT.U32.AND P3, PT, R5.reuse, R15, PT ;  /* 0x0000000f0500720c */ /* 0x040fe20003f64070 */
[----:B------:R-:W-:Y:S01]  /*1bc30*/  @!P1 IMAD.MOV R12, RZ, RZ, -R12 ;  /* 0x000000ffff0c9224 */ /* 0x000fe200078e0a0c */
[----:B------:R-:W-:Y:S02]  /*1bc40*/  ISETP.GT.U32.AND P1, PT, R5, R14, PT ;  /* 0x0000000e0500720c */ /* 0x000fe40003f24070 */
[----:B------:R-:W-:-:S09]  /*1bc50*/  SEL R13, R38, R13, !P6 ;  /* 0x0000000d260d7207 */ /* 0x000fd20007000000 */
[--C-:B------:R-:W-:Y:S01]  /*1bc60*/  @!P3 IMAD.IADD R15, R15, 0x1, -R5.reuse ;  /* 0x000000010f0fb824 */ /* 0x100fe200078e0a05 */
[----:B------:R-:W-:Y:S01]  /*1bc70*/  SEL R12, R38, R12, !P6 ;  /* 0x0000000c260c7207 */ /* 0x000fe20007000000 */
[----:B------:R-:W-:Y:S01]  /*1bc80*/  @P0 IMAD.MOV.U32 R9, RZ, RZ, R10 ;  /* 0x000000ffff090224 */ /* 0x000fe200078e000a */
[----:B------:R-:W-:Y:S01]  /*1bc90*/  PRMT R50, RZ, 0x7610, R50 ;  /* 0x00007610ff327816 */ /* 0x000fe20000000032 */
[----:B------:R-:W-:Y:S02]  /*1bca0*/  IMAD R13, R13, UR13, RZ ;  /* 0x0000000d0d0d7c24 */ /* 0x000fe4000f8e02ff */
[----:B------:R-:W-:Y:S02]  /*1bcb0*/  IMAD R12, R12, UR13, RZ ;  /* 0x0000000d0c0c7c24 */ /* 0x000fe4000f8e02ff */
[----:B------:R-:W-:Y:S01]  /*1bcc0*/  @!P1 IMAD.IADD R14, R14, 0x1, -R5 ;  /* 0x000000010e0e9824 */ /* 0x000fe200078e0a05 */
[----:B------:R1:W4:Y:S01]  /*1bcd0*/  @P0 LDG.E.U16 R50, desc[UR24][R8.64] ;  /* 0x0000001808320981 */ /* 0x000322000c1e1500 */
[----:B------:R-:W-:-:S02]  /*1bce0*/  PRMT R49, RZ, 0x7610, R49 ;  /* 0x00007610ff317816 */ /* 0x000fc40000000031 */
[C---:B--2---:R-:W-:Y:S02]  /*1bcf0*/  ISETP.GT.U32.AND P4, PT, R5.reuse, R16, PT ;  /* 0x000000100500720c */ /* 0x044fe40003f84070 */
[----:B---3--:R-:W-:Y:S02]  /*1bd00*/  ISETP.GT.U32.AND P2, PT, R5, R17, PT ;  /* 0x000000110500720c */ /* 0x008fe40003f44070 */
[----:B------:R-:W-:Y:S02]  /*1bd10*/  ISETP.GE.AND P3, PT, R22, RZ, PT ;  /* 0x000000ff1600720c */ /* 0x000fe40003f66270 */
[----:B------:R-:W2:Y:S09]  /*1bd20*/  LDL R22, [R1+0xa8c] ;  /* 0x000a8c0001167983 */ /* 0x000eb20000100800 */
[----:B------:R-:W-:-:S02]  /*1bd30*/  @!P2 IMAD.IADD R17, R17, 0x1, -R5 ;  /* 0x000000011111a824 */ /* 0x000fc400078e0a05 */
[----:B------:R-:W-:-:S03]  /*1bd40*/  @!P3 IMAD.MOV R15, RZ, RZ, -R15 ;  /* 0x000000ffff0fb224 */ /* 0x000fc600078e0a0f */
[----:B------:R-:W-:Y:S01]  /*1bd50*/  ISETP.GT.U32.AND P3, PT, R5, R17, PT ;  /* 0x000000110500720c */ /* 0x000fe20003f64070 */
[--C-:B------:R-:W-:Y:S01]  /*1bd60*/  @!P4 IMAD.IADD R16, R16, 0x1, -R5.reuse ;  /* 0x000000011010c824 */ /* 0x100fe200078e0a05 */
[-C--:B-1----:R-:W-:Y:S02]  /*1bd70*/  LEA R8, P2, R13, R4.reuse, 0x1 ;  /* 0x000000040d087211 */ /* 0x082fe400078408ff */
[----:B----4-:R-:W-:Y:S02]  /*1bd80*/  ISETP.GE.AND P1, PT, R7, RZ, PT ;  /* 0x000000ff0700720c */ /* 0x010fe40003f26270 */
[C---:B------:R-:W-:Y:S02]  /*1bd90*/  LEA R7, P4, R12.reuse, R4, 0x1 ;  /* 0x000000040c077211 */ /* 0x040fe400078808ff */
[-C--:B------:R-:W-:Y:S02]  /*1bda0*/  LEA.HI.X.SX32 R9, R13, R3.reuse, 0x1, P2 ;  /* 0x000000030d097211 */ /* 0x080fe400010f0eff */
[----:B0-----:R-:W-:Y:S01]  /*1bdb0*/  LEA.HI.X.SX32 R10, R12, R3, 0x1, P4 ;  /* 0x000000030c0a7211 */ /* 0x001fe200020f0eff */
[----:B------:R0:W-:Y:S02]  /*1bdc0*/  STL [R1+0x69c], R8 ;  /* 0x00069c0801007387 */ /* 0x0001e40000100800 */
[----:B------:R-:W-:-:S02]  /*1bdd0*/  @!P3 IMAD.IADD R17, R17, 0x1, -R5 ;  /* 0x000000011111b824 */ /* 0x000fc400078e0a05 */
[----:B------:R1:W-:Y:S04]  /*1bde0*/  STL [R1+0x6a4], R7 ;  /* 0x0006a40701007387 */ /* 0x0003e80000100800 */
[----:B------:R3:W-:Y:S04]  /*1bdf0*/  STL [R1+0x698], R9 ;  /* 0x0006980901007387 */ /* 0x0007e80000100800 */
[----:B------:R4:W-:Y:S04]  /*1be00*/  STL [R1+0x6a0], R10 ;  /* 0x0006a00a01007387 */ /* 0x0009e80000100800 */
[----:B------:R0:W2:Y:S01]  /*1be10*/  @P0 LDG.E.U16 R49, desc[UR24][R8.64] ;  /* 0x0000001808310981 */ /* 0x0000a2000c1e1500 */
[----:B------:R-:W-:-:S03]  /*1be20*/  ISETP.GE.AND P3, PT, R2, RZ, PT ;  /* 0x000000ff0200720c */ /* 0x000fc60003f66270 */
[----:B------:R-:W2:Y:S04]  /*1be30*/  LDL R11, [R1+0xa88] ;  /* 0x000a8800010b7983 */ /* 0x000ea80000100800 */
[----:B------:R-:W2:Y:S01]  /*1be40*/  LDL R2, [R1+0xaa0] ;  /* 0x000aa00001027983 */ /* 0x000ea20000100800 */
[----:B0-----:R-:W-:-:S03]  /*1be50*/  @P0 IMAD.MOV.U32 R8, RZ, RZ, R7 ;  /* 0x000000ffff080224 */ /* 0x001fc600078e0007 */
[----:B-1----:R-:W2:Y:S01]  /*1be60*/  LDL R7, [R1+0xaa4] ;  /* 0x000aa40001077983 */ /* 0x002ea20000100800 */
[----:B------:R-:W-:Y:S01]  /*1be70*/  @!P1 IMAD.MOV R14, RZ, RZ, -R14 ;  /* 0x000000ffff0e9224 */ /* 0x000fe200078e0a0e */
[C---:B------:R-:W-:Y:S02]  /*1be80*/  ISETP.GT.U32.AND P1, PT, R5.reuse, R16, PT ;  /* 0x000000100500720c */ /* 0x040fe40003f24070 */
[C---:B------:R-:W-:Y:S02]  /*1be90*/  ISETP.GT.U32.AND P2, PT, R5.reuse, R18, PT ;  /* 0x000000120500720c */ /* 0x040fe40003f44070 */
[----:B------:R-:W-:Y:S02]  /*1bea0*/  ISETP.GT.U32.AND P4, PT, R5, R19, PT ;  /* 0x000000130500720c */ /* 0x000fe40003f84070 */
[C---:B------:R-:W-:Y:S02]  /*1beb0*/  SEL R15, R38.reuse, R15, !P6 ;  /* 0x0000000f260f7207 */ /* 0x040fe40007000000 */
[----:B------:R-:W-:Y:S01]  /*1bec0*/  SEL R14, R38, R14, !P6 ;  /* 0x0000000e260e7207 */ /* 0x000fe20007000000 */
[----:B---3--:R-:W-:Y:S01]  /*1bed0*/  @P0 IMAD.MOV.U32 R9, RZ, RZ, R10 ;  /* 0x000000ffff090224 */ /* 0x008fe200078e000a */
[----:B------:R-:W-:-:S03]  /*1bee0*/  PRMT R48, RZ, 0x7610, R48 ;  /* 0x00007610ff307816 */ /* 0x000fc60000000030 */
[--C-:B------:R-:W-:Y:S02]  /*1bef0*/  @!P1 IMAD.IADD R16, R16, 0x1, -R5.reuse ;  /* 0x0000000110109824 */ /* 0x100fe400078e0a05 */
[----:B------:R-:W-:Y:S01]  /*1bf00*/  IMAD R15, R15, UR13, RZ ;  /* 0x0000000d0f0f7c24 */ /* 0x000fe2000f8e02ff */
[----:B------:R0:W3:Y:S01]  /*1bf10*/  @P0 LDG.E.U16 R48, desc[UR24][R8.64] ;  /* 0x0000001808300981 */ /* 0x0000e2000c1e1500 */
[----:B------:R-:W-:Y:S02]  /*1bf20*/  IMAD R14, R14, UR13, RZ ;  /* 0x0000000d0e0e7c24 */ /* 0x000fe4000f8e02ff */
[--C-:B------:R-:W-:Y:S02]  /*1bf30*/  @!P2 IMAD.IADD R18, R18, 0x1, -R5.reuse ;  /* 0x000000011212a824 */ /* 0x100fe400078e0a05 */
[----:B------:R-:W-:Y:S02]  /*1bf40*/  @!P4 IMAD.IADD R19, R19, 0x1, -R5 ;  /* 0x000000011313c824 */ /* 0x000fe400078e0a05 */
[----:B------:R-:W-:Y:S01]  /*1bf50*/  @!P3 IMAD.MOV R17, RZ, RZ, -R17 ;  /* 0x000000ffff11b224 */ /* 0x000fe200078e0a11 */
[----:B----4-:R-:W-:-:S02]  /*1bf60*/  LEA R10, P3, R14, R4, 0x1 ;  /* 0x000000040e0a7211 */ /* 0x010fc400078608ff */
[C---:B0-----:R-:W-:Y:S02]  /*1bf70*/  LEA R8, P2, R15.reuse, R4, 0x1 ;  /* 0x000000040f087211 */ /* 0x041fe400078408ff */
[----:B------:R-:W-:Y:S02]  /*1bf80*/  PRMT R47, RZ, 0x7610, R47 ;  /* 0x00007610ff2f7816 */ /* 0x000fe4000000002f */
[----:B------:R-:W-:Y:S02]  /*1bf90*/  LEA.HI.X.SX32 R9, R15, R3, 0x1, P2 ;  /* 0x000000030f097211 */ /* 0x000fe400010f0eff */
[C---:B------:R-:W-:Y:S01]  /*1bfa0*/  ISETP.GT.U32.AND P2, PT, R5.reuse, R20, PT ;  /* 0x000000140500720c */ /* 0x040fe20003f44070 */
[----:B------:R0:W-:Y:S01]  /*1bfb0*/  STL [R1+0x6bc], R8 ;  /* 0x0006bc0801007387 */ /* 0x0001e20000100800 */
[----:B------:R-:W-:Y:S02]  /*1bfc0*/  ISETP.GT.U32.AND P4, PT, R5, R18, PT ;  /* 0x000000120500720c */ /* 0x000fe40003f84070 */
[----:B------:R-:W-:Y:S01]  /*1bfd0*/  SEL R17, R38, R17, !P6 ;  /* 0x0000001126117207 */ /* 0x000fe20007000000 */
[----:B------:R-:W-:Y:S01]  /*1bfe0*/  STL [R1+0x6c4], R10 ;  /* 0x0006c40a01007387 */ /* 0x000fe20000100800 */
[----:B------:R-:W-:-:S03]  /*1bff0*/  PRMT R46, RZ, 0x7610, R46 ;  /* 0x00007610ff2e7816 */ /* 0x000fc6000000002e */
[----:B------:R1:W-:Y:S01]  /*1c000*/  STL [R1+0x6b8], R9 ;  /* 0x0006b80901007387 */ /* 0x0003e20000100800 */
[----:B------:R-:W-:-:S03]  /*1c010*/  IMAD R17, R17, UR13, RZ ;  /* 0x0000000d11117c24 */ /* 0x000fc6000f8e02ff */
[----:B------:R0:W4:Y:S01]  /*1c020*/  @P0 LDG.E.U16 R47, desc[UR24][R8.64] ;  /* 0x00000018082f0981 */ /* 0x000122000c1e1500 */
[--C-:B------:R-:W-:Y:S02]  /*1c030*/  @!P2 IMAD.IADD R20, R20, 0x1, -R5.reuse ;  /* 0x000000011414a824 */ /* 0x100fe400078e0a05 */
[----:B0-----:R-:W-:Y:S02]  /*1c040*/  @P0 IMAD.MOV.U32 R8, RZ, RZ, R10 ;  /* 0x000000ffff080224 */ /* 0x001fe400078e000a */
[----:B------:R-:W-:Y:S01]  /*1c050*/  @!P4 IMAD.IADD R18, R18, 0x1, -R5 ;  /* 0x000000011212c824 */ /* 0x000fe200078e0a05 */
[----:B------:R-:W-:Y:S02]  /*1c060*/  PRMT R45, RZ, 0x7610, R45 ;  /* 0x00007610ff2d7816 */ /* 0x000fe4000000002d */
[----:B--2---:R-:W-:Y:S02]  /*1c070*/  ISETP.GE.AND P1, PT, R22, RZ, PT ;  /* 0x000000ff1600720c */ /* 0x004fe40003f26270 */
[----:B------:R-:W-:-:S02]  /*1c080*/  LEA.HI.X.SX32 R22, R14, R3, 0x1, P3 ;  /* 0x000000030e167211 */ /* 0x000fc400018f0eff */
[----:B------:R-:W-:-:S09]  /*1c090*/  ISETP.GT.U32.AND P3, PT, R5, R23, PT ;  /* 0x000000170500720c */ /* 0x000fd20003f64070 */
[----:B------:R-:W-:Y:S01]  /*1c0a0*/  @!P1 IMAD.MOV R16, RZ, RZ, -R16 ;  /* 0x000000ffff109224 */ /* 0x000fe200078e0a10 */
[----:B------:R-:W-:Y:S01]  /*1c0b0*/  ISETP.GT.U32.AND P1, PT, R5, R19, PT ;  /* 0x000000130500720c */ /* 0x000fe20003f24070 */
[----:B-1----:R-:W-:-:S03]  /*1c0c0*/  @P0 IMAD.MOV.U32 R9, RZ, RZ, R22 ;  /* 0x000000ffff090224 */ /* 0x002fc600078e0016 */
[----:B------:R-:W-:Y:S02]  /*1c0d0*/  SEL R16, R38, R16, !P6 ;  /* 0x0000001026107207 */ /* 0x000fe40007000000 */
[----:B------:R0:W2:Y:S03]  /*1c0e0*/  @P0 LDG.E.U16 R46, desc[UR24][R8.64] ;  /* 0x00000018082e0981 */ /* 0x0000a6000c1e1500 */
[----:B------:R-:W-:Y:S02]  /*1c0f0*/  IMAD R16, R16, UR13, RZ ;  /* 0x0000000d10107c24 */ /* 0x000fe4000f8e02ff */
[--C-:B------:R-:W-:Y:S02]  /*1c100*/  @!P3 IMAD.IADD R23, R23, 0x1, -R5.reuse ;  /* 0x000000011717b824 */ /* 0x100fe400078e0a05 */
[----:B------:R-:W-:Y:S01]  /*1c110*/  @!P1 IMAD.IADD R19, R19, 0x1, -R5 ;  /* 0x0000000113139824 */ /* 0x000fe200078e0a05 */
[C---:B0-----:R-:W-:Y:S01]  /*1c120*/  LEA R8, P2, R17.reuse, R4, 0x1 ;  /* 0x0000000411087211 */ /* 0x041fe200078408ff */
[----:B------:R0:W-:Y:S03]  /*1c130*/  STL [R1+0x6c0], R22 ;  /* 0x0006c01601007387 */ /* 0x0001e60000100800 */
[----:B------:R-:W-:-:S05]  /*1c140*/  LEA.HI.X.SX32 R9, R17, R3, 0x1, P2 ;  /* 0x0000000311097211 */ /* 0x000fca00010f0eff */
[----:B------:R1:W2:Y:S04]  /*1c150*/  @P0 LDG.E.U16 R45, desc[UR24][R8.64] ;  /* 0x00000018082d0981 */ /* 0x0002a8000c1e1500 */
[----:B0-----:R-:W2:Y:S01]  /*1c160*/  LDL.LU R22, [R1+0xe1c] ;  /* 0x000e1c0001167983 */ /* 0x001ea20000300800 */
[----:B------:R-:W-:Y:S02]  /*1c170*/  ISETP.GE.AND P1, PT, R2, RZ, PT ;  /* 0x000000ff0200720c */ /* 0x000fe40003f26270 */
[C---:B------:R-:W-:Y:S02]  /*1c180*/  LEA R2, P3, R16.reuse, R4, 0x1 ;  /* 0x0000000410027211 */ /* 0x040fe400078608ff */
[----:B------:R-:W-:Y:S02]  /*1c190*/  ISETP.GE.AND P4, PT, R7, RZ, PT ;  /* 0x000000ff0700720c */ /* 0x000fe40003f86270 */
[----:B------:R-:W2:Y:S01]  /*1c1a0*/  LDL R7, [R1+0xa84] ;  /* 0x000a840001077983 */ /* 0x000ea20000100800 */
[----:B------:R-:W-:-:S03]  /*1c1b0*/  LEA.HI.X.SX32 R10, R16, R3, 0x1, P3 ;  /* 0x00000003100a7211 */ /* 0x000fc600018f0eff */
[----:B------:R1:W-:Y:S01]  /*1c1c0*/  STL [R1+0x6dc], R8 ;  /* 0x0006dc0801007387 */ /* 0x0003e20000100800 */
[----:B------:R-:W-:-:S03]  /*1c1d0*/  ISETP.GE.AND P3, PT, R11, RZ, PT ;  /* 0x000000ff0b00720c */ /* 0x000fc60003f66270 */
[----:B------:R-:W-:Y:S04]  /*1c1e0*/  STL [R1+0x6d8], R9 ;  /* 0x0006d80901007387 */ /* 0x000fe80000100800 */
[----:B------:R0:W-:Y:S04]  /*1c1f0*/  STL [R1+0x6e4], R2 ;  /* 0x0006e40201007387 */ /* 0x0001e80000100800 */
[----:B------:R3:W-:Y:S04]  /*1c200*/  STL [R1+0x6e0], R10 ;  /* 0x0006e00a01007387 */ /* 0x0007e80000100800 */
[----:B------:R-:W4:Y:S01]  /*1c210*/  LDL R11, [R1+0xa80] ;  /* 0x000a8000010b7983 */ /* 0x000f220000100800 */
[----:B-1----:R-:W-:-:S03]  /*1c220*/  @P0 IMAD.MOV.U32 R8, RZ, RZ, R2 ;  /* 0x000000ffff080224 */ /* 0x002fc600078e0002 */
[----:B0-----:R-:W4:Y:S01]  /*1c230*/  LDL R2, [R1+0xa7c] ;  /* 0x000a7c0001027983 */ /* 0x001f220000100800 */
[----:B------:R-:W-:Y:S01]  /*1c240*/  @!P4 IMAD.MOV R18, RZ, RZ, -R18 ;  /* 0x000000ffff12c224 */ /* 0x000fe200078e0a12 */
[----:B------:R-:W-:-:S04]  /*1c250*/  ISETP.GT.U32.AND P4, PT, R5, R20, PT ;  /* 0x000000140500720c */ /* 0x000fc80003f84070 */
[----:B------:R-:W-:Y:S01]  /*1c260*/  SEL R18, R38, R18, !P6 ;  /* 0x0000001226127207 */ /* 0x000fe20007000000 */
[----:B------:R-:W-:Y:S01]  /*1c270*/  @!P1 IMAD.MOV R19, RZ, RZ, -R19 ;  /* 0x000000ffff139224 */ /* 0x000fe200078e0a13 */
[----:B------:R-:W-:-:S03]  /*1c280*/  ISETP.GT.U32.AND P1, PT, R5, R23, PT ;  /* 0x000000170500720c */ /* 0x000fc60003f24070 */
[----:B------:R-:W-:Y:S01]  /*1c290*/  IMAD R18, R18, UR13, RZ ;  /* 0x0000000d12127c24 */ /* 0x000fe2000f8e02ff */
[----:B------:R-:W-:-:S03]  /*1c2a0*/  PRMT R44, RZ, 0x7610, R44 ;  /* 0x00007610ff2c7816 */ /* 0x000fc6000000002c */
[----:B------:R-:W-:Y:S02]  /*1c2b0*/  @!P4 IMAD.IADD R20, R20, 0x1, -R5 ;  /* 0x000000011414c824 */ /* 0x000fe400078e0a05 */
[----:B------:R-:W-:Y:S01]  /*1c2c0*/  @P0 IMAD.MOV.U32 R9, RZ, RZ, R10 ;  /* 0x000000ffff090224 */ /* 0x000fe200078e000a */
[----:B---3--:R-:W-:Y:S01]  /*1c2d0*/  LEA R10, P4, R18, R4, 0x1 ;  /* 0x00000004120a7211 */ /* 0x008fe200078808ff */
[----:B------:R-:W-:Y:S01]  /*1c2e0*/  @!P3 IMAD.MOV R20, RZ, RZ, -R20 ;  /* 0x000000ffff14b224 */ /* 0x000fe200078e0a14 */
[----:B------:R-:W-:Y:S02]  /*1c2f0*/  ISETP.GT.U32.AND P3, PT, R5, R21, PT ;  /* 0x000000150500720c */ /* 0x000fe40003f64070 */
[C---:B------:R-:W-:Y:S01]  /*1c300*/  SEL R19, R38.reuse, R19, !P6 ;  /* 0x0000001326137207 */ /* 0x040fe20007000000 */
[----:B------:R0:W3:Y:S01]  /*1c310*/  @P0 LDG.E.U16 R44, desc[UR24][R8.64] ;  /* 0x00000018082c0981 */ /* 0x0000e2000c1e1500 */
[----:B------:R-:W-:Y:S02]  /*1c320*/  PRMT R43, RZ, 0x7610, R43 ;  /* 0x00007610ff2b7816 */ /* 0x000fe4000000002b */
[----:B------:R-:W-:Y:S01]  /*1c330*/  SEL R20, R38, R20, !P6 ;  /* 0x0000001426147207 */ /* 0x000fe20007000000 */
[----:B------:R-:W-:Y:S01]  /*1c340*/  IMAD R19, R19, UR13, RZ ;  /* 0x0000000d13137c24 */ /* 0x000fe2000f8e02ff */
[----:B0-----:R-:W-:Y:S01]  /*1c350*/  LEA.HI.X.SX32 R9, R18, R3, 0x1, P4 ;  /* 0x0000000312097211 */ /* 0x001fe200020f0eff */
[----:B------:R-:W-:-:S02]  /*1c360*/  @P0 IMAD.MOV.U32 R8, RZ, RZ, R10 ;  /* 0x000000ffff080224 */ /* 0x000fc400078e000a */
[----:B------:R-:W-:Y:S02]  /*1c370*/  IMAD R20, R20, UR13, RZ ;  /* 0x0000000d14147c24 */ /* 0x000fe4000f8e02ff */
[--C-:B------:R-:W-:Y:S01]  /*1c380*/  @!P1 IMAD.IADD R23, R23, 0x1, -R5.reuse ;  /* 0x0000000117179824 */ /* 0x100fe200078e0a05 */
[----:B------:R0:W3:Y:S01]  /*1c390*/  @P0 LDG.E.U16 R43, desc[UR24][R8.64] ;  /* 0x00000018082b0981 */ /* 0x0000e2000c1e1500 */
[----:B------:R-:W-:-:S03]  /*1c3a0*/  @!P3 IMAD.IADD R21, R21, 0x1, -R5 ;  /* 0x000000011515b824 */ /* 0x000fc600078e0a05 */
[----:B------:R-:W-:Y:S01]  /*1c3b0*/  STL [R1+0x6fc], R10 ;  /* 0x0006fc0a01007387 */ /* 0x000fe20000100800 */
[----:B0-----:R-:W-:-:S03]  /*1c3c0*/  LEA R8, P1, R19, R4, 0x1 ;  /* 0x0000000413087211 */ /* 0x001fc600078208ff */
[----:B------:R0:W-:Y:S01]  /*1c3d0*/  STL [R1+0x6f8], R9 ;  /* 0x0006f80901007387 */ /* 0x0001e20000100800 */
[----:B------:R-:W-:-:S03]  /*1c3e0*/  PRMT R42, RZ, 0x7610, R42 ;  /* 0x00007610ff2a7816 */ /* 0x000fc6000000002a */
[----:B------:R1:W-:Y:S01]  /*1c3f0*/  STL [R1+0x704], R8 ;  /* 0x0007040801007387 */ /* 0x0003e20000100800 */
[----:B0-----:R-:W-:-:S05]  /*1c400*/  LEA.HI.X.SX32 R9, R19, R3, 0x1, P1 ;  /* 0x0000000313097211 */ /* 0x001fca00008f0eff */
[----:B------:R1:W3:Y:S01]  /*1c410*/  @P0 LDG.E.U16 R42, desc[UR24][R8.64] ;  /* 0x00000018082a0981 */ /* 0x0002e2000c1e1500 */
[----:B--2---:R-:W-:Y:S02]  /*1c420*/  ISETP.GE.AND P4, PT, R7, RZ, PT ;  /* 0x000000ff0700720c */ /* 0x004fe40003f86270 */
[----:B------:R-:W-:-:S05]  /*1c430*/  LEA R7, P3, R20, R4, 0x1 ;  /* 0x0000000414077211 */ /* 0x000fca00078608ff */
[----:B------:R0:W-:Y:S01]  /*1c440*/  STL [R1+0x71c], R7 ;  /* 0x00071c0701007387 */ /* 0x0001e20000100800 */
[----:B------:R-:W-:-:S03]  /*1c450*/  LEA.HI.X.SX32 R10, R20, R3, 0x1, P3 ;  /* 0x00000003140a7211 */ /* 0x000fc600018f0eff */
[----:B------:R2:W-:Y:S01]  /*1c460*/  STL [R1+0x700], R9 ;  /* 0x0007000901007387 */ /* 0x0005e20000100800 */
[----:B-1----:R-:W-:Y:S01]  /*1c470*/  @P0 IMAD.MOV.U32 R8, RZ, RZ, R7 ;  /* 0x000000ffff080224 */ /* 0x002fe200078e0007 */
[----:B----4-:R-:W-:Y:S02]  /*1c480*/  ISETP.GE.AND P1, PT, R11, RZ, PT ;  /* 0x000000ff0b00720c */ /* 0x010fe40003f26270 */
[----:B------:R-:W4:Y:S04]  /*1c490*/  LDL R11, [R1+0xa78] ;  /* 0x000a7800010b7983 */ /* 0x000f280000100800 */
[----:B------:R1:W-:Y:S04]  /*1c4a0*/  STL [R1+0x718], R10 ;  /* 0x0007180a01007387 */ /* 0x0003e80000100800 */
[----:B0-----:R-:W3:Y:S01]  /*1c4b0*/  LDL R7, [R1+0xa74] ;  /* 0x000a740001077983 */ /* 0x001ee20000100800 */
[----:B------:R-:W-:Y:S01]  /*1c4c0*/  @!P4 IMAD.MOV R23, RZ, RZ, -R23 ;  /* 0x000000ffff17c224 */ /* 0x000fe200078e0a17 */
[----:B------:R-:W-:-:S02]  /*1c4d0*/  ISETP.GE.AND P4, PT, R2, RZ, PT ;  /* 0x000000ff0200720c */ /* 0x000fc40003f86270 */
[----:B------:R-:W3:Y:S01]  /*1c4e0*/  LDL R2, [R1+0xa70] ;  /* 0x000a700001027983 */ /* 0x000ee20000100800 */
[----:B------:R-:W-:-:S13]  /*1c4f0*/  ISETP.GT.U32.AND P2, PT, R5, R22, PT ;  /* 0x000000160500720c */ /* 0x000fda0003f44070 */
[----:B------:R-:W-:-:S05]  /*1c500*/  @!P2 IMAD.IADD R22, R22, 0x1, -R5 ;  /* 0x000000011616a824 */ /* 0x000fca00078e0a05 */
[C---:B------:R-:W-:Y:S02]  /*1c510*/  ISETP.GT.U32.AND P2, PT, R5.reuse, R22, PT ;  /* 0x000000160500720c */ /* 0x040fe40003f44070 */
[----:B------:R-:W-:-:S11]  /*1c520*/  ISETP.GT.U32.AND P3, PT, R5, R21, PT ;  /* 0x000000150500720c */ /* 0x000fd60003f64070 */
[----:B------:R-:W-:Y:S01]  /*1c530*/  @!P2 IMAD.IADD R22, R22, 0x1, -R5 ;  /* 0x000000011616a824 */ /* 0x000fe200078e0a05 */
[----:B------:R-:W-:Y:S02]  /*1c540*/  ISETP.GT.U32.AND P2, PT, R5, R24, PT ;  /* 0x000000180500720c */ /* 0x000fe40003f44070 */
[----:B------:R-:W-:Y:S01]  /*1c550*/  SEL R23, R38, R23, !P6 ;  /* 0x0000001726177207 */ /* 0x000fe20007000000 */
[----:B------:R-:W-:Y:S01]  /*1c560*/  @!P1 IMAD.MOV R22, RZ, RZ, -R22 ;  /* 0x000000ffff169224 */ /* 0x000fe200078e0a16 */
[----:B------:R-:W-:Y:S01]  /*1c570*/  PRMT R41, RZ, 0x7610, R41 ;  /* 0x00007610ff297816 */ /* 0x000fe20000000029 */
[----:B--2---:R-:W-:-:S08]  /*1c580*/  @P0 IMAD.MOV.U32 R9, RZ, RZ, R10 ;  /* 0x000000ffff090224 */ /* 0x004fd000078e000a */
[--C-:B------:R-:W-:Y:S01]  /*1c590*/  @!P2 IMAD.IADD R24, R24, 0x1, -R5.reuse ;  /* 0x000000011818a824 */ /* 0x100fe200078e0a05 */
[----:B------:R-:W-:Y:S01]  /*1c5a0*/  ISETP.GT.U32.AND P2, PT, R5, R25, PT ;  /* 0x000000190500720c */ /* 0x000fe20003f44070 */
[----:B------:R-:W-:Y:S02]  /*1c5b0*/  @!P3 IMAD.IADD R21, R21, 0x1, -R5 ;  /* 0x000000011515b824 */ /* 0x000fe400078e0a05 */
[----:B------:R-:W-:Y:S01]  /*1c5c0*/  IMAD R23, R23, UR13, RZ ;  /* 0x0000000d17177c24 */ /* 0x000fe2000f8e02ff */
[C---:B------:R-:W-:Y:S01]  /*1c5d0*/  ISETP.GT.U32.AND P1, PT, R5.reuse, R24, PT ;  /* 0x000000180500720c */ /* 0x040fe20003f24070 */
[----:B------:R0:W2:Y:S01]  /*1c5e0*/  @P0 LDG.E.U16 R41, desc[UR24][R8.64] ;  /* 0x0000001808290981 */ /* 0x0000a2000c1e1500 */
[----:B------:R-:W-:Y:S01]  /*1c5f0*/  SEL R22, R38, R22, !P6 ;  /* 0x0000001626167207 */ /* 0x000fe20007000000 */
[----:B------:R-:W-:Y:S01]  /*1c600*/  @!P4 IMAD.MOV R21, RZ, RZ, -R21 ;  /* 0x000000ffff15c224 */ /* 0x000fe200078e0a15 */
[----:B------:R-:W-:Y:S01]  /*1c610*/  ISETP.GT.U32.AND P3, PT, R5, R26, PT ;  /* 0x0000001a0500720c */ /* 0x000fe20003f64070 */
[----:B------:R-:W2:Y:S02]  /*1c620*/  LDCU UR13, c[0x0][0x3b0] ;  /* 0x00007600ff0d77ac */ /* 0x000ea40008000800 */
[----:B------:R-:W-:Y:S01]  /*1c630*/  IMAD R22, R22, UR4, RZ ;  /* 0x0000000416167c24 */ /* 0x000fe2000f8e02ff */
[-C--:B0-----:R-:W-:Y:S01]  /*1c640*/  LEA R8, P4, R23, R4.reuse, 0x1 ;  /* 0x0000000417087211 */ /* 0x081fe200078808ff */
[--C-:B------:R-:W-:Y:S01]  /*1c650*/  @!P2 IMAD.IADD R25, R25, 0x1, -R5.reuse ;  /* 0x000000011919a824 */ /* 0x100fe200078e0a05 */
[----:B------:R-:W0:Y:S02]  /*1c660*/  LDCU UR4, c[0x0][0x3b0] ;  /* 0x00007600ff0477ac */ /* 0x000e240008000800 */
[----:B------:R-:W-:Y:S01]  /*1c670*/  LEA.HI.X.SX32 R9, R23, R3, 0x1, P4 ;  /* 0x0000000317097211 */ /* 0x000fe200020f0eff */
[----:B------:R-:W-:Y:S01]  /*1c680*/  @!P1 IMAD.IADD R24, R24, 0x1, -R5 ;  /* 0x0000000118189824 */ /* 0x000fe200078e0a05 */
[----:B-1----:R-:W-:-:S02]  /*1c690*/  LEA R10, P1, R22, R4, 0x1 ;  /* 0x00000004160a7211 */ /* 0x002fc400078208ff */
[----:B------:R-:W-:Y:S02]  /*1c6a0*/  ISETP.GT.U32.AND P2, PT, R5, R25, PT ;  /* 0x000000190500720c */ /* 0x000fe40003f44070 */
[----:B------:R-:W-:Y:S02]  /*1c6b0*/  SEL R21, R38, R21, !P6 ;  /* 0x0000001526157207 */ /* 0x000fe40007000000 */
[----:B------:R-:W-:Y:S01]  /*1c6c0*/  PRMT R40, RZ, 0x7610, R40 ;  /* 0x00007610ff287816 */ /* 0x000fe20000000028 */
[----:B------:R-:W-:Y:S01]  /*1c6d0*/  @!P3 IMAD.IADD R26, R26, 0x1, -R5 ;  /* 0x000000011a1ab824 */ /* 0x000fe200078e0a05 */
[----:B------:R1:W-:Y:S01]  /*1c6e0*/  STL [R1+0x724], R8 ;  /* 0x0007240801007387 */ /* 0x0003e20000100800 */
[----:B------:R-:W-:Y:S01]  /*1c6f0*/  IMAD R21, R21, UR5, RZ ;  /* 0x0000000515157c24 */ /* 0x000fe2000f8e02ff */
[----:B------:R-:W0:Y:S01]  /*1c700*/  LDCU UR5, c[0x0][0x3b0] ;  /* 0x00007600ff0577ac */ /* 0x000e220008000800 */
[----:B------:R-:W-:Y:S01]  /*1c710*/  PRMT R39, RZ, 0x7610, R39 ;  /* 0x00007610ff277816 */ /* 0x000fe20000000027 */
[----:B------:R-:W-:Y:S01]  /*1c720*/  STL [R1+0x73c], R10 ;  /* 0x00073c0a01007387 */ /* 0x000fe20000100800 */
[----:B------:R-:W-:-:S03]  /*1c730*/  ISETP.GT.U32.AND P3, PT, R5, R26, PT ;  /* 0x0000001a0500720c */ /* 0x000fc60003f64070 */
[----:B------:R0:W-:Y:S01]  /*1c740*/  STL [R1+0x720], R9 ;  /* 0x0007200901007387 */ /* 0x0001e20000100800 */
[----:B------:R-:W-:-:S03]  /*1c750*/  @!P2 IMAD.IADD R25, R25, 0x1, -R5 ;  /* 0x000000011919a824 */ /* 0x000fc600078e0a05 */
[----:B------:R1:W2:Y:S01]  /*1c760*/  @P0 LDG.E.U16 R40, desc[UR24][R8.64] ;  /* 0x0000001808280981 */ /* 0x0002a2000c1e1500 */
[----:B------:R-:W-:-:S06]  /*1c770*/  PRMT R56, RZ, 0x7610, R56 ;  /* 0x00007610ff387816 */ /* 0x000fcc0000000038 */
[----:B------:R0:W2:Y:S01]  /*1c780*/  @P0 LDG.E.U16 R56, desc[UR24][R36.64] ;  /* 0x0000001824380981 */ /* 0x0000a2000c1e1500 */
[----:B-1----:R-:W-:Y:S02]  /*1c790*/  @P0 IMAD.MOV.U32 R8, RZ, RZ, R10 ;  /* 0x000000ffff080224 */ /* 0x002fe400078e000a */
[----:B------:R-:W-:Y:S01]  /*1c7a0*/  @!P3 IMAD.IADD R26, R26, 0x1, -R5 ;  /* 0x000000011a1ab824 */ /* 0x000fe200078e0a05 */
[----:B0-----:R-:W-:Y:S02]  /*1c7b0*/  PRMT R37, RZ, 0x7610, R37 ;  /* 0x00007610ff257816 */ /* 0x001fe40000000025 */
[----:B------:R-:W-:Y:S02]  /*1c7c0*/  PRMT R36, RZ, 0x7610, R36 ;  /* 0x00007610ff247816 */ /* 0x000fe40000000024 */
[----:B----4-:R-:W-:Y:S02]  /*1c7d0*/  ISETP.GE.AND P4, PT, R11, RZ, PT ;  /* 0x000000ff0b00720c */ /* 0x010fe40003f86270 */
[----:B------:R-:W-:-:S02]  /*1c7e0*/  LEA.HI.X.SX32 R11, R22, R3, 0x1, P1 ;  /* 0x00000003160b7211 */ /* 0x000fc400008f0eff */
[----:B---3--:R-:W-:-:S03]  /*1c7f0*/  ISETP.GE.AND P1, PT, R7, RZ, PT ;  /* 0x000000ff0700720c */ /* 0x008fc60003f26270 */
[----:B------:R-:W-:Y:S01]  /*1c800*/  @P0 IMAD.MOV.U32 R9, RZ, RZ, R11 ;  /* 0x000000ffff090224 */ /* 0x000fe200078e000b */
[----:B------:R0:W-:Y:S05]  /*1c810*/  STL [R1+0x738], R11 ;  /* 0x0007380b01007387 */ /* 0x0001ea0000100800 */
[----:B------:R-:W-:Y:S01]  /*1c820*/  @!P4 IMAD.MOV R24, RZ, RZ, -R24 ;  /* 0x000000ffff18c224 */ /* 0x000fe200078e0a18 */
[----:B------:R-:W-:Y:S01]  /*1c830*/  LEA R7, P4, R21, R4, 0x1 ;  /* 0x0000000415077211 */ /* 0x000fe200078808ff */
[----:B------:R-:W3:Y:S03]  /*1c840*/  LDL R10, [R1+0xa6c] ;  /* 0x000a6c00010a7983 */ /* 0x000ee60000100800 */
[----:B------:R-:W-:Y:S01]  /*1c850*/  SEL R24, R38, R24, !P6 ;  /* 0x0000001826187207 */ /* 0x000fe20007000000 */
[----:B------:R1:W4:Y:S01]  /*1c860*/  @P0 LDG.E.U16 R39, desc[UR24][R8.64] ;  /* 0x0000001808270981 */ /* 0x000322000c1e1500 */
[----:B------:R-:W-:-:S03]  /*1c870*/  @!P1 IMAD.MOV R25, RZ, RZ, -R25 ;  /* 0x000000ffff199224 */ /* 0x000fc600078e0a19 */
[----:B------:R-:W-:Y:S01]  /*1c880*/  IMAD R24, R24, UR4, RZ ;  /* 0x0000000418187c24 */ /* 0x000fe2000f8e02ff */
[----:B------:R-:W-:Y:S01]  /*1c890*/  STL [R1+0x744], R7 ;  /* 0x0007440701007387 */ /* 0x000fe20000100800 */
[----:B-1----:R-:W-:Y:S01]  /*1c8a0*/  LEA.HI.X.SX32 R8, R21, R3, 0x1, P4 ;  /* 0x0000000315087211 */ /* 0x002fe200020f0eff */
[----:B------:R-:W1:Y:S01]  /*1c8b0*/  LDCU UR4, c[0x0][0x3b0] ;  /* 0x00007600ff0477ac */ /* 0x000e620008000800 */
[----:B------:R-:W-:Y:S02]  /*1c8c0*/  ISETP.GT.U32.AND P4, PT, R5, R27, PT ;  /* 0x0000001b0500720c */ /* 0x000fe40003f84070 */
[----:B------:R-:W-:Y:S01]  /*1c8d0*/  SEL R25, R38, R25, !P6 ;  /* 0x0000001926197207 */ /* 0x000fe20007000000 */
[----:B------:R0:W-:Y:S01]  /*1c8e0*/  STL [R1+0x740], R8 ;  /* 0x0007400801007387 */ /* 0x0001e20000100800 */
[----:B------:R-:W-:-:S03]  /*1c8f0*/  @P0 IMAD.MOV.U32 R9, RZ, RZ, R8 ;  /* 0x000000ffff090224 */ /* 0x000fc600078e0008 */
[----:B------:R-:W-:Y:S01]  /*1c900*/  IMAD R25, R25, UR5, RZ ;  /* 0x0000000519197c24 */ /* 0x000fe2000f8e02ff */
[----:B0-----:R-:W2:Y:S01]  /*1c910*/  LDL R11, [R1+0xa68] ;  /* 0x000a6800010b7983 */ /* 0x001ea20000100800 */
[----:B------:R-:W-:Y:S01]  /*1c920*/  ISETP.GE.AND P2, PT, R2, RZ, PT ;  /* 0x000000ff0200720c */ /* 0x000fe20003f46270 */
[----:B------:R-:W0:Y:S01]  /*1c930*/  LDCU UR5, c[0x0][0x3b0] ;  /* 0x00007600ff0577ac */ /* 0x000e220008000800 */
[----:B------:R-:W-:Y:S01]  /*1c940*/  @P0 IMAD.MOV.U32 R8, RZ, RZ, R7 ;  /* 0x000000ffff080224 */ /* 0x000fe200078e0007 */
[----:B------:R-:W-:Y:S01]  /*1c950*/  LEA R7, P3, R24, R4, 0x1 ;  /* 0x0000000418077211 */ /* 0x000fe200078608ff */
[----:B------:R-:W-:-:S03]  /*1c960*/  @!P4 IMAD.IADD R27, R27, 0x1, -R5 ;  /* 0x000000011b1bc824 */ /* 0x000fc600078e0a05 */
[----:B------:R1:W4:Y:S01]  /*1c970*/  @P0 LDG.E.U16 R37, desc[UR24][R8.64] ;  /* 0x0000001808250981 */ /* 0x000322000c1e1500 */
[----:B------:R-:W-:-:S03]  /*1c980*/  LEA R2, P4, R25, R4, 0x1 ;  /* 0x0000000419027211 */ /* 0x000fc600078808ff */
[----:B------:R-:W-:Y:S01]  /*1c990*/  STL [R1+0x75c], R7 ;  /* 0x00075c0701007387 */ /* 0x000fe20000100800 */
[----:B-1----:R-:W-:-:S05]  /*1c9a0*/  LEA.HI.X.SX32 R8, R24, R3, 0x1, P3 ;  /* 0x0000000318087211 */ /* 0x002fca00018f0eff */
[----:B------:R1:W-:Y:S01]  /*1c9b0*/  STL [R1+0x758], R8 ;  /* 0x0007580801007387 */ /* 0x0003e20000100800 */
[----:B------:R-:W-:-:S03]  /*1c9c0*/  @P0 IMAD.MOV.U32 R9, RZ, RZ, R8 ;  /* 0x000000ffff090224 */ /* 0x000fc600078e0008 */
[----:B------:R0:W-:Y:S01]  /*1c9d0*/  STL [R1+0x764], R2 ;  /* 0x0007640201007387 */ /* 0x0001e20000100800 */
[----:B-1----:R-:W-:Y:S01]  /*1c9e0*/  @P0 IMAD.MOV.U32 R8, RZ, RZ, R7 ;  /* 0x000000ffff080224 */ /* 0x002fe200078e0007 */
[----:B------:R-:W-:-:S04]  /*1c9f0*/  LEA.HI.X.SX32 R7, R25, R3, 0x1, P4 ;  /* 0x0000000319077211 */ /* 0x000fc800020f0eff */
[----:B------:R1:W4:Y:S04]  /*1ca00*/  @P0 LDG.E.U16 R36, desc[UR24][R8.64] ;  /* 0x0000001808240981 */ /* 0x000328000c1e1500 */
[----:B------:R0:W-:Y:S01]  /*1ca10*/  STL [R1+0x760], R7 ;  /* 0x0007600701007387 */ /* 0x0001e20000100800 */
[----:B-1----:R-:W-:-:S03]  /*1ca20*/  @P0 IMAD.MOV.U32 R8, RZ, RZ, R2 ;  /* 0x000000ffff080224 */ /* 0x002fc600078e0002 */
[----:B0-----:R-:W4:Y:S01]  /*1ca30*/  LDL R2, [R1+0xa64] ;  /* 0x000a640001027983 */ /* 0x001f220000100800 */
[C---:B------:R-:W-:Y:S01]  /*1ca40*/  ISETP.GT.U32.AND P1, PT, R5.reuse, R28, PT ;  /* 0x0000001c0500720c */ /* 0x040fe20003f24070 */
[----:B------:R-:W-:Y:S01]  /*1ca50*/  @!P2 IMAD.MOV R26, RZ, RZ, -R26 ;  /* 0x000000ffff1aa224 */ /* 0x000fe200078e0a1a */
[C---:B------:R-:W-:Y:S02]  /*1ca60*/  ISETP.GT.U32.AND P2, PT, R5.reuse, R27, PT ;  /* 0x0000001b0500720c */ /* 0x040fe40003f44070 */
[----:B------:R-:W-:Y:S02]  /*1ca70*/  ISETP.GT.U32.AND P3, PT, R5, R29, PT ;  /* 0x0000001d0500720c */ /* 0x000fe40003f64070 */
[----:B------:R-:W-:-:S07]  /*1ca80*/  SEL R26, R38, R26, !P6 ;  /* 0x0000001a261a7207 */ /* 0x000fce0007000000 */
[----:B------:R-:W-:Y:S02]  /*1ca90*/  @!P1 IMAD.IADD R28, R28, 0x1, -R5 ;  /* 0x000000011c1c9824 */ /* 0x000fe400078e0a05 */
[----:B------:R-:W-:Y:S01]  /*1caa0*/  IMAD R26, R26, UR8, RZ ;  /* 0x000000081a1a7c24 */ /* 0x000fe2000f8e02ff */
[----:B------:R-:W-:Y:S01]  /*1cab0*/  PRMT R54, RZ, 0x7610, R54 ;  /* 0x00007610ff367816 */ /* 0x000fe20000000036 */
[----:B------:R-:W-:Y:S01]  /*1cac0*/  @P0 IMAD.MOV.U32 R9, RZ, RZ, R7 ;  /* 0x000000ffff090224 */ /* 0x000fe200078e0007 */
[----:B------:R-:W0:Y:S01]  /*1cad0*/  LDCU UR8, c[0x0][0x3b0] ;  /* 0x00007600ff0877ac */ /* 0x000e220008000800 */
[--C-:B------:R-:W-:Y:S01]  /*1cae0*/  @!P2 IMAD.IADD R27, R27, 0x1, -R5.reuse ;  /* 0x000000011b1ba824 */ /* 0x100fe200078e0a05 */
[----:B------:R-:W-:Y:S01]  /*1caf0*/  LEA R7, P4, R26, R4, 0x1 ;  /* 0x000000041a077211 */ /* 0x000fe200078808ff */
[----:B------:R-:W-:Y:S01]  /*1cb00*/  @!P3 IMAD.IADD R29, R29, 0x1, -R5 ;  /* 0x000000011d1db824 */ /* 0x000fe200078e0a05 */
[----:B------:R-:W-:Y:S01]  /*1cb10*/  ISETP.GT.U32.AND P3, PT, R5, R28, PT ;  /* 0x0000001c0500720c */ /* 0x000fe20003f64070 */
[----:B------:R1:W4:Y:S02]  /*1cb20*/  @P0 LDG.E.U16 R54, desc[UR24][R34.64] ;  /* 0x0000001822360981 */ /* 0x000324000c1e1500 */
[----:B-1----:R-:W-:-:S02]  /*1cb30*/  PRMT R35, RZ, 0x7610, R35 ;  /* 0x00007610ff237816 */ /* 0x002fc40000000023 */
[----:B------:R1:W-:Y:S08]  /*1cb40*/  STL [R1+0x77c], R7 ;  /* 0x00077c0701007387 */ /* 0x0003f00000100800 */
[----:B------:R-:W-:Y:S01]  /*1cb50*/  @!P3 IMAD.IADD R28, R28, 0x1, -R5 ;  /* 0x000000011c1cb824 */ /* 0x000fe200078e0a05 */
[----:B------:R0:W4:Y:S01]  /*1cb60*/  @P0 LDG.E.U16 R35, desc[UR24][R8.64] ;  /* 0x0000001808230981 */ /* 0x000122000c1e1500 */
[----:B------:R-:W-:Y:S01]  /*1cb70*/  PRMT R34, RZ, 0x7610, R34 ;  /* 0x00007610ff227816 */ /* 0x000fe20000000022 */
[----:B0-----:R-:W-:Y:S01]  /*1cb80*/  @P0 IMAD.MOV.U32 R8, RZ, RZ, R7 ;  /* 0x000000ffff080224 */ /* 0x001fe200078e0007 */
[----:B---3--:R-:W-:-:S02]  /*1cb90*/  ISETP.GE.AND P1, PT, R10, RZ, PT ;  /* 0x000000ff0a00720c */ /* 0x008fc40003f26270 */
[----:B------:R-:W-:-:S11]  /*1cba0*/  LEA.HI.X.SX32 R10, R26, R3, 0x1, P4 ;  /* 0x000000031a0a7211 */ /* 0x000fd600020f0eff */
[----:B------:R-:W-:Y:S01]  /*1cbb0*/  @!P1 IMAD.MOV R27, RZ, RZ, -R27 ;  /* 0x000000ffff1b9224 */ /* 0x000fe200078e0a1b */
[----:B------:R-:W-:-:S04]  /*1cbc0*/  ISETP.GT.U32.AND P1, PT, R5, R32, PT ;  /* 0x000000200500720c */ /* 0x000fc80003f24070 */
[----:B------:R-:W-:Y:S02]  /*1cbd0*/  SEL R27, R38, R27, !P6 ;  /* 0x0000001b261b7207 */ /* 0x000fe40007000000 */
[----:B--2---:R-:W-:-:S03]  /*1cbe0*/  ISETP.GE.AND P4, PT, R11, RZ, PT ;  /* 0x000000ff0b00720c */ /* 0x004fc60003f86270 */
[----:B-1----:R-:W-:-:S04]  /*1cbf0*/  IMAD R7, R27, UR4, RZ ;  /* 0x000000041b077c24 */ /* 0x002fc8000f8e02ff */
[----:B------:R-:W-:Y:S02]  /*1cc00*/  @!P1 IMAD.IADD R32, R32, 0x1, -R5 ;  /* 0x0000000120209824 */ /* 0x000fe400078e0a05 */
[----:B------:R-:W-:Y:S01]  /*1cc10*/  @P0 IMAD.MOV.U32 R9, RZ, RZ, R10 ;  /* 0x000000ffff090224 */ /* 0x000fe200078e000a */
[----:B------:R0:W-:Y:S03]  /*1cc20*/  STL [R1+0x778], R10 ;  /* 0x0007780a01007387 */ /* 0x0001e60000100800 */
[----:B------:R-:W-:Y:S01]  /*1cc30*/  @!P4 IMAD.MOV R28, RZ, RZ, -R28 ;  /* 0x000000ffff1cc224 */ /* 0x000fe200078e0a1c */
[----:B------:R-:W2:Y:S01]  /*1cc40*/  LDL R11, [R1+0xa58] ;  /* 0x000a5800010b7983 */ /* 0x000ea20000100800 */
[----:B------:R-:W-:Y:S01]  /*1cc50*/  ISETP.GT.U32.AND P3, PT, R5, R31, PT ;  /* 0x0000001f0500720c */ /* 0x000fe20003f64070 */
[----:B------:R-:W1:Y:S02]  /*1cc60*/  LDCU UR4, c[0x0][0x3b0] ;  /* 0x00007600ff0477ac */ /* 0x000e640008000800 */
[----:B0-----:R-:W3:Y:S04]  /*1cc70*/  LDL R10, [R1+0xa5c] ;  /* 0x000a5c00010a7983 */ /* 0x001ee80000100800 */
[----:B------:R0:W2:Y:S01]  /*1cc80*/  @P0 LDG.E.U16 R34, desc[UR24][R8.64] ;  /* 0x0000001808220981 */ /* 0x0000a2000c1e1500 */
[----:B----4-:R-:W-:-:S02]  /*1cc90*/  ISETP.GE.AND P1, PT, R2, RZ, PT ;  /* 0x000000ff0200720c */ /* 0x010fc40003f26270 */
[----:B------:R-:W-:-:S04]  /*1cca0*/  LEA R2, P4, R7, R4, 0x1 ;  /* 0x0000000407027211 */ /* 0x000fc800078808ff */
[----:B0-----:R-:W-:Y:S01]  /*1ccb0*/  LEA.HI.X.SX32 R8, R7, R3, 0x1, P4 ;  /* 0x0000000307087211 */ /* 0x001fe200020f0eff */
[----:B------:R-:W-:Y:S04]  /*1ccc0*/  STL [R1+0x784], R2 ;  /* 0x0007840201007387 */ /* 0x000fe80000100800 */
[----:B------:R-:W4:Y:S01]  /*1ccd0*/  LDL R7, [R1+0xa60] ;  /* 0x000a600001077983 */ /* 0x000f220000100800 */
[----:B------:R-:W-:Y:S01]  /*1cce0*/  ISETP.GT.U32.AND P2, PT, R5, R29, PT ;  /* 0x0000001d0500720c */ /* 0x000fe20003f44070 */
[----:B------:R-:W-:Y:S01]  /*1ccf0*/  @!P3 IMAD.IADD R31, R31, 0x1, -R5 ;  /* 0x000000011f1fb824 */ /* 0x000fe200078e0a05 */
[----:B------:R-:W-:Y:S02]  /*1cd00*/  ISETP.GT.U32.AND P3, PT, R5, R32, PT ;  /* 0x000000200500720c */ /* 0x000fe40003f64070 */
[----:B------:R-:W-:Y:S01]  /*1cd10*/  SEL R28, R38, R28, !P6 ;  /* 0x0000001c261c7207 */ /* 0x000fe20007000000 */
[----:B------:R0:W-:Y:S01]  /*1cd20*/  STL [R1+0x780], R8 ;  /* 0x0007800801007387 */ /* 0x0001e20000100800 */
[----:B------:R-:W-:-:S03]  /*1cd30*/  @P0 IMAD.MOV.U32 R9, RZ, RZ, R8 ;  /* 0x000000ffff090224 */ /* 0x000fc600078e0008 */
[----:B------:R-:W-:-:S04]  /*1cd40*/  IMAD R28, R28, UR5, RZ ;  /* 0x000000051c1c7c24 */ /* 0x000fc8000f8e02ff */
[----:B------:R-:W-:Y:S01]  /*1cd50*/  @!P2 IMAD.IADD R29, R29, 0x1, -R5 ;  /* 0x000000011d1da824 */ /* 0x000fe200078e0a05 */
[C---:B------:R-:W-:Y:S01]  /*1cd60*/  ISETP.GT.U32.AND P4, PT, R5.reuse, R31, PT ;  /* 0x0000001f0500720c */ /* 0x040fe20003f84070 */
[----:B0-----:R-:W-:Y:S01]  /*1cd70*/  @P0 IMAD.MOV.U32 R8, RZ, RZ, R2 ;  /* 0x000000ffff080224 */ /* 0x001fe200078e0002 */
[----:B------:R-:W-:Y:S01]  /*1cd80*/  PRMT R27, RZ, 0x7610, R27 ;  /* 0x00007610ff1b7816 */ /* 0x000fe2000000001b */
[----:B------:R-:W-:Y:S01]  /*1cd90*/  @!P1 IMAD.MOV R29, RZ, RZ, -R29 ;  /* 0x000000ffff1d9224 */ /* 0x000fe200078e0a1d */
[----:B------:R-:W-:Y:S01]  /*1cda0*/  LEA R2, P1, R28, R4, 0x1 ;  /* 0x000000041c027211 */ /* 0x000fe200078208ff */
[--C-:B------:R-:W-:Y:S01]  /*1cdb0*/  @!P3 IMAD.IADD R32, R32, 0x1, -R5.reuse ;  /* 0x000000012020b824 */ /* 0x100fe200078e0a05 */
[----:B------:R-:W-:Y:S01]  /*1cdc0*/  ISETP.GT.U32.AND P2, PT, R5, R30, PT ;  /* 0x0000001e0500720c */ /* 0x000fe20003f44070 */
[----:B------:R-:W0:Y:S01]  /*1cdd0*/  LDCU UR5, c[0x0][0x3b0] ;  /* 0x00007600ff0577ac */ /* 0x000e220008000800 */
[----:B------:R0:W2:Y:S04]  /*1cde0*/  @P0 LDG.E.U16 R27, desc[UR24][R8.64] ;  /* 0x00000018081b0981 */ /* 0x0000a8000c1e1500 */
[----:B------:R0:W-:Y:S07]  /*1cdf0*/  STL [R1+0x79c], R2 ;  /* 0x00079c0201007387 */ /* 0x0001ee0000100800 */
[----:B------:R-:W-:Y:S01]  /*1ce00*/  @!P2 IMAD.IADD R30, R30, 0x1, -R5 ;  /* 0x000000011e1ea824 */ /* 0x000fe200078e0a05 */
[----:B----4-:R-:W-:-:S02]  /*1ce10*/  ISETP.GE.AND P3, PT, R7, RZ, PT ;  /* 0x000000ff0700720c */ /* 0x010fc40003f66270 */
[----:B------:R-:W-:-:S05]  /*1ce20*/  LEA.HI.X.SX32 R7, R28, R3, 0x1, P1 ;  /* 0x000000031c077211 */ /* 0x000fca00008f0eff */
[----:B------:R4:W-:Y:S04]  /*1ce30*/  STL [R1+0x798], R7 ;  /* 0x0007980701007387 */ /* 0x0009e80000100800 */
[----:B------:R-:W4:Y:S01]  /*1ce40*/  LDL R28, [R1+0xa54] ;  /* 0x000a5400011c7983 */ /* 0x000f220000100800 */
[----:B------:R-:W-:Y:S02]  /*1ce50*/  ISETP.GT.U32.AND P2, PT, R5, R30, PT ;  /* 0x0000001e0500720c */ /* 0x000fe40003f44070 */
[----:B---3--:R-:W-:Y:S02]  /*1ce60*/  ISETP.GE.AND P1, PT, R10, RZ, PT ;  /* 0x000000ff0a00720c */ /* 0x008fe40003f26270 */
[----:B------:R-:W-:Y:S01]  /*1ce70*/  SEL R29, R38, R29, !P6 ;  /* 0x0000001d261d7207 */ /* 0x000fe20007000000 */
[----:B------:R-:W-:-:S02]  /*1ce80*/  @!P3 IMAD.MOV R32, RZ, RZ, -R32 ;  /* 0x000000ffff20b224 */ /* 0x000fc400078e0a20 */
[--C-:B------:R-:W-:Y:S02]  /*1ce90*/  @!P4 IMAD.IADD R31, R31, 0x1, -R5.reuse ;  /* 0x000000011f1fc824 */ /* 0x100fe400078e0a05 */
[----:B------:R-:W-:Y:S01]  /*1cea0*/  IMAD R29, R29, UR8, RZ ;  /* 0x000000081d1d7c24 */ /* 0x000fe2000f8e02ff */
[----:B--2---:R-:W-:Y:S01]  /*1ceb0*/  ISETP.GE.AND P4, PT, R11, RZ, PT ;  /* 0x000000ff0b00720c */ /* 0x004fe20003f86270 */
[----:B0-----:R-:W-:Y:S02]  /*1cec0*/  @P0 IMAD.MOV.U32 R8, RZ, RZ, R2 ;  /* 0x000000ffff080224 */ /* 0x001fe400078e0002 */
[----:B------:R-:W-:Y:S01]  /*1ced0*/  @!P2 IMAD.IADD R30, R30, 0x1, -R5 ;  /* 0x000000011e1ea824 */ /* 0x000fe200078e0a05 */
[----:B------:R-:W-:Y:S01]  /*1cee0*/  ISETP.GT.U32.AND P2, PT, R5, R33, PT ;  /* 0x000000210500720c */ /* 0x000fe20003f44070 */
[----:B------:R-:W-:Y:S01]  /*1cef0*/  @!P1 IMAD.MOV R31, RZ, RZ, -R31 ;  /* 0x000000ffff1f9224 */ /* 0x000fe200078e0a1f */
[----:B------:R-:W-:Y:S02]  /*1cf00*/  LEA R2, P3, R29, R4, 0x1 ;  /* 0x000000041d027211 */ /* 0x000fe400078608ff */
[----:B------:R-:W-:Y:S01]  /*1cf10*/  SEL R32, R38, R32, !P6 ;  /* 0x0000002026207207 */ /* 0x000fe20007000000 */
[----:B------:R-:W-:Y:S01]  /*1cf20*/  @P0 IMAD.MOV.U32 R9, RZ, RZ, R7 ;  /* 0x000000ffff090224 */ /* 0x000fe200078e0007 */
[----:B------:R-:W-:-:S02]  /*1cf30*/  PRMT R26, RZ, 0x7610, R26 ;  /* 0x00007610ff1a7816 */ /* 0x000fc4000000001a */
[----:B----4-:R-:W-:Y:S01]  /*1cf40*/  LEA.HI.X.SX32 R7, R29, R3, 0x1, P3 ;  /* 0x000000031d077211 */ /* 0x010fe200018f0eff */
[----:B------:R-:W-:Y:S01]  /*1cf50*/  IMAD R32, R32, UR13, RZ ;  /* 0x0000000d20207c24 */ /* 0x000fe2000f8e02ff */
[----:B------:R-:W-:Y:S01]  /*1cf60*/  SEL R31, R38, R31, !P6 ;  /* 0x0000001f261f7207 */ /* 0x000fe20007000000 */
[----:B------:R-:W-:Y:S01]  /*1cf70*/  STL [R1+0x7a4], R2 ;  /* 0x0007a40201007387 */ /* 0x000fe20000100800 */
[----:B------:R-:W-:-:S03]  /*1cf80*/  @!P4 IMAD.MOV R30, RZ, RZ, -R30 ;  /* 0x000000ffff1ec224 */ /* 0x000fc600078e0a1e */
[----:B------:R0:W2:Y:S01]  /*1cf90*/  @P0 LDG.E.U16 R26, desc[UR24][R8.64] ;  /* 0x00000018081a0981 */ /* 0x0000a2000c1e1500 */
[----:B-1----:R-:W-:-:S03]  /*1cfa0*/  IMAD R31, R31, UR4, RZ ;  /* 0x000000041f1f7c24 */ /* 0x002fc6000f8e02ff */
[----:B------:R1:W-:Y:S01]  /*1cfb0*/  STL [R1+0x7a0], R7 ;  /* 0x0007a00701007387 */ /* 0x0003e20000100800 */
[----:B------:R-:W-:Y:S01]  /*1cfc0*/  PRMT R25, RZ, 0x7610, R25 ;  /* 0x00007610ff197816 */ /* 0x000fe20000000019 */
[----:B------:R-:W-:Y:S02]  /*1cfd0*/  @!P2 IMAD.IADD R33, R33, 0x1, -R5 ;  /* 0x000000012121a824 */ /* 0x000fe400078e0a05 */
[----:B0-----:R-:W-:Y:S01]  /*1cfe0*/  @P0 IMAD.MOV.U32 R9, RZ, RZ, R7 ;  /* 0x000000ffff090224 */ /* 0x001fe200078e0007 */
[----:B------:R-:W-:Y:S01]  /*1cff0*/  SEL R30, R38, R30, !P6 ;  /* 0x0000001e261e7207 */ /* 0x000fe20007000000 */
[----:B------:R-:W-:Y:S01]  /*1d000*/  @P0 IMAD.MOV.U32 R8, RZ, RZ, R2 ;  /* 0x000000ffff080224 */ /* 0x000fe200078e0002 */
[----:B------:R-:W-:Y:S01]  /*1d010*/  PRMT R24, RZ, 0x7610, R24 ;  /* 0x00007610ff187816 */ /* 0x000fe20000000018 */
[----:B------:R-:W0:Y:S01]  /*1d020*/  LDCU UR4, c[0x0][0x3b0] ;  /* 0x00007600ff0477ac */ /* 0x000e220008000800 */
[CC--:B-1----:R-:W-:Y:S02]  /*1d030*/  LEA R7, P1, R32.reuse, R4.reuse, 0x1 ;  /* 0x0000000420077211 */ /* 0x0c2fe400078208ff */
[----:B------:R-:W-:Y:S01]  /*1d040*/  LEA R10, P2, R31, R4, 0x1 ;  /* 0x000000041f0a7211 */ /* 0x000fe200078408ff */
[----:B------:R1:W3:Y:S01]  /*1d050*/  @P0 LDG.E.U16 R25, desc[UR24][R8.64] ;  /* 0x0000001808190981 */ /* 0x0002e2000c1e1500 */
[----:B------:R-:W-:-:S02]  /*1d060*/  LEA.HI.X.SX32 R11, R32, R3, 0x1, P1 ;  /* 0x00000003200b7211 */ /* 0x000fc400008f0eff */
[----:B------:R-:W-:Y:S01]  /*1d070*/  ISETP.GT.U32.AND P1, PT, R5, R33, PT ;  /* 0x000000210500720c */ /* 0x000fe20003f24070 */
[----:B------:R-:W-:Y:S01]  /*1d080*/  STL [R1+0x7bc], R7 ;  /* 0x0007bc0701007387 */ /* 0x000fe20000100800 */
[----:B------:R-:W-:Y:S02]  /*1d090*/  IMAD R30, R30, UR5, RZ ;  /* 0x000000051e1e7c24 */ /* 0x000fe4000f8e02ff */
[----:B-1----:R-:W-:Y:S01]  /*1d0a0*/  @P0 IMAD.MOV.U32 R8, RZ, RZ, R7 ;  /* 0x000000ffff080224 */ /* 0x002fe200078e0007 */
[----:B------:R1:W-:Y:S01]  /*1d0b0*/  STL [R1+0x7b8], R11 ;  /* 0x0007b80b01007387 */ /* 0x0003e20000100800 */
[----:B------:R-:W-:Y:S01]  /*1d0c0*/  @P0 IMAD.MOV.U32 R9, RZ, RZ, R11 ;  /* 0x000000ffff090224 */ /* 0x000fe200078e000b */
[C---:B------:R-:W-:Y:S01]  /*1d0d0*/  LEA R2, P3, R30.reuse, R4, 0x1 ;  /* 0x000000041e027211 */ /* 0x040fe200078608ff */
[----:B------:R-:W4:Y:S01]  /*1d0e0*/  LDCU UR5, c[0x0][0x3b0] ;  /* 0x00007600ff0577ac */ /* 0x000f220008000800 */
[----:B------:R-:W-:Y:S02]  /*1d0f0*/  PRMT R23, RZ, 0x7610, R23 ;  /* 0x00007610ff177816 */ /* 0x000fe40000000017 */
[----:B------:R0:W2:Y:S01]  /*1d100*/  @P0 LDG.E.U16 R24, desc[UR24][R8.64] ;  /* 0x0000001808180981 */ /* 0x0000a2000c1e1500 */
[-C--:B-1----:R-:W-:Y:S01]  /*1d110*/  LEA.HI.X.SX32 R11, R31, R3.reuse, 0x1, P2 ;  /* 0x000000031f0b7211 */ /* 0x082fe200010f0eff */
[----:B------:R-:W-:Y:S01]  /*1d120*/  @!P1 IMAD.IADD R33, R33, 0x1, -R5 ;  /* 0x0000000121219824 */ /* 0x000fe200078e0a05 */
[----:B------:R-:W-:Y:S01]  /*1d130*/  LEA.HI.X.SX32 R7, R30, R3, 0x1, P3 ;  /* 0x000000031e077211 */ /* 0x000fe200018f0eff */
[----:B------:R1:W-:Y:S01]  /*1d140*/  STL [R1+0x7c4], R10 ;  /* 0x0007c40a01007387 */ /* 0x0003e20000100800 */
[----:B0-----:R-:W-:-:S02]  /*1d150*/  @P0 IMAD.MOV.U32 R8, RZ, RZ, R10 ;  /* 0x000000ffff080224 */ /* 0x001fc400078e000a */
[----:B------:R-:W-:Y:S01]  /*1d160*/  @P0 IMAD.MOV.U32 R9, RZ, RZ, R11 ;  /* 0x000000ffff090224 */ /* 0x000fe200078e000b */
[----:B------:R-:W-:Y:S01]  /*1d170*/  STL [R1+0x7dc], R2 ;  /* 0x0007dc0201007387 */ /* 0x000fe20000100800 */
[----:B------:R-:W-:Y:S02]  /*1d180*/  PRMT R22, RZ, 0x7610, R22 ;  /* 0x00007610ff167816 */ /* 0x000fe40000000016 */
[----:B-1----:R-:W-:Y:S01]  /*1d190*/  LOP3.LUT R10, R0, 0x1cc, RZ, 0xfc, !PT ;  /* 0x000001cc000a7812 */ /* 0x002fe200078efcff */
[----:B------:R-:W-:Y:S04]  /*1d1a0*/  STL [R1+0x7c0], R11 ;  /* 0x0007c00b01007387 */ /* 0x000fe80000100800 */
[----:B------:R0:W2:Y:S04]  /*1d1b0*/  @P0 LDG.E.U16 R23, desc[UR24][R8.64] ;  /* 0x0000001808170981 */ /* 0x0000a8000c1e1500 */
[----:B------:R1:W-:Y:S01]  /*1d1c0*/  STL [R1+0x7d8], R7 ;  /* 0x0007d80701007387 */ /* 0x0003e20000100800 */
[----:B0-----:R-:W-:-:S02]  /*1d1d0*/  @P0 IMAD.MOV.U32 R8, RZ, RZ, R2 ;  /* 0x000000ffff080224 */ /* 0x001fc400078e0002 */
[----:B------:R-:W-:Y:S01]  /*1d1e0*/  @P0 IMAD.MOV.U32 R9, RZ, RZ, R7 ;  /* 0x000000ffff090224 */ /* 0x000fe200078e0007 */
[----:B-1----:R-:W-:-:S04]  /*1d1f0*/  IABS R7, R10 ;  /* 0x0000000a00077213 */ /* 0x002fc80000000000 */
[----:B------:R0:W2:Y:S02]  /*1d200*/  @P0 LDG.E.U16 R22, desc[UR24][R8.64] ;  /* 0x0000001808160981 */ /* 0x0000a4000c1e1500 */
[----:B0-----:R-:W-:-:S04]  /*1d210*/  IMAD.HI.U32 R8, R6, R7, RZ ;  /* 0x0000000706087227 */ /* 0x001fc800078e00ff */
[----:B------:R-:W-:-:S04]  /*1d220*/  IMAD.MOV R8, RZ, RZ, -R8 ;  /* 0x000000ffff087224 */ /* 0x000fc800078e0a08 */
[----:B------:R-:W-:Y:S01]  /*1d230*/  IMAD R7, R5, R8, R7 ;  /* 0x0000000805077224 */ /* 0x000fe200078e0207 */
[----:B------:R-:W-:Y:S01]  /*1d240*/  PRMT R21, RZ, 0x7610, R21 ;  /* 0x00007610ff157816 */ /* 0x000fe20000000015 */
[----:B------:R-:W-:Y:S01]  /*1d250*/  STL [R1+0xa40], R10 ;  /* 0x000a400a01007387 */ /* 0x000fe20000100800 */
[----:B------:R-:W-:Y:S02]  /*1d260*/  PRMT R20, RZ, 0x7610, R20 ;  /* 0x00007610ff147816 */ /* 0x000fe40000000014 */
[----:B------:R-:W-:Y:S02]  /*1d270*/  PRMT R19, RZ, 0x7610, R19 ;  /* 0x00007610ff137816 */ /* 0x000fe40000000013 */
[----:B------:R-:W-:-:S13]  /*1d280*/  ISETP.GE.AND P2, PT, R28, RZ, PT ;  /* 0x000000ff1c00720c */ /* 0x000fda0003f46270 */
[----:B------:R-:W-:-:S05]  /*1d290*/  @!P2 IMAD.MOV R33, RZ, RZ, -R33 ;  /* 0x000000ffff21a224 */ /* 0x000fca00078e0a21 */
[----:B------:R-:W-:-:S05]  /*1d2a0*/  SEL R33, R38, R33, !P6 ;  /* 0x0000002126217207 */ /* 0x000fca0007000000 */
[----:B------:R-:W-:Y:S01]  /*1d2b0*/  IMAD R33, R33, UR4, RZ ;  /* 0x0000000421217c24 */ /* 0x000fe2000f8e02ff */
[----:B------:R-:W-:Y:S01]  /*1d2c0*/  ISETP.GE.AND P2, PT, R10, RZ, PT ;  /* 0x000000ff0a00720c */ /* 0x000fe20003f46270 */
[----:B------:R-:W0:Y:S03]  /*1d2d0*/  LDCU UR4, c[0x0][0x3b0] ;  /* 0x00007600ff0477ac */ /* 0x000e260008000800 */
[----:B------:R-:W-:-:S04]  /*1d2e0*/  LEA R2, P1, R33, R4, 0x1 ;  /* 0x0000000421027211 */ /* 0x000fc800078208ff */
[----:B------:R-:W-:Y:S02]  /*1d2f0*/  LEA.HI.X.SX32 R11, R33, R3, 0x1, P1 ;  /* 0x00000003210b7211 */ /* 0x000fe400008f0eff */
[----:B------:R-:W-:Y:S01]  /*1d300*/  ISETP.GT.U32.AND P1, PT, R5, R7, PT ;  /* 0x000000070500720c */ /* 0x000fe20003f24070 */
[----:B------:R-:W-:Y:S01]  /*1d310*/  @P0 IMAD.MOV.U32 R8, RZ, RZ, R2 ;  /* 0x000000ffff080224 */ /* 0x000fe200078e0002 */
[----:B------:R1:W-:Y:S01]  /*1d320*/  STL [R1+0x7e4], R2 ;  /* 0x0007e40201007387 */ /* 0x0003e20000100800 */
[----:B------:R-:W-:-:S05]  /*1d330*/  @P0 IMAD.MOV.U32 R9, RZ, RZ, R11 ;  /* 0x000000ffff090224 */ /* 0x000fca00078e000b */
[----:B------:R0:W2:Y:S01]  /*1d340*/  @P0 LDG.E.U16 R21, desc[UR24][R8.64] ;  /* 0x0000001808150981 */ /* 0x0000a2000c1e1500 */
[----:B-1----:R-:W-:-:S04]  /*1d350*/  LOP3.LUT R2, R0, 0x1ce, RZ, 0xfc, !PT ;  /* 0x000001ce00027812 */ /* 0x002fc800078efcff */
[----:B------:R-:W-:Y:S01]  /*1d360*/  @!P1 IMAD.IADD R7, R7, 0x1, -R5 ;  /* 0x0000000107079824 */ /* 0x000fe200078e0a05 */
[----:B0-----:R-:W-:-:S04]  /*1d370*/  IABS R8, R2 ;  /* 0x0000000200087213 */ /* 0x001fc80000000000 */
[----:B------:R-:W-:Y:S01]  /*1d380*/  ISETP.GT.U32.AND P1, PT, R5, R7, PT ;  /* 0x000000070500720c */ /* 0x000fe20003f24070 */
[----:B------:R-:W-:-:S04]  /*1d390*/  IMAD.HI.U32 R9, R6, R8, RZ ;  /* 0x0000000806097227 */ /* 0x000fc800078e00ff */
[----:B------:R-:W-:-:S04]  /*1d3a0*/  IMAD.MOV R9, RZ, RZ, -R9 ;  /* 0x000000ffff097224 */ /* 0x000fc800078e0a09 */
[----:B------:R-:W-:-:S04]  /*1d3b0*/  IMAD R8, R5, R9, R8 ;  /* 0x0000000905087224 */ /* 0x000fc800078e0208 */
[----:B------:R-:W-:Y:S01]  /*1d3c0*/  @!P1 IMAD.IADD R7, R7, 0x1, -R5 ;  /* 0x0000000107079824 */ /* 0x000fe200078e0a05 */
[----:B------:R-:W-:-:S03]  /*1d3d0*/  ISETP.GT.U32.AND P1, PT, R5, R8, PT ;  /* 0x000000080500720c */ /* 0x000fc60003f24070 */
[----:B------:R-:W-:-:S05]  /*1d3e0*/  @!P2 IMAD.MOV R7, RZ, RZ, -R7 ;  /* 0x000000ffff07a224 */ /* 0x000fca00078e0a07 */
[----:B------:R-:W-:-:S05]  /*1d3f0*/  SEL R7, R38, R7, !P6 ;  /* 0x0000000726077207 */ /* 0x000fca0007000000 */
[----:B------:R-:W-:Y:S01]  /*1d400*/  IMAD R7, R7, UR4, RZ ;  /* 0x0000000407077c24 */ /* 0x000fe2000f8e02ff */
[----:B------:R0:W-:Y:S01]  /*1d410*/  STL [R1+0x7e0], R11 ;  /* 0x0007e00b01007387 */ /* 0x0001e20000100800 */
[--C-:B------:R-:W-:Y:S01]  /*1d420*/  @!P1 IMAD.IADD R8, R8, 0x1, -R5.reuse ;  /* 0x0000000108089824 */ /* 0x100fe200078e0a05 */
[----:B------:R-:W1:Y:S02]  /*1d430*/  LDCU UR4, c[0x0][0x3b0] ;  /* 0x00007600ff0477ac */ /* 0x000e640008000800 */
[----:B------:R-:W-:Y:S02]  /*1d440*/  LEA R10, P2, R7, R4, 0x1 ;  /* 0x00000004070a7211 */ /* 0x000fe400078408ff */
[----:B------:R-:W-:Y:S02]  /*1d450*/  ISETP.GT.U32.AND P1, PT, R5, R8, PT ;  /* 0x000000080500720c */ /* 0x000fe40003f24070 */
[----:B0-----:R-:W-:Y:S02]  /*1d460*/  LEA.HI.X.SX32 R11, R7, R3, 0x1, P2 ;  /* 0x00000003070b7211 */ /* 0x001fe400010f0eff */
[----:B------:R-:W-:Y:S01]  /*1d470*/  ISETP.GE.AND P2, PT, R2, RZ, PT ;  /* 0x000000ff0200720c */ /* 0x000fe20003f46270 */
[----:B------:R-:W-:Y:S04]  /*1d480*/  STL [R1+0xa3c], R2 ;  /* 0x000a3c0201007387 */ /* 0x000fe80000100800 */
[----:B------:R0:W-:Y:S04]  /*1d490*/  STL [R1+0x7fc], R10 ;  /* 0x0007fc0a01007387 */ /* 0x0001e80000100800 */
[----:B------:R-:W-:Y:S01]  /*1d4a0*/  @!P1 IMAD.IADD R8, R8, 0x1, -R5 ;  /* 0x0000000108089824 */ /* 0x000fe200078e0a05 */
[----:B------:R0:W2:Y:S03]  /*1d4b0*/  @P0 LDG.E.U16 R20, desc[UR24][R10.64] ;  /* 0x000000180a140981 */ /* 0x0000a6000c1e1500 */
[----:B------:R-:W-:Y:S01]  /*1d4c0*/  @!P2 IMAD.MOV R8, RZ, RZ, -R8 ;  /* 0x000000ffff08a224 */ /* 0x000fe200078e0a08 */
[----:B0-----:R-:W-:-:S04]  /*1d4d0*/  LOP3.LUT R10, R0, 0x1d4, RZ, 0xfc, !PT ;  /* 0x000001d4000a7812 */ /* 0x001fc800078efcff */
[----:B------:R-:W-:Y:S02]  /*1d4e0*/  IABS R7, R10 ;  /* 0x0000000a00077213 */ /* 0x000fe40000000000 */
[----:B------:R-:W-:-:S03]  /*1d4f0*/  SEL R9, R38, R8, !P6 ;  /* 0x0000000826097207 */ /* 0x000fc60007000000 */
[----:B------:R-:W-:-:S04]  /*1d500*/  IMAD.HI.U32 R8, R6, R7, RZ ;  /* 0x0000000706087227 */ /* 0x000fc800078e00ff */
[----:B-1----:R-:W-:Y:S01]  /*1d510*/  IMAD R9, R9, UR4, RZ ;  /* 0x0000000409097c24 */ /* 0x002fe2000f8e02ff */
[----:B------:R0:W-:Y:S01]  /*1d520*/  STL [R1+0x7f8], R11 ;  /* 0x0007f80b01007387 */ /* 0x0001e20000100800 */
[----:B------:R-:W-:Y:S01]  /*1d530*/  IMAD.MOV R8, RZ, RZ, -R8 ;  /* 0x000000ffff087224 */ /* 0x000fe200078e0a08 */
[----:B------:R-:W-:Y:S01]  /*1d540*/  ISETP.GE.AND P2, PT, R10, RZ, PT ;  /* 0x000000ff0a00720c */ /* 0x000fe20003f46270 */
[----:B------:R-:W1:Y:S01]  /*1d550*/  LDCU UR4, c[0x0][0x3b0] ;  /* 0x00007600ff0477ac */ /* 0x000e620008000800 */
[----:B------:R-:W-:Y:S01]  /*1d560*/  LEA R2, P1, R9, R4, 0x1 ;  /* 0x0000000409027211 */ /* 0x000fe200078208ff */
[----:B------:R-:W-:-:S03]  /*1d570*/  IMAD R7, R5, R8, R7 ;  /* 0x0000000805077224 */ /* 0x000fc600078e0207 */
[----:B0-----:R-:W-:Y:S02]  /*1d580*/  LEA.HI.X.SX32 R11, R9, R3, 0x1, P1 ;  /* 0x00000003090b7211 */ /* 0x001fe400008f0eff */
[----:B------:R-:W-:Y:S01]  /*1d590*/  ISETP.GT.U32.AND P1, PT, R5, R7, PT ;  /* 0x000000070500720c */ /* 0x000fe20003f24070 */
[----:B------:R-:W-:Y:S01]  /*1d5a0*/  STL [R1+0xa38], R10 ;  /* 0x000a380a01007387 */ /* 0x000fe20000100800 */
[----:B------:R-:W-:Y:S02]  /*1d5b0*/  @P0 IMAD.MOV.U32 R8, RZ, RZ, R2 ;  /* 0x000000ffff080224 */ /* 0x000fe400078e0002 */
[----:B------:R-:W-:Y:S01]  /*1d5c0*/  @P0 IMAD.MOV.U32 R9, RZ, RZ, R11 ;  /* 0x000000ffff090224 */ /* 0x000fe200078e000b */
[----:B------:R0:W-:Y:S04]  /*1d5d0*/  STL [R1+0x804], R2 ;  /* 0x0008040201007387 */ /* 0x0001e80000100800 */
[----:B------:R1:W2:Y:S04]  /*1d5e0*/  @P0 LDG.E.U16 R19, desc[UR24][R8.64] ;  /* 0x0000001808130981 */ /* 0x0002a8000c1e1500 */
[----:B------:R-:W-:Y:S01]  /*1d5f0*/  @!P1 IMAD.IADD R7, R7, 0x1, -R5 ;  /* 0x0000000107079824 */ /* 0x000fe200078e0a05 */
[----:B0-----:R-:W-:-:S04]  /*1d600*/  LOP3.LUT R2, R0, 0x1d6, RZ, 0xfc, !PT ;  /* 0x000001d600027812 */ /* 0x001fc800078efcff */
[----:B-1----:R-:W-:Y:S02]  /*1d610*/  IABS R8, R2 ;  /* 0x0000000200087213 */ /* 0x002fe40000000000 */
[----:B------:R-:W-:-:S03]  /*1d620*/  ISETP.GT.U32.AND P1, PT, R5, R7, PT ;  /* 0x000000070500720c */ /* 0x000fc60003f24070 */
[----:B------:R-:W-:-:S04]  /*1d630*/  IMAD.HI.U32 R9, R6, R8, RZ ;  /* 0x0000000806097227 */ /* 0x000fc800078e00ff */
[----:B------:R-:W-:-:S04]  /*1d640*/  IMAD.MOV R9, RZ, RZ, -R9 ;  /* 0x000000ffff097224 */ /* 0x000fc800078e0a09 */
[----:B------:R-:W-:Y:S02]  /*1d650*/  IMAD R8, R5, R9, R8 ;  /* 0x0000000905087224 */ /* 0x000fe400078e0208 */
[----:B------:R-:W-:-:S03]  /*1d660*/  @!P1 IMAD.IADD R7, R7, 0x1, -R5 ;  /* 0x0000000107079824 */ /* 0x000fc600078e0a05 */
[----:B------:R-:W-:Y:S01]  /*1d670*/  ISETP.GT.U32.AND P1, PT, R5, R8, PT ;  /* 0x000000080500720c */ /* 0x000fe20003f24070 */
[----:B------:R-:W-:-:S05]  /*1d680*/  @!P2 IMAD.MOV R7, RZ, RZ, -R7 ;  /* 0x000000ffff07a224 */ /* 0x000fca00078e0a07 */
[----:B------:R-:W-:-:S05]  /*1d690*/  SEL R7, R38, R7, !P6 ;  /* 0x0000000726077207 */ /* 0x000fca0007000000 */
[----:B------:R-:W-:Y:S01]  /*1d6a0*/  IMAD R7, R7, UR4, RZ ;  /* 0x0000000407077c24 */ /* 0x000fe2000f8e02ff */
[----:B------:R0:W-:Y:S01]  /*1d6b0*/  STL [R1+0x800], R11 ;  /* 0x0008000b01007387 */ /* 0x0001e20000100800 */
[--C-:B------:R-:W-:Y:S01]  /*1d6c0*/  @!P1 IMAD.IADD R8, R8, 0x1, -R5.reuse ;  /* 0x0000000108089824 */ /* 0x100fe200078e0a05 */
[----:B------:R-:W-:Y:S01]  /*1d6d0*/  PRMT R18, RZ, 0x7610, R18 ;  /* 0x00007610ff127816 */ /* 0x000fe20000000012 */
[----:B------:R-:W1:Y:S01]  /*1d6e0*/  LDCU UR4, c[0x0][0x3b0] ;  /* 0x00007600ff0477ac */ /* 0x000e620008000800 */
        /* <DEDUP_REMOVED lines=16> */
[----:B------:R-:W-:Y:S01]  /*1d7f0*/  PRMT R17, RZ, 0x7610, R17 ;  /* 0x00007610ff117816 */ /* 0x000fe20000000011 */
        /* <DEDUP_REMOVED lines=14> */
[----:B------:R-:W-:Y:S01]  /*1d8e0*/  IMAD.HI.U32 R9, R6, R8, RZ ;  /* 0x0000000806097227 */ /* 0x000fe200078e00ff */
[----:B------:R-:W-:-:S03]  /*1d8f0*/  ISETP.GE.AND P2, PT, R10, RZ, PT ;  /* 0x000000ff0a00720c */ /* 0x000fc60003f46270 */
        /* <DEDUP_REMOVED lines=102> */
[----:B------:R0:W-:Y:S08]  /*1df60*/  STL [R1+0xa1c], R2 ;  /* 0x000a1c0201007387 */ /* 0x0001f00000100800 */
[----:B------:R-:W-:Y:S01]  /*1df70*/  @!P1 IMAD.IADD R8, R8, 0x1, -R5 ;  /* 0x0000000108089824 */ /* 0x000fe200078e0a05 */
[----:B0-----:R-:W-:-:S03]  /*1df80*/  LOP3.LUT R2, R0, 0x1e6, RZ, 0xfc, !PT ;  /* 0x000001e600027812 */ /* 0x001fc600078efcff */
[----:B------:R-:W-:Y:S01]  /*1df90*/  @!P2 IMAD.MOV R8, RZ, RZ, -R8 ;  /* 0x000000ffff08a224 */ /* 0x000fe200078e0a08 */
[----:B------:R-:W-:-:S04]  /*1dfa0*/  IABS R7, R2 ;  /* 0x0000000200077213 */ /* 0x000fc80000000000 */
[----:B------:R-:W-:Y:S01]  /*1dfb0*/  SEL R9, R38, R8, !P6 ;  /* 0x0000000826097207 */ /* 0x000fe20007000000 */
[----:B------:R-:W-:Y:S01]  /*1dfc0*/  IMAD.HI.U32 R8, R6, R7, RZ ;  /* 0x0000000706087227 */ /* 0x000fe200078e00ff */
[----:B------:R-:W-:-:S03]  /*1dfd0*/  PRMT R12, RZ, 0x7610, R12 ;  /* 0x00007610ff0c7816 */ /* 0x000fc6000000000c */
[----:B-1----:R-:W-:Y:S01]  /*1dfe0*/  IMAD R9, R9, UR4, RZ ;  /* 0x0000000409097c24 */ /* 0x002fe2000f8e02ff */
[----:B------:R0:W-:Y:S01]  /*1dff0*/  STL [R1+0x88c], R10 ;  /* 0x00088c0a01007387 */ /* 0x0001e20000100800 */
[----:B------:R-:W-:Y:S01]  /*1e000*/  IMAD.MOV R8, RZ, RZ, -R8 ;  /* 0x000000ffff087224 */ /* 0x000fe200078e0a08 */
[----:B------:R-:W-:Y:S01]  /*1e010*/  LOP3.LUT R33, R0, 0x1ee, RZ, 0xfc, !PT ;  /* 0x000001ee00217812 */ /* 0x000fe200078efcff */
[----:B------:R-:W1:Y:S01]  /*1e020*/  LDCU UR4, c[0x0][0x3b0] ;  /* 0x00007600ff0477ac */ /* 0x000e620008000800 */
[----:B------:R0:W2:Y:S01]  /*1e030*/  @P0 LDG.E.U16 R12, desc[UR24][R10.64] ;  /* 0x000000180a0c0981 */ /* 0x0000a2000c1e1500 */
[----:B------:R-:W-:Y:S01]  /*1e040*/  IMAD R7, R5, R8, R7 ;  /* 0x0000000805077224 */ /* 0x000fe200078e0207 */
[----:B0-----:R-:W-:-:S04]  /*1e050*/  LEA R10, P1, R9, R4, 0x1 ;  /* 0x00000004090a7211 */ /* 0x001fc800078208ff */
[----:B------:R-:W-:Y:S02]  /*1e060*/  LEA.HI.X.SX32 R28, R9, R3, 0x1, P1 ;  /* 0x00000003091c7211 */ /* 0x000fe400008f0eff */
[----:B------:R-:W-:Y:S01]  /*1e070*/  ISETP.GT.U32.AND P1, PT, R5, R7, PT ;  /* 0x000000070500720c */ /* 0x000fe20003f24070 */
[----:B------:R0:W-:Y:S01]  /*1e080*/  STL [R1+0x888], R11 ;  /* 0x0008880b01007387 */ /* 0x0001e20000100800 */
[----:B------:R-:W-:Y:S02]  /*1e090*/  @P0 IMAD.MOV.U32 R8, RZ, RZ, R10 ;  /* 0x000000ffff080224 */ /* 0x000fe400078e000a */
[----:B------:R-:W-:Y:S01]  /*1e0a0*/  @P0 IMAD.MOV.U32 R9, RZ, RZ, R28 ;  /* 0x000000ffff090224 */ /* 0x000fe200078e001c */
[----:B0-----:R-:W-:-:S08]  /*1e0b0*/  PRMT R11, RZ, 0x7610, R11 ;  /* 0x00007610ff0b7816 */ /* 0x001fd0000000000b */
[----:B------:R-:W-:Y:S01]  /*1e0c0*/  @!P1 IMAD.IADD R7, R7, 0x1, -R5 ;  /* 0x0000000107079824 */ /* 0x000fe200078e0a05 */
[C---:B------:R-:W-:Y:S01]  /*1e0d0*/  LOP3.LUT R32, R0.reuse, 0x1fe, RZ, 0xfc, !PT ;  /* 0x000001fe00207812 */ /* 0x040fe200078efcff */
[----:B------:R0:W2:Y:S03]  /*1e0e0*/  @P0 LDG.E.U16 R11, desc[UR24][R8.64] ;  /* 0x00000018080b0981 */ /* 0x0000a6000c1e1500 */
[----:B------:R-:W-:Y:S02]  /*1e0f0*/  ISETP.GT.U32.AND P2, PT, R5, R7, PT ;  /* 0x000000070500720c */ /* 0x000fe40003f44070 */
[----:B------:R-:W-:Y:S01]  /*1e100*/  LOP3.LUT R31, R0, 0x1f6, RZ, 0xfc, !PT ;  /* 0x000001f6001f7812 */ /* 0x000fe200078efcff */
[----:B------:R-:W-:Y:S01]  /*1e110*/  STL [R1+0xa18], R2 ;  /* 0x000a180201007387 */ /* 0x000fe20000100800 */
[----:B0-----:R-:W-:Y:S02]  /*1e120*/  IABS R9, R33 ;  /* 0x0000002100097213 */ /* 0x001fe40000000000 */
[----:B------:R-:W-:Y:S01]  /*1e130*/  IABS R8, R32 ;  /* 0x0000002000087213 */ /* 0x000fe20000000000 */
[----:B------:R0:W-:Y:S02]  /*1e140*/  STL [R1+0x8a4], R10 ;  /* 0x0008a40a01007387 */ /* 0x0001e40000100800 */
[----:B------:R-:W-:Y:S01]  /*1e150*/  IMAD.HI.U32 R29, R6, R9, RZ ;  /* 0x00000009061d7227 */ /* 0x000fe200078e00ff */
[----:B------:R-:W-:Y:S01]  /*1e160*/  ISETP.GE.AND P1, PT, R2, RZ, PT ;  /* 0x000000ff0200720c */ /* 0x000fe20003f26270 */
[----:B------:R1:W-:Y:S02]  /*1e170*/  STL [R1+0x8a0], R28 ;  /* 0x0008a01c01007387 */ /* 0x0003e40000100800 */
[----:B------:R-:W-:Y:S01]  /*1e180*/  IMAD.MOV R29, RZ, RZ, -R29 ;  /* 0x000000ffff1d7224 */ /* 0x000fe200078e0a1d */
[----:B0-----:R-:W-:Y:S01]  /*1e190*/  IABS R10, R31 ;  /* 0x0000001f000a7213 */ /* 0x001fe20000000000 */
[----:B-1----:R-:W-:-:S04]  /*1e1a0*/  IMAD.HI.U32 R28, R6, R8, RZ ;  /* 0x00000008061c7227 */ /* 0x002fc800078e00ff */
[----:B------:R-:W-:Y:S02]  /*1e1b0*/  IMAD.MOV R28, RZ, RZ, -R28 ;  /* 0x000000ffff1c7224 */ /* 0x000fe400078e0a1c */
[----:B------:R-:W-:Y:S02]  /*1e1c0*/  IMAD R9, R5, R29, R9 ;  /* 0x0000001d05097224 */ /* 0x000fe400078e0209 */
[----:B------:R-:W-:-:S04]  /*1e1d0*/  IMAD.HI.U32 R30, R6, R10, RZ ;  /* 0x0000000a061e7227 */ /* 0x000fc800078e00ff */
[----:B------:R-:W-:Y:S01]  /*1e1e0*/  @!P2 IMAD.IADD R7, R7, 0x1, -R5 ;  /* 0x000000010707a824 */ /* 0x000fe200078e0a05 */
[C---:B------:R-:W-:Y:S01]  /*1e1f0*/  ISETP.GT.U32.AND P2, PT, R5.reuse, R9, PT ;  /* 0x000000090500720c */ /* 0x040fe20003f44070 */
[C---:B------:R-:W-:Y:S02]  /*1e200*/  IMAD R6, R5.reuse, R28, R8 ;  /* 0x0000001c05067224 */ /* 0x040fe400078e0208 */
[----:B------:R-:W-:Y:S02]  /*1e210*/  IMAD.MOV R30, RZ, RZ, -R30 ;  /* 0x000000ffff1e7224 */ /* 0x000fe400078e0a1e */
[----:B------:R-:W-:Y:S01]  /*1e220*/  @!P1 IMAD.MOV R7, RZ, RZ, -R7 ;  /* 0x000000ffff079224 */ /* 0x000fe200078e0a07 */
[C---:B------:R-:W-:Y:S01]  /*1e230*/  ISETP.GT.U32.AND P4, PT, R5.reuse, R6, PT ;  /* 0x000000060500720c */ /* 0x040fe20003f84070 */
[----:B------:R-:W-:-:S03]  /*1e240*/  IMAD R8, R5, R30, R10 ;  /* 0x0000001e05087224 */ /* 0x000fc600078e020a */
[----:B------:R-:W-:Y:S02]  /*1e250*/  SEL R7, R38, R7, !P6 ;  /* 0x0000000726077207 */ /* 0x000fe40007000000 */
[----:B------:R-:W-:Y:S01]  /*1e260*/  ISETP.GT.U32.AND P3, PT, R5, R8, PT ;  /* 0x000000080500720c */ /* 0x000fe20003f64070 */
[--C-:B------:R-:W-:Y:S02]  /*1e270*/  @!P2 IMAD.IADD R9, R9, 0x1, -R5.reuse ;  /* 0x000000010909a824 */ /* 0x100fe400078e0a05 */
[----:B------:R-:W-:Y:S01]  /*1e280*/  IMAD R7, R7, UR4, RZ ;  /* 0x0000000407077c24 */ /* 0x000fe2000f8e02ff */
[----:B------:R-:W0:Y:S03]  /*1e290*/  LDCU UR4, c[0x0][0x3b0] ;  /* 0x00007600ff0477ac */ /* 0x000e260008000800 */
[----:B------:R-:W-:Y:S01]  /*1e2a0*/  @!P4 IMAD.IADD R6, R6, 0x1, -R5 ;  /* 0x000000010606c824 */ /* 0x000fe200078e0a05 */
[----:B------:R-:W-:-:S02]  /*1e2b0*/  LEA R28, P1, R7, R4, 0x1 ;  /* 0x00000004071c7211 */ /* 0x000fc400078208ff */
[----:B------:R-:W-:Y:S02]  /*1e2c0*/  ISETP.GT.U32.AND P4, PT, R5, R9, PT ;  /* 0x000000090500720c */ /* 0x000fe40003f84070 */
[----:B------:R-:W-:Y:S01]  /*1e2d0*/  LEA.HI.X.SX32 R29, R7, R3, 0x1, P1 ;  /* 0x00000003071d7211 */ /* 0x000fe200008f0eff */
[----:B------:R-:W-:Y:S01]  /*1e2e0*/  @!P3 IMAD.IADD R8, R8, 0x1, -R5 ;  /* 0x000000010808b824 */ /* 0x000fe200078e0a05 */
[----:B------:R-:W-:Y:S02]  /*1e2f0*/  ISETP.GT.U32.AND P2, PT, R5, R6, PT ;  /* 0x000000060500720c */ /* 0x000fe40003f44070 */
[----:B------:R-:W-:Y:S02]  /*1e300*/  ISETP.GE.AND P1, PT, R33, RZ, PT ;  /* 0x000000ff2100720c */ /* 0x000fe40003f26270 */
[----:B------:R-:W-:-:S05]  /*1e310*/  ISETP.GT.U32.AND P3, PT, R5, R8, PT ;  /* 0x000000080500720c */ /* 0x000fca0003f64070 */
[----:B------:R-:W-:-:S04]  /*1e320*/  @!P4 IMAD.IADD R9, R9, 0x1, -R5 ;  /* 0x000000010909c824 */ /* 0x000fc800078e0a05 */
[----:B------:R-:W-:Y:S01]  /*1e330*/  @!P2 IMAD.IADD R6, R6, 0x1, -R5 ;  /* 0x000000010606a824 */ /* 0x000fe200078e0a05 */
[----:B------:R-:W-:Y:S01]  /*1e340*/  ISETP.GE.AND P2, PT, R31, RZ, PT ;  /* 0x000000ff1f00720c */ /* 0x000fe20003f46270 */
[----:B------:R-:W-:Y:S02]  /*1e350*/  @!P1 IMAD.MOV R9, RZ, RZ, -R9 ;  /* 0x000000ffff099224 */ /* 0x000fe400078e0a09 */
[----:B------:R-:W-:Y:S01]  /*1e360*/  @!P3 IMAD.IADD R8, R8, 0x1, -R5 ;  /* 0x000000010808b824 */ /* 0x000fe200078e0a05 */
[----:B------:R-:W-:Y:S02]  /*1e370*/  ISETP.GE.AND P3, PT, R32, RZ, PT ;  /* 0x000000ff2000720c */ /* 0x000fe40003f66270 */
[----:B------:R-:W-:-:S05]  /*1e380*/  SEL R9, R38, R9, !P6 ;  /* 0x0000000926097207 */ /* 0x000fca0007000000 */
[----:B0-----:R-:W-:Y:S01]  /*1e390*/  IMAD R9, R9, UR4, RZ ;  /* 0x0000000409097c24 */ /* 0x001fe2000f8e02ff */
[----:B------:R-:W0:Y:S01]  /*1e3a0*/  LDCU UR4, c[0x0][0x3b0] ;  /* 0x00007600ff0477ac */ /* 0x000e220008000800 */
[----:B------:R-:W-:Y:S01]  /*1e3b0*/  @!P2 IMAD.MOV R8, RZ, RZ, -R8 ;  /* 0x000000ffff08a224 */ /* 0x000fe200078e0a08 */
[----:B------:R-:W-:Y:S01]  /*1e3c0*/  STL [R1+0xa0c], R32 ;  /* 0x000a0c2001007387 */ /* 0x000fe20000100800 */
[----:B------:R-:W-:Y:S02]  /*1e3d0*/  PRMT R7, RZ, 0x7610, R7 ;  /* 0x00007610ff077816 */ /* 0x000fe40000000007 */
[----:B------:R-:W-:Y:S01]  /*1e3e0*/  @!P3 IMAD.MOV R6, RZ, RZ, -R6 ;  /* 0x000000ffff06b224 */ /* 0x000fe200078e0a06 */
[----:B------:R-:W-:Y:S01]  /*1e3f0*/  SEL R8, R38, R8, !P6 ;  /* 0x0000000826087207 */ /* 0x000fe20007000000 */
[----:B------:R-:W-:Y:S01]  /*1e400*/  STL [R1+0xa14], R33 ;  /* 0x000a142101007387 */ /* 0x000fe20000100800 */
[----:B------:R-:W-:-:S03]  /*1e410*/  LEA R10, P1, R9, R4, 0x1 ;  /* 0x00000004090a7211 */ /* 0x000fc600078208ff */
[----:B------:R-:W-:Y:S01]  /*1e420*/  STL [R1+0xa10], R31 ;  /* 0x000a101f01007387 */ /* 0x000fe20000100800 */
[----:B------:R-:W-:Y:S01]  /*1e430*/  SEL R38, R38, R6, !P6 ;  /* 0x0000000626267207 */ /* 0x000fe20007000000 */
[----:B----4-:R-:W-:Y:S02]  /*1e440*/  IMAD R5, R8, UR5, RZ ;  /* 0x0000000508057c24 */ /* 0x010fe4000f8e02ff */
[----:B------:R-:W4:Y:S01]  /*1e450*/  LDL.LU R2, [R1+0xe18] ;  /* 0x000e180001027983 */ /* 0x000f220000300800 */
[----:B------:R-:W-:-:S03]  /*1e460*/  @P0 IMAD.MOV.U32 R8, RZ, RZ, R10 ;  /* 0x000000ffff080224 */ /* 0x000fc600078e000a */
[----:B------:R1:W-:Y:S04]  /*1e470*/  STL [R1+0x1fc], R28 ;  /* 0x0001fc1c01007387 */ /* 0x0003e80000100800 */
[----:B------:R1:W2:Y:S01]  /*1e480*/  @P0 LDG.E.U16 R7, desc[UR24][R28.64] ;  /* 0x000000181c070981 */ /* 0x0002a2000c1e1500 */
[----:B0-----:R-:W-:-:S03]  /*1e490*/  IMAD R38, R38, UR4, RZ ;  /* 0x0000000426267c24 */ /* 0x001fc6000f8e02ff */
[----:B------:R-:W-:Y:S01]  /*1e4a0*/  STL [R1+0x1e0], R29 ;  /* 0x0001e01d01007387 */ /* 0x000fe20000100800 */
[----:B------:R-:W-:-:S03]  /*1e4b0*/  PRMT R6, RZ, 0x7610, R6 ;  /* 0x00007610ff067816 */ /* 0x000fc60000000006 */
[----:B------:R0:W-:Y:S01]  /*1e4c0*/  STL [R1+0x1f0], R10 ;  /* 0x0001f00a01007387 */ /* 0x0001e20000100800 */
[----:B-1----:R-:W-:-:S05]  /*1e4d0*/  LEA.HI.X.SX32 R28, R9, R3, 0x1, P1 ;  /* 0x00000003091c7211 */ /* 0x002fca00008f0eff */
[----:B------:R-:W-:Y:S01]  /*1e4e0*/  @P0 IMAD.MOV.U32 R9, RZ, RZ, R28 ;  /* 0x000000ffff090224 */ /* 0x000fe200078e001c */
[CC--:B0-----:R-:W-:Y:S01]  /*1e4f0*/  LEA R10, P1, R5.reuse, R4.reuse, 0x1 ;  /* 0x00000004050a7211 */ /* 0x0c1fe200078208ff */
[----:B------:R0:W-:Y:S04]  /*1e500*/  STL [R1+0x1e4], R28 ;  /* 0x0001e41c01007387 */ /* 0x0001e80000100800 */
[----:B------:R1:W2:Y:S01]  /*1e510*/  @P0 LDG.E.U16 R6, desc[UR24][R8.64] ;  /* 0x0000001808060981 */ /* 0x0002a2000c1e1500 */
[----:B0-----:R-:W-:Y:S02]  /*1e520*/  LEA.HI.X.SX32 R28, R5, R3, 0x1, P1 ;  /* 0x00000003051c7211 */ /* 0x001fe400008f0eff */
[----:B------:R-:W-:Y:S01]  /*1e530*/  LEA R4, P1, R38, R4, 0x1 ;  /* 0x0000000426047211 */ /* 0x000fe200078208ff */
[----:B------:R0:W-:Y:S01]  /*1e540*/  STL [R1+0x1f8], R10 ;  /* 0x0001f80a01007387 */ /* 0x0001e20000100800 */
[----:B------:R-:W-:Y:S01]  /*1e550*/  PRMT R5, RZ, 0x7610, R5 ;  /* 0x00007610ff057816 */ /* 0x000fe20000000005 */
[----:B-1----:R-:W-:-:S02]  /*1e560*/  @P0 IMAD.MOV.U32 R8, RZ, RZ, R10 ;  /* 0x000000ffff080224 */ /* 0x002fc400078e000a */
[----:B------:R-:W-:Y:S01]  /*1e570*/  @P0 IMAD.MOV.U32 R9, RZ, RZ, R28 ;  /* 0x000000ffff090224 */ /* 0x000fe200078e001c */
[----:B------:R-:W-:Y:S01]  /*1e580*/  STL [R1+0x1f4], R28 ;  /* 0x0001f41c01007387 */ /* 0x000fe20000100800 */
[----:B0-----:R-:W-:-:S03]  /*1e590*/  LEA.HI.X.SX32 R10, R38, R3, 0x1, P1 ;  /* 0x00000003260a7211 */ /* 0x001fc600008f0eff */
[----:B------:R0:W-:Y:S01]  /*1e5a0*/  STL [R1+0x1ec], R4 ;  /* 0x0001ec0401007387 */ /* 0x0001e20000100800 */
[----:B------:R-:W-:-:S03]  /*1e5b0*/  PRMT R3, RZ, 0x7610, R3 ;  /* 0x00007610ff037816 */ /* 0x000fc60000000003 */
[----:B------:R1:W2:Y:S04]  /*1e5c0*/  @P0 LDG.E.U16 R5, desc[UR24][R8.64] ;  /* 0x0000001808050981 */ /* 0x0002a8000c1e1500 */
[----:B------:R3:W-:Y:S04]  /*1e5d0*/  STL [R1+0x1e8], R10 ;  /* 0x0001e80a01007387 */ /* 0x0007e80000100800 */
[----:B------:R-:W2:Y:S01]  /*1e5e0*/  LDL.LU R38, [R1+0x28] ;  /* 0x0000280001267983 */ /* 0x000ea20000300800 */
[----:B-1----:R-:W-:-:S03]  /*1e5f0*/  @P0 IMAD.MOV.U32 R8, RZ, RZ, R4 ;  /* 0x000000ffff080224 */ /* 0x002fc600078e0004 */
[----:B0-----:R-:W2:Y:S01]  /*1e600*/  LDL.LU R4, [R1+0x24] ;  /* 0x0000240001047983 */ /* 0x001ea20000300800 */
[----:B------:R-:W-:-:S03]  /*1e610*/  @P0 IMAD.MOV.U32 R9, RZ, RZ, R10 ;  /* 0x000000ffff090224 */ /* 0x000fc600078e000a */
[----:B------:R-:W2:Y:S04]  /*1e620*/  LDL.LU R28, [R1+0x20] ;  /* 0x00002000011c7983 */ /* 0x000ea80000300800 */
[----:B------:R-:W2:Y:S04]  /*1e630*/  LDL.LU R29, [R1+0x1c] ;  /* 0x00001c00011d7983 */ /* 0x000ea80000300800 */
[----:B------:R-:W2:Y:S04]  /*1e640*/  LDL.LU R30, [R1+0x18] ;  /* 0x00001800011e7983 */ /* 0x000ea80000300800 */
[----:B---3--:R-:W3:Y:S04]  /*1e650*/  LDL.LU R10, [R1+0x14] ;  /* 0x00001400010a7983 */ /* 0x008ee80000300800 */
[----:B------:R-:W3:Y:S04]  /*1e660*/  LDL.LU R33, [R1+0x10] ;  /* 0x0000100001217983 */ /* 0x000ee80000300800 */
[----:B------:R-:W3:Y:S04]  /*1e670*/  LDL.LU R31, [R1+0xc] ;  /* 0x00000c00011f7983 */ /* 0x000ee80000300800 */
[----:B------:R4:W3:Y:S04]  /*1e680*/  @P0 LDG.E.U16 R3, desc[UR24][R8.64] ;  /* 0x0000001808030981 */ /* 0x0008e8000c1e1500 */
[----:B------:R-:W3:Y:S01]  /*1e690*/  LDL.LU R9, [R1+0x2c] ;  /* 0x00002c0001097983 */ /* 0x000ee20000300800 */
[----:B------:R-:W-:-:S02]  /*1e6a0*/  USHF.R.S32.HI UR13, URZ, 0x1f, UR28 ;  /* 0x0000001fff0d7899 */ /* 0x000fc4000801141c */
[----:B------:R-:W-:Y:S02]  /*1e6b0*/  UISETP.NE.U32.AND UP1, UPT, UR12, URZ, UPT ;  /* 0x000000ff0c00728c */ /* 0x000fe4000bf25070 */
[----:B------:R-:W-:Y:S02]  /*1e6c0*/  ULEA.HI UR13, UR13, UR28, URZ, 0x6 ;  /* 0x0000001c0d0d7291 */ /* 0x000fe4000f8f30ff */
[----:B------:R-:W-:Y:S02]  /*1e6d0*/  UIADD3 UR12, UPT, UPT, UR10, 0x10000, URZ ;  /* 0x000100000a0c7890 */ /* 0x000fe4000fffe0ff */
[----:B------:R-:W-:Y:S02]  /*1e6e0*/  USHF.R.S32.HI UR13, URZ, 0x6, UR13 ;  /* 0x00000006ff0d7899 */ /* 0x000fe4000801140d */
[----:B------:R-:W-:Y:S02]  /*1e6f0*/  USHF.R.U32.HI UR12, URZ, 0x4, UR12 ;  /* 0x00000004ff0c7899 */ /* 0x000fe4000801160c */
[----:B------:R-:W-:-:S02]  /*1e700*/  UISETP.LT.AND UP3, UPT, UR13, 0x1, UPT ;  /* 0x000000010d00788c */ /* 0x000fc4000bf61270 */
[----:B------:R-:W-:Y:S02]  /*1e710*/  USGXT.U32 UR18, UR12, 0xe ;  /* 0x0000000e0c12789a */ /* 0x000fe40008000000 */
[----:B------:R-:W-:Y:S02]  /*1e720*/  USEL UR15, UR13, 0x1, !UP3 ;  /* 0x000000010d0f7887 */ /* 0x000fe4000d800000 */
[----:B------:R-:W-:Y:S02]  /*1e730*/  UIADD3 UR19, UP3, UPT, UR18, 0x2, URZ ;  /* 0x0000000212137890 */ /* 0x000fe4000ff7e0ff */
[----:B------:R-:W-:Y:S01]  /*1e740*/  USHF.L.U32 UR8, UR6, 0x6, URZ ;  /* 0x0000000606087899 */ /* 0x000fe200080006ff */
[----:B------:R-:W-:Y:S01]  /*1e750*/  UMOV UR5, URZ ;  /* 0x000000ff00057c82 */ /* 0x000fe20008000000 */
[----:B------:R-:W-:Y:S02]  /*1e760*/  UIADD3 UR6, UPT, UPT, UR10, 0x22000, URZ ;  /* 0x000220000a067890 */ /* 0x000fe4000fffe0ff */
[----:B------:R-:W-:-:S02]  /*1e770*/  UIADD3.X UR23, UPT, UPT, UR5, 0x40004040, URZ, UP3, !UPT ;  /* 0x4000404005177890 */ /* 0x000fc40009ffe4ff */
[----:B------:R-:W-:Y:S02]  /*1e780*/  UISETP.LT.OR UP3, UPT, UR28, 0x40, UP1 ;  /* 0x000000401c00788c */ /* 0x000fe40008f61670 */
[----:B------:R-:W-:-:S04]  /*1e790*/  USHF.R.U32.HI UR6, URZ, 0x4, UR6 ;  /* 0x00000004ff067899 */ /* 0x000fc80008011606 */
[----:B------:R-:W-:Y:S02]  /*1e7a0*/  USGXT.U32 UR20, UR6, 0xe ;  /* 0x0000000e0614789a */ /* 0x000fe40008000000 */
[----:B------:R-:W-:Y:S02]  /*1e7b0*/  UIADD3 UR15, UPT, UPT, UR15, -0x1, URZ ;  /* 0xffffffff0f0f7890 */ /* 0x000fe4000fffe0ff */
[----:B------:R-:W-:Y:S01]  /*1e7c0*/  UIADD3 UR21, UP2, UPT, UR20, 0x80, URZ ;  /* 0x0000008014157890 */ /* 0x000fe2000ff5e0ff */
[----:B------:R-:W-:Y:S01]  /*1e7d0*/  UMOV UR4, URZ ;  /* 0x000000ff00047c82 */ /* 0x000fe20008000000 */
[----:B------:R-:W-:Y:S02]  /*1e7e0*/  USHF.L.U32 UR7, UR7, 0x6, URZ ;  /* 0x0000000607077899 */ /* 0x000fe400080006ff */
[----:B------:R-:W-:Y:S02]  /*1e7f0*/  UIADD3.X UR22, UPT, UPT, UR4, 0x40004040, URZ, UP2, !UPT ;  /* 0x4000404004167890 */ /* 0x000fe400097fe4ff */
[----:B------:R-:W-:Y:S01]  /*1e800*/  UISETP.NE.U32.AND UP2, UPT, UR15, URZ, UPT ;  /* 0x000000ff0f00728c */ /* 0x000fe2000bf45070 */
[----:B----4-:R-:W-:-:S05]  /*1e810*/  LOP3.LUT R8, R2, 0x40, RZ, 0x3c, !PT ;  /* 0x0000004002087812 */ /* 0x010fca00078e3cff */
[----:B------:R0:W-:Y:S04]  /*1e820*/  STS.U16 [R8+UR10+0x9e00], R63 ;  /* 0x009e003f08007988 */ /* 0x0001e8000800040a */
        /* <DEDUP_REMOVED lines=14> */
[----:B--2---:R0:W-:Y:S04]  /*1e910*/  STS.U16 [R8+UR10+0xda00], R26 ;  /* 0x00da001a08007988 */ /* 0x0041e8000800040a */
[----:B------:R0:W-:Y:S01]  /*1e920*/  STS.U16 [R8+UR10+0xde00], R24 ;  /* 0x00de001808007988 */ /* 0x0001e2000800040a */
[----:B------:R-:W-:-:S03]  /*1e930*/  LOP3.LUT R32, R2, 0x60, RZ, 0x3c, !PT ;  /* 0x0000006002207812 */ /* 0x000fc600078e3cff */
        /* <DEDUP_REMOVED lines=8> */
[----:B---3--:R0:W-:Y:S04]  /*1e9c0*/  STS.U16 [R32+UR10+0x300], R9 ;  /* 0x0003000920007988 */ /* 0x0081e8000800040a */
        /* <DEDUP_REMOVED lines=62> */
[----:B------:R0:W-:Y:S01]  /*1edb0*/  STS.U16 [R32+UR10+0xff00], R3 ;  /* 0x00ff000320007988 */ /* 0x0001e2000800040a */
[----:B------:R1:W-:Y:S06]  /*1edc0*/  MEMBAR.ALL.CTA ;  /* 0x0000000000007992 */ /* 0x0003ec0000008000 */
[----:B-1----:R-:W1:Y:S02]  /*1edd0*/  FENCE.VIEW.ASYNC.S ;  /* 0x00000000000073c6 */ /* 0x002e640000000000 */
[----:B-1----:R-:W-:Y:S06]  /*1ede0*/  BAR.SYNC.DEFER_BLOCKING 0x0 ;  /* 0x0000000000007b1d */ /* 0x002fec0000010000 */
[----:B------:R-:W-:Y:S05]  /*1edf0*/  BRA.U UP3, `(.L_x_6) ;  /* 0x0000000103d87547 */ /* 0x000fea000b800000 */
[----:B------:R-:W-:Y:S02]  /*1ee00*/  USHF.R.U32.HI UR12, URZ, 0x4, UR10 ;  /* 0x00000004ff0c7899 */ /* 0x000fe4000801160a */
[----:B------:R-:W-:Y:S02]  /*1ee10*/  UIADD3 UR5, UPT, UPT, UR10, 0x20000, URZ ;  /* 0x000200000a057890 */ /* 0x000fe4000fffe0ff */
[----:B------:R-:W-:Y:S02]  /*1ee20*/  USGXT.U32 UR12, UR12, 0xe ;  /* 0x0000000e0c0c789a */ /* 0x000fe40008000000 */
[----:B------:R-:W-:Y:S02]  /*1ee30*/  USHF.R.U32.HI UR5, URZ, 0x4, UR5 ;  /* 0x00000004ff057899 */ /* 0x000fe40008011605 */
[----:B------:R-:W-:Y:S02]  /*1ee40*/  UIADD3 UR42, UP3, UPT, UR12, 0x2, URZ ;  /* 0x000000020c2a7890 */ /* 0x000fe4000ff7e0ff */
[----:B------:R-:W-:Y:S01]  /*1ee50*/  USGXT.U32 UR16, UR5, 0xe ;  /* 0x0000000e0510789a */ /* 0x000fe20008000000 */
[----:B------:R-:W-:Y:S01]  /*1ee60*/  UMOV UR4, URZ ;  /* 0x000000ff00047c82 */ /* 0x000fe20008000000 */
[----:B------:R-:W-:Y:S01]  /*1ee70*/  UMOV UR6, URZ ;  /* 0x000000ff00067c82 */ /* 0x000fe20008000000 */
[----:B------:R-:W-:-:S02]  /*1ee80*/  UIADD3.X UR43, UPT, UPT, UR4, 0x40004040, URZ, UP3, !UPT ;  /* 0x40004040042b7890 */ /* 0x000fc40009ffe4ff */
[----:B------:R-:W-:Y:S02]  /*1ee90*/  UIADD3 UR46, UP3, UPT, UR16, 0x80, URZ ;  /* 0x00000080102e7890 */ /* 0x000fe4000ff7e0ff */
[----:B------:R-:W-:Y:S02]  /*1eea0*/  UIADD3.64 UR48, UPT, UPT, UR42, 0x2, URZ ;  /* 0x000000022a307897 */ /* 0x000fe4000fffe0ff */
[----:B------:R-:W-:Y:S02]  /*1eeb0*/  UIADD3.X UR47, UPT, UPT, UR6, 0x40004040, URZ, UP3, !UPT ;  /* 0x40004040062f7890 */ /* 0x000fe40009ffe4ff */
[----:B------:R-:W-:Y:S02]  /*1eec0*/  UIADD3.64 UR50, UPT, UPT, UR42, 0x4, URZ ;  /* 0x000000042a327897 */ /* 0x000fe4000fffe0ff */
[----:B------:R-:W-:Y:S02]  /*1eed0*/  UIADD3.64 UR56, UPT, UPT, UR46, 0x80, URZ ;  /* 0x000000802e387897 */ /* 0x000fe4000fffe0ff */
[----:B------:R-:W-:-:S02]  /*1eee0*/  UIADD3.64 UR58, UPT, UPT, UR46, 0x100, URZ ;  /* 0x000001002e3a7897 */ /* 0x000fc4000fffe0ff */
[----:B------:R-:W-:Y:S02]  /*1eef0*/  UIADD3 UR29, UPT, UPT, UR9, 0x100000, URZ ;  /* 0x00100000091d7890 */ /* 0x000fe4000fffe0ff */
[----:B------:R-:W-:Y:S02]  /*1ef00*/  UIADD3.64 UR52, UPT, UPT, UR42, 0x7fe, URZ ;  /* 0x000007fe2a347897 */ /* 0x000fe4000fffe0ff */
[----:B------:R-:W-:Y:S02]  /*1ef10*/  UIADD3 UR64, UPT, UPT, UR9, 0x100000, URZ ;  /* 0x0010000009407890 */ /* 0x000fe4000fffe0ff */
[----:B------:R-:W-:Y:S02]  /*1ef20*/  UIADD3.64 UR54, UPT, UPT, UR42, 0x800, URZ ;  /* 0x000008002a367897 */ /* 0x000fe4000fffe0ff */
[----:B------:R-:W-:Y:S02]  /*1ef30*/  UIADD3 UR65, UPT, UPT, UR9, 0x100000, URZ ;  /* 0x0010000009417890 */ /* 0x000fe4000fffe0ff */
[----:B------:R-:W-:Y:S01]  /*1ef40*/  UIADD3.64 UR60, UPT, UPT, UR42, 0x802, URZ ;  /* 0x000008022a3c7897 */ /* 0x000fe2000fffe0ff */
[----:B------:R-:W-:Y:S01]  /*1ef50*/  UMOV UR34, 0x0 ;  /* 0x0000000000227882 */ /* 0x000fe20000000000 */
[----:B------:R-:W-:Y:S01]  /*1ef60*/  UMOV UR35, 0x4408010 ;  /* 0x0440801000237882 */ /* 0x000fe20000000000 */
[----:B------:R-:W-:Y:S01]  /*1ef70*/  UIADD3 UR66, UPT, UPT, UR9, 0x100000, URZ ;  /* 0x0010000009427890 */ /* 0x000fe2000fffe0ff */
[----:B------:R-:W-:Y:S01]  /*1ef80*/  UMOV UR13, 0x40004040 ;  /* 0x40004040000d7882 */ /* 0x000fe20000000000 */
[----:B------:R-:W-:Y:S01]  /*1ef90*/  UIADD3.64 UR62, UPT, UPT, UR42, 0x804, URZ ;  /* 0x000008042a3e7897 */ /* 0x000fe2000fffe0ff */
[----:B------:R-:W-:Y:S01]  /*1efa0*/  UMOV UR17, 0x40004040 ;  /* 0x4000404000117882 */ /* 0x000fe20000000000 */
[----:B------:R-:W-:Y:S01]  /*1efb0*/  UMOV UR26, 0x0 ;  /* 0x00000000001a7882 */ /* 0x000fe20000000000 */
[----:B------:R-:W-:Y:S01]  /*1efc0*/  UMOV UR27, 0x4408010 ;  /* 0x04408010001b7882 */ /* 0x000fe20000000000 */
[----:B------:R-:W-:Y:S01]  /*1efd0*/  UMOV UR30, 0x0 ;  /* 0x00000000001e7882 */ /* 0x000fe20000000000 */
[----:B------:R-:W-:Y:S01]  /*1efe0*/  UMOV UR31, 0x4408010 ;  /* 0x04408010001f7882 */ /* 0x000fe20000000000 */
[----:B------:R1:W-:Y:S01]  /*1eff0*/  UTCHMMA gdesc[UR16], gdesc[UR12], tmem[UR9], tmem[UR34], idesc[UR35], !UPT ;  /* 0x00ff220c100075ea */ /* 0x0003e2000f800009 */
[----:B------:R-:W-:Y:S01]  /*1f000*/  UMOV UR38, 0x0 ;  /* 0x0000000000267882 */ /* 0x000fe20000000000 */
[----:B------:R-:W-:Y:S01]  /*1f010*/  UMOV UR39, 0x4408010 ;  /* 0x0440801000277882 */ /* 0x000fe20000000000 */
[----:B------:R1:W-:Y:S01]  /*1f020*/  UTCHMMA gdesc[UR46], gdesc[UR42], tmem[UR9], tmem[UR26], idesc[UR27], UPT ;  /* 0x00ff1a2a2e0075ea */ /* 0x0003e2000b800009 */
        /* <DEDUP_REMOVED lines=8> */
[----:B------:R-:W-:Y:S01]  /*1f0b0*/  UMOV UR4, UR14 ;  /* 0x0000000e00047c82 */ /* 0x000fe20008000000 */
[----:B------:R-:W-:Y:S01]  /*1f0c0*/  UMOV UR5, URZ ;  /* 0x000000ff00057c82 */ /* 0x000fe20008000000 */
[----:B------:R1:W-:Y:S01]  /*1f0d0*/  UTCHMMA gdesc[UR16], gdesc[UR52], tmem[UR29], tmem[UR36], idesc[UR37], !UPT ;  /* 0x00ff2434100075ea */ /* 0x0003e2000f80001d */
[----:B------:R-:W-:Y:S01]  /*1f0e0*/  UMOV UR44, 0x0 ;  /* 0x00000000002c7882 */ /* 0x000fe20000000000 */
[----:B------:R-:W-:Y:S01]  /*1f0f0*/  UMOV UR45, 0x4408010 ;  /* 0x04408010002d7882 */ /* 0x000fe20000000000 */
[----:B------:R1:W-:Y:S01]  /*1f100*/  UTCHMMA gdesc[UR46], gdesc[UR54], tmem[UR64], tmem[UR32], idesc[UR33], UPT ;  /* 0x00ff20362e0075ea */ /* 0x0003e2000b800040 */
[----:B------:R-:W-:Y:S01]  /*1f110*/  UMOV UR4, UR4 ;  /* 0x0000000400047c82 */ /* 0x000fe20008000000 */
[----:B------:R1:W-:Y:S01]  /*1f120*/  UTCHMMA gdesc[UR56], gdesc[UR60], tmem[UR65], tmem[UR40], idesc[UR41], UPT ;  /* 0x00ff283c380075ea */ /* 0x0003e2000b800041 */
[----:B------:R1:W-:Y:S01]  /*1f130*/  UTCHMMA gdesc[UR58], gdesc[UR62], tmem[UR66], tmem[UR44], idesc[UR45], UPT ;  /* 0x00ff2c3e3a0075ea */ /* 0x0003e2000b800042 */
[----:B------:R1:W-:Y:S01]  /*1f140*/  UTCBAR [UR4], URZ ;  /* 0x000000ff040073e9 */ /* 0x0003e200080000ff */
[----:B------:R-:W-:Y:S01]  /*1f150*/  NOP ;  /* 0x0000000000007918 */ /* 0x000fe20000000000 */
.L_x_6:
[----:B-1----:R-:W-:Y:S01]  /*1f160*/  UMOV UR4, URZ ;  /* 0x000000ff00047c82 */ /* 0x002fe20008000000 */
[----:B------:R-:W-:Y:S01]  /*1f170*/  UMOV UR5, URZ ;  /* 0x000000ff00057c82 */ /* 0x000fe20008000000 */
[----:B------:R-:W-:Y:S01]  /*1f180*/  UMOV UR12, UR21 ;  /* 0x00000015000c7c82 */ /* 0x000fe20008000000 */
[----:B------:R-:W-:Y:S01]  /*1f190*/  UMOV UR13, UR22 ;  /* 0x00000016000d7c82 */ /* 0x000fe20008000000 */
[----:B------:R-:W-:Y:S01]  /*1f1a0*/  UMOV UR16, UR19 ;  /* 0x0000001300107c82 */ /* 0x000fe20008000000 */
[----:B------:R-:W-:Y:S01]  /*1f1b0*/  UMOV UR17, UR23 ;  /* 0x0000001700117c82 */ /* 0x000fe20008000000 */
[----:B------:R-:W-:Y:S05]  /*1f1c0*/  BRA.U !UP2, `(.L_x_7) ;  /* 0x000001050a747547 */ /* 0x000fea000b800000 */
[----:B------:R-:W-:Y:S02]  /*1f1d0*/  USHF.R.S32.HI UR6, URZ, 0x1f, UR8 ;  /* 0x0000001fff067899 */ /* 0x000fe40008011408 */
[----:B------:R-:W-:Y:S02]  /*1f1e0*/  USHF.R.S32.HI UR19, URZ, 0x1f, UR7 ;  /* 0x0000001fff137899 */ /* 0x000fe40008011407 */
[----:B------:R-:W-:Y:S02]  /*1f1f0*/  USHF.L.U32 UR62, UR8, 0x1, URZ ;  /* 0x00000001083e7899 */ /* 0x000fe400080006ff */
[----:B------:R-:W-:Y:S02]  /*1f200*/  USHF.L.U64.HI UR27, UR8, 0x1, UR6 ;  /* 0x00000001081b7899 */ /* 0x000fe40008010206 */
[----:B------:R-:W-:Y:S02]  /*1f210*/  UIADD3.64 UR44, UPT, UPT, UR12, 0x80, URZ ;  /* 0x000000800c2c7897 */ /* 0x000fe4000fffe0ff */
[----:B------:R-:W-:-:S02]  /*1f220*/  UIADD3.64 UR42, UPT, UPT, UR16, 0x2, URZ ;  /* 0x00000002102a7897 */ /* 0x000fc4000fffe0ff */
[----:B------:R-:W-:Y:S02]  /*1f230*/  UIADD3.64 UR40, UPT, UPT, UR12, 0x100, URZ ;  /* 0x000001000c287897 */ /* 0x000fe4000fffe0ff */
[----:B------:R-:W-:Y:S02]  /*1f240*/  UIADD3.64 UR38, UPT, UPT, UR16, 0x4, URZ ;  /* 0x0000000410267897 */ /* 0x000fe4000fffe0ff */
[----:B------:R-:W-:Y:S02]  /*1f250*/  UIADD3.64 UR36, UPT, UPT, UR16, 0x7fe, URZ ;  /* 0x000007fe10247897 */ /* 0x000fe4000fffe0ff */
[----:B------:R-:W-:Y:S02]  /*1f260*/  UIADD3.64 UR34, UPT, UPT, UR16, 0x800, URZ ;  /* 0x0000080010227897 */ /* 0x000fe4000fffe0ff */
[----:B------:R-:W-:Y:S01]  /*1f270*/  UIADD3.64 UR32, UPT, UPT, UR16, 0x802, URZ ;  /* 0x0000080210207897 */ /* 0x000fe2000fffe0ff */
[----:B------:R-:W1:Y:S01]  /*1f280*/  LDCU UR60, c[0x0][0x3a0] ;  /* 0x00007400ff3c77ac */ /* 0x000e620008000800 */
[----:B------:R-:W-:-:S02]  /*1f290*/  UIADD3.64 UR30, UPT, UPT, UR16, 0x804, URZ ;  /* 0x00000804101e7897 */ /* 0x000fc4000fffe0ff */
[----:B------:R-:W-:Y:S02]  /*1f2a0*/  USHF.L.U32 UR61, UR7, 0x1, URZ ;  /* 0x00000001073d7899 */ /* 0x000fe400080006ff */
[----:B------:R-:W-:Y:S01]  /*1f2b0*/  USHF.L.U64.HI UR29, UR7, 0x1, UR19 ;  /* 0x00000001071d7899 */ /* 0x000fe20008010213 */
[----:B------:R-:W-:Y:S01]  /*1f2c0*/  UMOV UR26, 0x1 ;  /* 0x00000001001a7882 */ /* 0x000fe20000000000 */
[----:B------:R-:W-:Y:S01]  /*1f2d0*/  UMOV UR8, URZ ;  /* 0x000000ff00087c82 */ /* 0x000fe20008000000 */
[----:B------:R-:W-:-:S09]  /*1f2e0*/  UMOV UR21, 0x40004040 ;  /* 0x4000404000157882 */ /* 0x000fd20000000000 */
.L_x_10:
[----:B0-----:R-:W2:Y:S04]  /*1f2f0*/  LDL.LU R23, [R1+0x1ec] ;  /* 0x0001ec0001177983 */ /* 0x001ea80000300800 */
[----:B------:R-:W3:Y:S04]  /*1f300*/  LDL.LU R22, [R1+0x8a4] ;  /* 0x0008a40001167983 */ /* 0x000ee80000300800 */
[----:B------:R-:W4:Y:S04]  /*1f310*/  LDL.LU R21, [R1+0x89c] ;  /* 0x00089c0001157983 */ /* 0x000f280000300800 */
[----:B-----5:R-:W5:Y:S04]  /*1f320*/  LDL.LU R20, [R1+0x894] ;  /* 0x0008940001147983 */ /* 0x020f680000300800 */
[----:B------:R-:W5:Y:S04]  /*1f330*/  LDL.LU R19, [R1+0x1f8] ;  /* 0x0001f80001137983 */ /* 0x000f680000300800 */
        /* <DEDUP_REMOVED lines=10> */
[----:B------:R-:W5:Y:S01]  /*1f3e0*/  LDL.LU R4, [R1+0x888] ;  /* 0x0008880001047983 */ /* 0x000f620000300800 */
[----:B------:R-:W0:Y:S03]  /*1f3f0*/  S2R R8, SR_TID.X ;  /* 0x0000000000087919 */ /* 0x000e260000002100 */
[----:B------:R-:W5:Y:S04]  /*1f400*/  LDL.LU R6, [R1+0x86c] ;  /* 0x00086c0001067983 */ /* 0x000f680000300800 */
[----:B------:R-:W5:Y:S04]  /*1f410*/  LDL.LU R7, [R1+0x880] ;  /* 0x0008800001077983 */ /* 0x000f680000300800 */
[----:B------:R-:W5:Y:S01]  /*1f420*/  LDL.LU R5, [R1+0x864] ;  /* 0x0008640001057983 */ /* 0x000f620000300800 */
[----:B------:R-:W-:-:S02]  /*1f430*/  UIADD3 UR4, UPT, UPT, UR4, 0x1, URZ ;  /* 0x0000000104047890 */ /* 0x000fc4000fffe0ff */
[----:B------:R-:W-:Y:S02]  /*1f440*/  USHF.L.U32 UR5, UR5, 0x1f, URZ ;  /* 0x0000001f05057899 */ /* 0x000fe400080006ff */
[----:B-1----:R-:W-:Y:S01]  /*1f450*/  UIMAD UR6, UR4, -0x40, UR60 ;  /* 0xffffffc0040678a4 */ /* 0x002fe2000f8e023c */
[----:B0-----:R-:W-:-:S04]  /*1f460*/  SHF.R.U32.HI R3, RZ, 0x6, R8 ;  /* 0x00000006ff037819 */ /* 0x001fc80000011608 */
[----:B------:R-:W-:-:S04]  /*1f470*/  SGXT.U32 R3, R3, 0x1 ;  /* 0x000000010303781a */ /* 0x000fc80000000000 */
[----:B------:R-:W-:Y:S02]  /*1f480*/  ISETP.GE.AND P0, PT, R3, UR6, PT ;  /* 0x0000000603007c0c */ /* 0x000fe4000bf06270 */
[----:B--2---:R-:W-:Y:S02]  /*1f490*/  IADD3 R23, P4, PT, R23, UR61, RZ ;  /* 0x0000003d17177c10 */ /* 0x004fe4000ff9e0ff */
[----:B---3--:R-:W-:-:S03]  /*1f4a0*/  IADD3 R22, P6, PT, R22, UR61, RZ ;  /* 0x0000003d16167c10 */ /* 0x008fc6000ffde0ff */
[----:B------:R-:W-:Y:S01]  /*1f4b0*/  STL [R1+0x1ec], R23 ;  /* 0x0001ec1701007387 */ /* 0x000fe20000100800 */
[----:B----4-:R-:W-:-:S03]  /*1f4c0*/  IADD3 R21, P1, PT, R21, UR61, RZ ;  /* 0x0000003d15157c10 */ /* 0x010fc6000ff3e0ff */
[----:B------:R-:W-:Y:S01]  /*1f4d0*/  STL [R1+0x8a4], R22 ;  /* 0x0008a41601007387 */ /* 0x000fe20000100800 */
[----:B-----5:R-:W-:-:S03]  /*1f4e0*/  IADD3 R20, P2, PT, R20, UR61, RZ ;  /* 0x0000003d14147c10 */ /* 0x020fc6000ff5e0ff */
[----:B------:R-:W-:Y:S01]  /*1f4f0*/  STL [R1+0x89c], R21 ;  /* 0x00089c1501007387 */ /* 0x000fe20000100800 */
[----:B------:R-:W-:-:S03]  /*1f500*/  IADD3 R19, P3, PT, R19, UR61, RZ ;  /* 0x0000003d13137c10 */ /* 0x000fc6000ff7e0ff */
[----:B------:R-:W-:Y:S01]  /*1f510*/  STL [R1+0x894], R20 ;  /* 0x0008941401007387 */ /* 0x000fe20000100800 */
[----:B------:R-:W-:-:S03]  /*1f520*/  IADD3.X R18, PT, PT, R18, UR29, RZ, P4, !PT ;  /* 0x0000001d12127c10 */ /* 0x000fc6000a7fe4ff */
        /* <DEDUP_REMOVED lines=8> */
[----:B------:R-:W2:Y:S01]  /*1f5b0*/  LDL.LU R3, [R1+0x878] ;  /* 0x0008780001037983 */ /* 0x000ea20000300800 */
        /* <DEDUP_REMOVED lines=8> */
[----:B------:R-:W-:-:S03]  /*1f640*/  IADD3.X R4, PT, PT, R4, UR29, RZ, P4, !PT ;  /* 0x0000001d04047c10 */ /* 0x000fc6000a7fe4ff */
[----:B------:R-:W-:Y:S04]  /*1f650*/  STL [R1+0x1f0], R11 ;  /* 0x0001f00b01007387 */ /* 0x000fe80000100800 */
[----:B------:R0:W-:Y:S04]  /*1f660*/  STL [R1+0x888], R4 ;  /* 0x0008880401007387 */ /* 0x0001e80000100800 */
[----:B------:R-:W-:Y:S04]  /*1f670*/  STL [R1+0x1f4], R10 ;  /* 0x0001f40a01007387 */ /* 0x000fe80000100800 */
[----:B0-----:R-:W3:Y:S01]  /*1f680*/  LDL.LU R4, [R1+0x1fc] ;  /* 0x0001fc0001047983 */ /* 0x001ee20000300800 */
[----:B------:R-:W-:-:S02]  /*1f690*/  IADD3 R9, P3, PT, R9, UR61, RZ ;  /* 0x0000003d09097c10 */ /* 0x000fc4000ff7e0ff */
[----:B------:R-:W-:Y:S02]  /*1f6a0*/  IADD3 R6, P4, PT, R6, UR61, RZ ;  /* 0x0000003d06067c10 */ /* 0x000fe4000ff9e0ff */
[----:B------:R-:W-:Y:S01]  /*1f6b0*/  IADD3.X R7, PT, PT, R7, UR29, RZ, P6, !PT ;  /* 0x0000001d07077c10 */ /* 0x000fe2000b7fe4ff */
[----:B------:R-:W-:Y:S01]  /*1f6c0*/  STL [R1+0x874], R9 ;  /* 0x0008740901007387 */ /* 0x000fe20000100800 */
[----:B------:R-:W-:-:S03]  /*1f6d0*/  IADD3 R5, P6, PT, R5, UR61, RZ ;  /* 0x0000003d05057c10 */ /* 0x000fc6000ffde0ff */
[----:B------:R0:W-:Y:S04]  /*1f6e0*/  STL [R1+0x86c], R6 ;  /* 0x00086c0601007387 */ /* 0x0001e80000100800 */
[----:B0-----:R-:W4:Y:S04]  /*1f6f0*/  LDL.LU R6, [R1+0x1e4] ;  /* 0x0001e40001067983 */ /* 0x001f280000300800 */
[----:B------:R-:W5:Y:S04]  /*1f700*/  LDL.LU R32, [R1+0x85c] ;  /* 0x00085c0001207983 */ /* 0x000f680000300800 */
[----:B------:R-:W5:Y:S04]  /*1f710*/  LDL.LU R31, [R1+0x870] ;  /* 0x00087000011f7983 */ /* 0x000f680000300800 */
[----:B------:R-:W-:Y:S04]  /*1f720*/  STL [R1+0x880], R7 ;  /* 0x0008800701007387 */ /* 0x000fe80000100800 */
[----:B------:R-:W5:Y:S04]  /*1f730*/  LDL.LU R30, [R1+0x854] ;  /* 0x00085400011e7983 */ /* 0x000f680000300800 */
[----:B------:R0:W-:Y:S04]  /*1f740*/  STL [R1+0x864], R5 ;  /* 0x0008640501007387 */ /* 0x0001e80000100800 */
        /* <DEDUP_REMOVED lines=16> */
[----:B0-----:R-:W5:Y:S04]  /*1f850*/  LDL.LU R5, [R1+0x830] ;  /* 0x0008300001057983 */ /* 0x001f680000300800 */
[----:B------:R-:W5:Y:S04]  /*1f860*/  LDL.LU R12, [R1+0x80c] ;  /* 0x00080c00010c7983 */ /* 0x000f680000300800 */
[----:B------:R-:W5:Y:S04]  /*1f870*/  LDL.LU R11, [R1+0x828] ;  /* 0x00082800010b7983 */ /* 0x000f680000300800 */
[----:B------:R-:W5:Y:S01]  /*1f880*/  LDL.LU R10, [R1+0x804] ;  /* 0x00080400010a7983 */ /* 0x000f620000300800 */
[----:B--2---:R-:W-:-:S05]  /*1f890*/  IADD3.X R3, PT, PT, R3, UR29, RZ, P1, !PT ;  /* 0x0000001d03037c10 */ /* 0x004fca0008ffe4ff */
[----:B------:R0:W-:Y:S04]  /*1f8a0*/  STL [R1+0x878], R3 ;  /* 0x0008780301007387 */ /* 0x0001e80000100800 */
[----:B------:R-:W2:Y:S04]  /*1f8b0*/  LDL.LU R9, [R1+0x820] ;  /* 0x0008200001097983 */ /* 0x000ea80000300800 */
[----:B0-----:R-:W2:Y:S01]  /*1f8c0*/  LDL.LU R3, [R1+0x7fc] ;  /* 0x0007fc0001037983 */ /* 0x001ea20000300800 */
[----:B---3--:R-:W-:-:S05]  /*1f8d0*/  IADD3 R4, P1, PT, R4, UR61, RZ ;  /* 0x0000003d04047c10 */ /* 0x008fca000ff3e0ff */
[----:B------:R0:W-:Y:S04]  /*1f8e0*/  STL [R1+0x1fc], R4 ;  /* 0x0001fc0401007387 */ /* 0x0001e80000100800 */
[----:B0-----:R-:W3:Y:S04]  /*1f8f0*/  LDL.LU R4, [R1+0x818] ;  /* 0x0008180001047983 */ /* 0x001ee80000300800 */
[----:B------:R-:W3:Y:S01]  /*1f900*/  LDL.LU R7, [R1+0x7f4] ;  /* 0x0007f40001077983 */ /* 0x000ee20000300800 */
[----:B----4-:R-:W-:Y:S02]  /*1f910*/  IADD3.X R6, PT, PT, R6, UR29, RZ, P2, !PT ;  /* 0x0000001d06067c10 */ /* 0x010fe400097fe4ff */
[----:B-----5:R-:W-:-:S03]  /*1f920*/  IADD3 R32, P2, PT, R32, UR61, RZ ;  /* 0x0000003d20207c10 */ /* 0x020fc6000ff5e0ff */
[----:B------:R0:W-:Y:S01]  /*1f930*/  STL [R1+0x1e4], R6 ;  /* 0x0001e40601007387 */ /* 0x0001e20000100800 */
[----:B------:R-:W-:-:S03]  /*1f940*/  IADD3.X R31, PT, PT, R31, UR29, RZ, P3, !PT ;  /* 0x0000001d1f1f7c10 */ /* 0x000fc60009ffe4ff */
[----:B0-----:R-:W4:Y:S01]  /*1f950*/  LDL.LU R6, [R1+0x810] ;  /* 0x0008100001067983 */ /* 0x001f220000300800 */
        /* <DEDUP_REMOVED lines=33> */
[----:B------:R-:W-:Y:S01]  /*1fb70*/  STL [R1+0x81c], R15 ;  /* 0x00081c0f01007387 */ /* 0x000fe20000100800 */
[----:B------:R-:W-:Y:S02]  /*1fb80*/  IADD3 R13, P1, PT, R13, UR61, RZ ;  /* 0x0000003d0d0d7c10 */ /* 0x000fe4000ff3e0ff */
[----:B------:R-:W-:Y:S01]  /*1fb90*/  IADD3 R12, P2, PT, R12, UR61, RZ ;  /* 0x0000003d0c0c7c10 */ /* 0x000fe2000ff5e0ff */
[----:B------:R0:W-:Y:S01]  /*1fba0*/  STL [R1+0x830], R5 ;  /* 0x0008300501007387 */ /* 0x0001e20000100800 */
[----:B------:R-:W-:-:S03]  /*1fbb0*/  IADD3.X R11, PT, PT, R11, UR29, RZ, P3, !PT ;  /* 0x0000001d0b0b7c10 */ /* 0x000fc60009ffe4ff */
[----:B------:R-:W-:Y:S01]  /*1fbc0*/  STL [R1+0x838], R14 ;  /* 0x0008380e01007387 */ /* 0x000fe20000100800 */
[----:B------:R-:W-:-:S03]  /*1fbd0*/  IADD3 R10, P3, PT, R10, UR61, RZ ;  /* 0x0000003d0a0a7c10 */ /* 0x000fc6000ff7e0ff */
[----:B0-----:R-:W5:Y:S04]  /*1fbe0*/  LDL.LU R5, [R1+0x7ec] ;  /* 0x0007ec0001057983 */ /* 0x001f680000300800 */
[----:B------:R-:W-:Y:S04]  /*1fbf0*/  STL [R1+0x814], R13 ;  /* 0x0008140d01007387 */ /* 0x000fe80000100800 */
[----:B------:R-:W-:Y:S04]  /*1fc00*/  STL [R1+0x80c], R12 ;  /* 0x00080c0c01007387 */ /* 0x000fe80000100800 */
[----:B------:R-:W-:Y:S01]  /*1fc10*/  STL [R1+0x828], R11 ;  /* 0x0008280b01007387 */ /* 0x000fe20000100800 */
[----:B--2---:R-:W-:-:S02]  /*1fc20*/  IADD3.X R9, PT, PT, R9, UR29, RZ, P4, !PT ;  /* 0x0000001d09097c10 */ /* 0x004fc4000a7fe4ff */
[----:B------:R-:W-:-:S05]  /*1fc30*/  IADD3 R3, P4, PT, R3, UR61, RZ ;  /* 0x0000003d03037c10 */ /* 0x000fca000ff9e0ff */
[----:B------:R0:W-:Y:S04]  /*1fc40*/  STL [R1+0x7fc], R3 ;  /* 0x0007fc0301007387 */ /* 0x0001e80000100800 */
[----:B------:R-:W-:Y:S04]  /*1fc50*/  STL [R1+0x804], R10 ;  /* 0x0008040a01007387 */ /* 0x000fe80000100800 */
[----:B0-----:R-:W2:Y:S04]  /*1fc60*/  LDL.LU R3, [R1+0x808] ;  /* 0x0008080001037983 */ /* 0x001ea80000300800 */
[----:B------:R-:W-:Y:S01]  /*1fc70*/  STL [R1+0x820], R9 ;  /* 0x0008200901007387 */ /* 0x000fe20000100800 */
[----:B---3--:R-:W-:-:S05]  /*1fc80*/  IADD3.X R4, PT, PT, R4, UR29, RZ, P6, !PT ;  /* 0x0000001d04047c10 */ /* 0x008fca000b7fe4ff */
[----:B------:R0:W-:Y:S04]  /*1fc90*/  STL [R1+0x818], R4 ;  /* 0x0008180401007387 */ /* 0x0001e80000100800 */
[----:B0-----:R-:W3:Y:S01]  /*1fca0*/  LDL.LU R4, [R1+0x7e4] ;  /* 0x0007e40001047983 */ /* 0x001ee20000300800 */
[----:B------:R-:W-:-:S03]  /*1fcb0*/  IADD3 R7, P6, PT, R7, UR61, RZ ;  /* 0x0000003d07077c10 */ /* 0x000fc6000ffde0ff */
[----:B------:R-:W3:Y:S01]  /*1fcc0*/  LDL.LU R32, [R1+0x800] ;  /* 0x0008000001207983 */ /* 0x000ee20000300800 */
[----:B----4-:R-:W-:-:S03]  /*1fcd0*/  IADD3.X R6, PT, PT, R6, UR29, RZ, P1, !PT ;  /* 0x0000001d06067c10 */ /* 0x010fc60008ffe4ff */
[----:B------:R-:W4:Y:S04]  /*1fce0*/  LDL.LU R31, [R1+0x7dc] ;  /* 0x0007dc00011f7983 */ /* 0x000f280000300800 */
[----:B------:R-:W-:Y:S04]  /*1fcf0*/  STL [R1+0x7f4], R7 ;  /* 0x0007f40701007387 */ /* 0x000fe80000100800 */
[----:B------:R-:W4:Y:S04]  /*1fd00*/  LDL.LU R30, [R1+0x7f8] ;  /* 0x0007f800011e7983 */ /* 0x000f280000300800 */
[----:B------:R0:W-:Y:S04]  /*1fd10*/  STL [R1+0x810], R6 ;  /* 0x0008100601007387 */ /* 0x0001e80000100800 */
        /* <DEDUP_REMOVED lines=16> */
[----:B0-----:R-:W4:Y:S04]  /*1fe20*/  LDL.LU R6, [R1+0x794] ;  /* 0x0007940001067983 */ /* 0x001f280000300800 */
[----:B------:R-:W4:Y:S01]  /*1fe30*/  LDL.LU R12, [R1+0x7b0] ;  /* 0x0007b000010c7983 */ /* 0x000f220000300800 */
[----:B-----5:R-:W-:-:S03]  /*1fe40*/  IADD3 R5, P1, PT, R5, UR61, RZ ;  /* 0x0000003d05057c10 */ /* 0x020fc6000ff3e0ff */
[----:B------:R-:W5:Y:S04]  /*1fe50*/  LDL.LU R11, [R1+0x78c] ;  /* 0x00078c00010b7983 */ /* 0x000f680000300800 */
[----:B------:R-:W5:Y:S04]  /*1fe60*/  LDL.LU R10, [R1+0x7a8] ;  /* 0x0007a800010a7983 */ /* 0x000f680000300800 */
[----:B------:R0:W-:Y:S04]  /*1fe70*/  STL [R1+0x7ec], R5 ;  /* 0x0007ec0501007387 */ /* 0x0001e80000100800 */
[----:B------:R-:W5:Y:S04]  /*1fe80*/  LDL.LU R9, [R1+0x784] ;  /* 0x0007840001097983 */ /* 0x000f680000300800 */
[----:B0-----:R-:W5:Y:S01]  /*1fe90*/  LDL.LU R5, [R1+0x7a0] ;  /* 0x0007a00001057983 */ /* 0x001f620000300800 */
[----:B--2---:R-:W-:-:S05]  /*1fea0*/  IADD3.X R3, PT, PT, R3, UR29, RZ, P2, !PT ;  /* 0x0000001d03037c10 */ /* 0x004fca00097fe4ff */
[----:B------:R0:W-:Y:S04]  /*1feb0*/  STL [R1+0x808], R3 ;  /* 0x0008080301007387 */ /* 0x0001e80000100800 */
[----:B0-----:R-:W2:Y:S04]  /*1fec0*/  LDL.LU R3, [R1+0x77c] ;  /* 0x00077c0001037983 */ /* 0x001ea80000300800 */
[----:B------:R-:W2:Y:S01]  /*1fed0*/  LDL.LU R7, [R1+0x798] ;  /* 0x0007980001077983 */ /* 0x000ea20000300800 */
[----:B---3--:R-:W-:-:S05]  /*1fee0*/  IADD3 R4, P2, PT, R4, UR61, RZ ;  /* 0x0000003d04047c10 */ /* 0x008fca000ff5e0ff */
[----:B------:R0:W-:Y:S04]  /*1fef0*/  STL [R1+0x7e4], R4 ;  /* 0x0007e40401007387 */ /* 0x0001e80000100800 */
[----:B0-----:R-:W3:Y:S01]  /*1ff00*/  LDL.LU R4, [R1+0x774] ;  /* 0x0007740001047983 */ /* 0x001ee20000300800 */
[----:B------:R-:W-:Y:S02]  /*1ff10*/  IADD3.X R32, PT, PT, R32, UR29, RZ, P3, !PT ;  /* 0x0000001d20207c10 */ /* 0x000fe40009ffe4ff */
[----:B----4-:R-:W-:Y:S02]  /*1ff20*/  IADD3 R31, P3, PT, R31, UR61, RZ ;  /* 0x0000003d1f1f7c10 */ /* 0x010fe4000ff7e0ff */
[----:B------:R-:W-:Y:S01]  /*1ff30*/  IADD3.X R30, PT, PT, R30, UR29, RZ, P4, !PT ;  /* 0x0000001d1e1e7c10 */ /* 0x000fe2000a7fe4ff */
        /* <DEDUP_REMOVED lines=29> */
[----:B------:R-:W-:Y:S02]  /*20110*/  IADD3 R14, P1, PT, R14, UR61, RZ ;  /* 0x0000003d0e0e7c10 */ /* 0x000fe4000ff3e0ff */
[----:B------:R-:W-:Y:S01]  /*20120*/  IADD3.X R13, PT, PT, R13, UR29, RZ, P2, !PT ;  /* 0x0000001d0d0d7c10 */ /* 0x000fe200097fe4ff */
[----:B------:R-:W-:Y:S01]  /*20130*/  STL [R1+0x7a4], R16 ;  /* 0x0007a41001007387 */ /* 0x000fe20000100800 */
[----:B------:R-:W-:-:S03]  /*20140*/  IADD3 R6, P2, PT, R6, UR61, RZ ;  /* 0x0000003d06067c10 */ /* 0x000fc6000ff5e0ff */
[----:B------:R-:W-:Y:S01]  /*20150*/  STL [R1+0x7c0], R15 ;  /* 0x0007c00f01007387 */ /* 0x000fe20000100800 */
[----:B------:R-:W-:-:S03]  /*20160*/  IADD3.X R12, PT, PT, R12, UR29, RZ, P3, !PT ;  /* 0x0000001d0c0c7c10 */ /* 0x000fc60009ffe4ff */
[----:B------:R0:W-:Y:S01]  /*20170*/  STL [R1+0x794], R6 ;  /* 0x0007940601007387 */ /* 0x0001e20000100800 */
[----:B-----5:R-:W-:-:S03]  /*20180*/  IADD3 R11, P3, PT, R11, UR61, RZ ;  /* 0x0000003d0b0b7c10 */ /* 0x020fc6000ff7e0ff */
[----:B------:R-:W-:Y:S01]  /*20190*/  STL [R1+0x79c], R14 ;  /* 0x00079c0e01007387 */ /* 0x000fe20000100800 */
[----:B------:R-:W-:-:S03]  /*201a0*/  IADD3.X R10, PT, PT, R10, UR29, RZ, P4, !PT ;  /* 0x0000001d0a0a7c10 */ /* 0x000fc6000a7fe4ff */
[----:B0-----:R-:W4:Y:S04]  /*201b0*/  LDL.LU R6, [R1+0x790] ;  /* 0x0007900001067983 */ /* 0x001f280000300800 */
[----:B------:R-:W-:Y:S01]  /*201c0*/  STL [R1+0x7b8], R13 ;  /* 0x0007b80d01007387 */ /* 0x000fe20000100800 */
[----:B------:R-:W-:-:S03]  /*201d0*/  IADD3 R9, P4, PT, R9, UR61, RZ ;  /* 0x0000003d09097c10 */ /* 0x000fc6000ff9e0ff */
[----:B------:R-:W-:Y:S01]  /*201e0*/  STL [R1+0x7b0], R12 ;  /* 0x0007b00c01007387 */ /* 0x000fe20000100800 */
[----:B------:R-:W-:-:S03]  /*201f0*/  IADD3.X R5, PT, PT, R5, UR29, RZ, P6, !PT ;  /* 0x0000001d05057c10 */ /* 0x000fc6000b7fe4ff */
[----:B------:R-:W-:Y:S04]  /*20200*/  STL [R1+0x78c], R11 ;  /* 0x00078c0b01007387 */ /* 0x000fe80000100800 */
[----:B------:R0:W-:Y:S04]  /*20210*/  STL [R1+0x7a0], R5 ;  /* 0x0007a00501007387 */ /* 0x0001e80000100800 */
[----:B------:R-:W-:Y:S04]  /*20220*/  STL [R1+0x7a8], R10 ;  /* 0x0007a80a01007387 */ /* 0x000fe80000100800 */
[----:B0-----:R-:W5:Y:S04]  /*20230*/  LDL.LU R5, [R1+0x76c] ;  /* 0x00076c0001057983 */ /* 0x001f680000300800 */
[----:B------:R-:W-:Y:S01]  /*20240*/  STL [R1+0x784], R9 ;  /* 0x0007840901007387 */ /* 0x000fe20000100800 */
[----:B--2---:R-:W-:-:S02]  /*20250*/  IADD3 R3, P6, PT, R3, UR61, RZ ;  /* 0x0000003d03037c10 */ /* 0x004fc4000ffde0ff */
[----:B------:R-:W-:-:S03]  /*20260*/  IADD3.X R7, PT, PT, R7, UR29, RZ, P1, !PT ;  /* 0x0000001d07077c10 */ /* 0x000fc60008ffe4ff */
[----:B------:R0:W-:Y:S04]  /*20270*/  STL [R1+0x77c], R3 ;  /* 0x00077c0301007387 */ /* 0x0001e80000100800 */
[----:B0-----:R-:W2:Y:S04]  /*20280*/  LDL.LU R3, [R1+0x788] ;  /* 0x0007880001037983 */ /* 0x001ea80000300800 */
[----:B------:R-:W2:Y:S04]  /*20290*/  LDL.LU R32, [R1+0x764] ;  /* 0x0007640001207983 */ /* 0x000ea80000300800 */
[----:B------:R-:W2:Y:S04]  /*202a0*/  LDL.LU R31, [R1+0x780] ;  /* 0x00078000011f7983 */ /* 0x000ea80000300800 */
[----:B------:R-:W-:Y:S04]  /*202b0*/  STL [R1+0x798], R7 ;  /* 0x0007980701007387 */ /* 0x000fe80000100800 */
[----:B------:R-:W2:Y:S01]  /*202c0*/  LDL.LU R30, [R1+0x75c] ;  /* 0x00075c00011e7983 */ /* 0x000ea20000300800 */
[----:B---3--:R-:W-:-:S05]  /*202d0*/  IADD3 R4, P1, PT, R4, UR61, RZ ;  /* 0x0000003d04047c10 */ /* 0x008fca000ff3e0ff */
[----:B------:R0:W-:Y:S04]  /*202e0*/  STL [R1+0x774], R4 ;  /* 0x0007740401007387 */ /* 0x0001e80000100800 */
[----:B------:R-:W3:Y:S04]  /*202f0*/  LDL.LU R29, [R1+0x778] ;  /* 0x00077800011d7983 */ /* 0x000ee80000300800 */
        /* <DEDUP_REMOVED lines=15> */
[----:B0-----:R-:W3:Y:S04]  /*203f0*/  LDL.LU R4, [R1+0x738] ;  /* 0x0007380001047983 */ /* 0x001ee80000300800 */
[----:B------:R-:W3:Y:S04]  /*20400*/  LDL.LU R12, [R1+0x714] ;  /* 0x00071400010c7983 */ /* 0x000ee80000300800 */
[----:B------:R-:W3:Y:S04]  /*20410*/  LDL.LU R11, [R1+0x730] ;  /* 0x00073000010b7983 */ /* 0x000ee80000300800 */
[----:B------:R-:W3:Y:S01]  /*20420*/  LDL.LU R10, [R1+0x70c] ;  /* 0x00070c00010a7983 */ /* 0x000ee20000300800 */
[----:B----4-:R-:W-:-:S05]  /*20430*/  IADD3.X R6, PT, PT, R6, UR29, RZ, P2, !PT ;  /* 0x0000001d06067c10 */ /* 0x010fca00097fe4ff */
[----:B------:R0:W-:Y:S04]  /*20440*/  STL [R1+0x790], R6 ;  /* 0x0007900601007387 */ /* 0x0001e80000100800 */
[----:B------:R-:W4:Y:S04]  /*20450*/  LDL.LU R9, [R1+0x728] ;  /* 0x0007280001097983 */ /* 0x000f280000300800 */
[----:B0-----:R-:W4:Y:S01]  /*20460*/  LDL.LU R6, [R1+0x704] ;  /* 0x0007040001067983 */ /* 0x001f220000300800 */
[----:B-----5:R-:W-:-:S05]  /*20470*/  IADD3 R5, P2, PT, R5, UR61, RZ ;  /* 0x0000003d05057c10 */ /* 0x020fca000ff5e0ff */
[----:B------:R0:W-:Y:S04]  /*20480*/  STL [R1+0x76c], R5 ;  /* 0x00076c0501007387 */ /* 0x0001e80000100800 */
[----:B0-----:R-:W5:Y:S04]  /*20490*/  LDL.LU R5, [R1+0x720] ;  /* 0x0007200001057983 */ /* 0x001f680000300800 */
[----:B------:R-:W5:Y:S01]  /*204a0*/  LDL.LU R7, [R1+0x6fc] ;  /* 0x0006fc0001077983 */ /* 0x000f620000300800 */
[----:B--2---:R-:W-:Y:S02]  /*204b0*/  IADD3.X R3, PT, PT, R3, UR29, RZ, P3, !PT ;  /* 0x0000001d03037c10 */ /* 0x004fe40009ffe4ff */
[----:B------:R-:W-:-:S03]  /*204c0*/  IADD3 R32, P3, PT, R32, UR61, RZ ;  /* 0x0000003d20207c10 */ /* 0x000fc6000ff7e0ff */
[----:B------:R0:W-:Y:S01]  /*204d0*/  STL [R1+0x788], R3 ;  /* 0x0007880301007387 */ /* 0x0001e20000100800 */
[----:B------:R-:W-:-:S03]  /*204e0*/  IADD3.X R31, PT, PT, R31, UR29, RZ, P4, !PT ;  /* 0x0000001d1f1f7c10 */ /* 0x000fc6000a7fe4ff */
[----:B0-----:R-:W2:Y:S01]  /*204f0*/  LDL.LU R3, [R1+0x718] ;  /* 0x0007180001037983 */ /* 0x001ea20000300800 */
[----:B------:R-:W-:-:S03]  /*20500*/  IADD3 R30, P4, PT, R30, UR61, RZ ;  /* 0x0000003d1e1e7c10 */ /* 0x000fc6000ff9e0ff */
[----:B------:R-:W-:Y:S04]  /*20510*/  STL [R1+0x764], R32 ;  /* 0x0007642001007387 */ /* 0x000fe80000100800 */
[----:B------:R-:W-:Y:S04]  /*20520*/  STL [R1+0x780], R31 ;  /* 0x0007801f01007387 */ /* 0x000fe80000100800 */
[----:B------:R-:W-:Y:S01]  /*20530*/  STL [R1+0x75c], R30 ;  /* 0x00075c1e01007387 */ /* 0x000fe20000100800 */
[----:B---3--:R-:W-:Y:S02]  /*20540*/  IADD3.X R29, PT, PT, R29, UR29, RZ, P6, !PT ;  /* 0x0000001d1d1d7c10 */ /* 0x008fe4000b7fe4ff */
        /* <DEDUP_REMOVED lines=28> */
[----:B------:R-:W-:-:S05]  /*20710*/  IADD3.X R4, PT, PT, R4, UR29, RZ, P3, !PT ;  /* 0x0000001d04047c10 */ /* 0x000fca0009ffe4ff */
[----:B------:R0:W-:Y:S04]  /*20720*/  STL [R1+0x738], R4 ;  /* 0x0007380401007387 */ /* 0x0001e80000100800 */
[----:B------:R-:W-:Y:S04]  /*20730*/  STL [R1+0x740], R14 ;  /* 0x0007400e01007387 */ /* 0x000fe80000100800 */
[----:B0-----:R-:W3:Y:S01]  /*20740*/  LDL.LU R4, [R1+0x6f4] ;  /* 0x0006f40001047983 */ /* 0x001ee20000300800 */
[----:B------:R-:W-:Y:S02]  /*20750*/  IADD3 R13, P2, PT, R13, UR61, RZ ;  /* 0x0000003d0d0d7c10 */ /* 0x000fe4000ff5e0ff */
[----:B------:R-:W-:-:S02]  /*20760*/  IADD3 R12, P3, PT, R12, UR61, RZ ;  /* 0x0000003d0c0c7c10 */ /* 0x000fc4000ff7e0ff */
[----:B------:R-:W-:Y:S01]  /*20770*/  IADD3.X R11, PT, PT, R11, UR29, RZ, P4, !PT ;  /* 0x0000001d0b0b7c10 */ /* 0x000fe2000a7fe4ff */
[----:B------:R-:W-:Y:S01]  /*20780*/  STL [R1+0x71c], R13 ;  /* 0x00071c0d01007387 */ /* 0x000fe20000100800 */
[----:B------:R-:W-:Y:S02]  /*20790*/  IADD3 R10, P4, PT, R10, UR61, RZ ;  /* 0x0000003d0a0a7c10 */ /* 0x000fe4000ff9e0ff */
[----:B----4-:R-:W-:Y:S01]  /*207a0*/  IADD3.X R9, PT, PT, R9, UR29, RZ, P6, !PT ;  /* 0x0000001d09097c10 */ /* 0x010fe2000b7fe4ff */
[----:B------:R-:W-:Y:S01]  /*207b0*/  STL [R1+0x714], R12 ;  /* 0x0007140c01007387 */ /* 0x000fe20000100800 */
[----:B------:R-:W-:-:S03]  /*207c0*/  IADD3 R6, P6, PT, R6, UR61, RZ ;  /* 0x0000003d06067c10 */ /* 0x000fc6000ffde0ff */
[----:B------:R-:W-:Y:S04]  /*207d0*/  STL [R1+0x730], R11 ;  /* 0x0007300b01007387 */ /* 0x000fe80000100800 */
[----:B------:R0:W-:Y:S04]  /*207e0*/  STL [R1+0x704], R6 ;  /* 0x0007040601007387 */ /* 0x0001e80000100800 */
[----:B------:R-:W-:Y:S04]  /*207f0*/  STL [R1+0x70c], R10 ;  /* 0x00070c0a01007387 */ /* 0x000fe80000100800 */
[----:B0-----:R-:W4:Y:S04]  /*20800*/  LDL.LU R6, [R1+0x710] ;  /* 0x0007100001067983 */ /* 0x001f280000300800 */
[----:B------:R-:W-:Y:S01]  /*20810*/  STL [R1+0x728], R9 ;  /* 0x0007280901007387 */ /* 0x000fe20000100800 */
[----:B-----5:R-:W-:-:S02]  /*20820*/  IADD3.X R5, PT, PT, R5, UR29, RZ, P1, !PT ;  /* 0x0000001d05057c10 */ /* 0x020fc40008ffe4ff */
[----:B------:R-:W-:-:S03]  /*20830*/  IADD3 R7, P1, PT, R7, UR61, RZ ;  /* 0x0000003d07077c10 */ /* 0x000fc6000ff3e0ff */
[----:B------:R0:W-:Y:S04]  /*20840*/  STL [R1+0x720], R5 ;  /* 0x0007200501007387 */ /* 0x0001e80000100800 */
[----:B0-----:R-:W5:Y:S04]  /*20850*/  LDL.LU R5, [R1+0x6ec] ;  /* 0x0006ec0001057983 */ /* 0x001f680000300800 */
[----:B------:R-:W5:Y:S04]  /*20860*/  LDL.LU R32, [R1+0x708] ;  /* 0x0007080001207983 */ /* 0x000f680000300800 */
[----:B------:R-:W5:Y:S04]  /*20870*/  LDL.LU R31, [R1+0x6e4] ;  /* 0x0006e400011f7983 */ /* 0x000f680000300800 */
[----:B------:R-:W-:Y:S04]  /*20880*/  STL [R1+0x6fc], R7 ;  /* 0x0006fc0701007387 */ /* 0x000fe80000100800 */
[----:B------:R-:W5:Y:S01]  /*20890*/  LDL.LU R30, [R1+0x700] ;  /* 0x00070000011e7983 */ /* 0x000f620000300800 */
[----:B--2---:R-:W-:-:S05]  /*208a0*/  IADD3.X R3, PT, PT, R3, UR29, RZ, P2, !PT ;  /* 0x0000001d03037c10 */ /* 0x004fca00097fe4ff */
[----:B------:R0:W-:Y:S04]  /*208b0*/  STL [R1+0x718], R3 ;  /* 0x0007180301007387 */ /* 0x0001e80000100800 */
        /* <DEDUP_REMOVED lines=16> */
[----:B0-----:R-:W2:Y:S04]  /*209c0*/  LDL.LU R3, [R1+0x69c] ;  /* 0x00069c0001037983 */ /* 0x001ea80000300800 */
[----:B------:R-:W2:Y:S04]  /*209d0*/  LDL.LU R12, [R1+0x6b8] ;  /* 0x0006b800010c7983 */ /* 0x000ea80000300800 */
[----:B------:R-:W2:Y:S04]  /*209e0*/  LDL.LU R11, [R1+0x694] ;  /* 0x00069400010b7983 */ /* 0x000ea80000300800 */
[----:B------:R-:W2:Y:S01]  /*209f0*/  LDL.LU R10, [R1+0x6b0] ;  /* 0x0006b000010a7983 */ /* 0x000ea20000300800 */
[----:B---3--:R-:W-:-:S05]  /*20a00*/  IADD3 R4, P2, PT, R4, UR61, RZ ;  /* 0x0000003d04047c10 */ /* 0x008fca000ff5e0ff */
[----:B------:R0:W-:Y:S04]  /*20a10*/  STL [R1+0x6f4], R4 ;  /* 0x0006f40401007387 */ /* 0x0001e80000100800 */
[----:B------:R-:W3:Y:S04]  /*20a20*/  LDL.LU R9, [R1+0x68c] ;  /* 0x00068c0001097983 */ /* 0x000ee80000300800 */
[----:B0-----:R-:W3:Y:S01]  /*20a30*/  LDL.LU R4, [R1+0x6a8] ;  /* 0x0006a80001047983 */ /* 0x001ee20000300800 */
[----:B----4-:R-:W-:-:S05]  /*20a40*/  IADD3.X R6, PT, PT, R6, UR29, RZ, P3, !PT ;  /* 0x0000001d06067c10 */ /* 0x010fca0009ffe4ff */
[----:B------:R0:W-:Y:S04]  /*20a50*/  STL [R1+0x710], R6 ;  /* 0x0007100601007387 */ /* 0x0001e80000100800 */
[----:B0-----:R-:W4:Y:S04]  /*20a60*/  LDL.LU R6, [R1+0x684] ;  /* 0x0006840001067983 */ /* 0x001f280000300800 */
[----:B------:R-:W4:Y:S01]  /*20a70*/  LDL.LU R7, [R1+0x6a0] ;  /* 0x0006a00001077983 */ /* 0x000f220000300800 */
[----:B-----5:R-:W-:Y:S02]  /*20a80*/  IADD3 R5, P3, PT, R5, UR61, RZ ;  /* 0x0000003d05057c10 */ /* 0x020fe4000ff7e0ff */
[----:B------:R-:W-:-:S03]  /*20a90*/  IADD3.X R32, PT, PT, R32, UR29, RZ, P4, !PT ;  /* 0x0000001d20207c10 */ /* 0x000fc6000a7fe4ff */
[----:B------:R0:W-:Y:S01]  /*20aa0*/  STL [R1+0x6ec], R5 ;  /* 0x0006ec0501007387 */ /* 0x0001e20000100800 */
[----:B------:R-:W-:-:S03]  /*20ab0*/  IADD3 R31, P4, PT, R31, UR61, RZ ;  /* 0x0000003d1f1f7c10 */ /* 0x000fc6000ff9e0ff */
[----:B0-----:R-:W5:Y:S01]  /*20ac0*/  LDL.LU R5, [R1+0x67c] ;  /* 0x00067c0001057983 */ /* 0x001f620000300800 */
[----:B------:R-:W-:-:S03]  /*20ad0*/  IADD3.X R30, PT, PT, R30, UR29, RZ, P6, !PT ;  /* 0x0000001d1e1e7c10 */ /* 0x000fc6000b7fe4ff */
[----:B------:R-:W-:Y:S04]  /*20ae0*/  STL [R1+0x708], R32 ;  /* 0x0007082001007387 */ /* 0x000fe80000100800 */
[----:B------:R-:W-:Y:S04]  /*20af0*/  STL [R1+0x6e4], R31 ;  /* 0x0006e41f01007387 */ /* 0x000fe80000100800 */
[----:B------:R-:W-:Y:S01]  /*20b00*/  STL [R1+0x700], R30 ;  /* 0x0007001e01007387 */ /* 0x000fe20000100800 */
[----:B--2---:R-:W-:Y:S02]  /*20b10*/  IADD3 R29, P6, PT, R29, UR61, RZ ;  /* 0x0000003d1d1d7c10 */ /* 0x004fe4000ffde0ff */
        /* <DEDUP_REMOVED lines=27> */
[----:B------:R-:W-:Y:S02]  /*20cd0*/  IADD3.X R13, PT, PT, R13, UR29, RZ, P3, !PT ;  /* 0x0000001d0d0d7c10 */ /* 0x000fe40009ffe4ff */
[----:B------:R-:W-:Y:S01]  /*20ce0*/  IADD3 R3, P3, PT, R3, UR61, RZ ;  /* 0x0000003d03037c10 */ /* 0x000fe2000ff7e0ff */
[----:B------:R-:W-:Y:S01]  /*20cf0*/  STL [R1+0x6c8], R15 ;  /* 0x0006c80f01007387 */ /* 0x000fe20000100800 */
[----:B------:R-:W-:-:S03]  /*20d00*/  IADD3.X R12, PT, PT, R12, UR29, RZ, P4, !PT ;  /* 0x0000001d0c0c7c10 */ /* 0x000fc6000a7fe4ff */
[----:B------:R0:W-:Y:S01]  /*20d10*/  STL [R1+0x69c], R3 ;  /* 0x00069c0301007387 */ /* 0x0001e20000100800 */
[----:B------:R-:W-:-:S03]  /*20d20*/  IADD3 R11, P4, PT, R11, UR61, RZ ;  /* 0x0000003d0b0b7c10 */ /* 0x000fc6000ff9e0ff */
[----:B------:R-:W-:Y:S01]  /*20d30*/  STL [R1+0x6a4], R14 ;  /* 0x0006a40e01007387 */ /* 0x000fe20000100800 */
[----:B------:R-:W-:-:S03]  /*20d40*/  IADD3.X R10, PT, PT, R10, UR29, RZ, P6, !PT ;  /* 0x0000001d0a0a7c10 */ /* 0x000fc6000b7fe4ff */
[----:B0-----:R-:W2:Y:S04]  /*20d50*/  LDL.LU R3, [R1+0x698] ;  /* 0x0006980001037983 */ /* 0x001ea80000300800 */
[----:B------:R-:W-:Y:S04]  /*20d60*/  STL [R1+0x6c0], R13 ;  /* 0x0006c00d01007387 */ /* 0x000fe80000100800 */
[----:B------:R-:W-:Y:S04]  /*20d70*/  STL [R1+0x6b8], R12 ;  /* 0x0006b80c01007387 */ /* 0x000fe80000100800 */
[----:B------:R-:W-:Y:S01]  /*20d80*/  STL [R1+0x694], R11 ;  /* 0x0006940b01007387 */ /* 0x000fe20000100800 */
[----:B---3--:R-:W-:-:S05]  /*20d90*/  IADD3.X R4, PT, PT, R4, UR29, RZ, P1, !PT ;  /* 0x0000001d04047c10 */ /* 0x008fca0008ffe4ff */
[----:B------:R0:W-:Y:S04]  /*20da0*/  STL [R1+0x6a8], R4 ;  /* 0x0006a80401007387 */ /* 0x0001e80000100800 */
[----:B------:R-:W-:Y:S04]  /*20db0*/  STL [R1+0x6b0], R10 ;  /* 0x0006b00a01007387 */ /* 0x000fe80000100800 */
[----:B0-----:R-:W3:Y:S01]  /*20dc0*/  LDL.LU R4, [R1+0x674] ;  /* 0x0006740001047983 */ /* 0x001ee20000300800 */
[----:B------:R-:W-:-:S05]  /*20dd0*/  IADD3 R9, P6, PT, R9, UR61, RZ ;  /* 0x0000003d09097c10 */ /* 0x000fca000ffde0ff */
[----:B------:R-:W-:Y:S01]  /*20de0*/  STL [R1+0x68c], R9 ;  /* 0x00068c0901007387 */ /* 0x000fe20000100800 */
[----:B----4-:R-:W-:Y:S02]  /*20df0*/  IADD3 R6, P1, PT, R6, UR61, RZ ;  /* 0x0000003d06067c10 */ /* 0x010fe4000ff3e0ff */
[----:B------:R-:W-:-:S03]  /*20e00*/  IADD3.X R7, PT, PT, R7, UR29, RZ, P2, !PT ;  /* 0x0000001d07077c10 */ /* 0x000fc600097fe4ff */
[----:B------:R0:W-:Y:S04]  /*20e10*/  STL [R1+0x684], R6 ;  /* 0x0006840601007387 */ /* 0x0001e80000100800 */
[----:B0-----:R-:W4:Y:S04]  /*20e20*/  LDL.LU R6, [R1+0x690] ;  /* 0x0006900001067983 */ /* 0x001f280000300800 */
[----:B------:R-:W4:Y:S04]  /*20e30*/  LDL.LU R32, [R1+0x66c] ;  /* 0x00066c0001207983 */ /* 0x000f280000300800 */
[----:B------:R-:W4:Y:S01]  /*20e40*/  LDL.LU R31, [R1+0x688] ;  /* 0x00068800011f7983 */ /* 0x000f220000300800 */
[----:B-----5:R-:W-:-:S03]  /*20e50*/  IADD3 R5, P2, PT, R5, UR61, RZ ;  /* 0x0000003d05057c10 */ /* 0x020fc6000ff5e0ff */
        /* <DEDUP_REMOVED lines=32> */
[----:B------:R-:W-:-:S03]  /*21060*/  IADD3 R32, P4, PT, R32, UR61, RZ ;  /* 0x0000003d20207c10 */ /* 0x000fc6000ff9e0ff */
[----:B------:R0:W-:Y:S01]  /*21070*/  STL [R1+0x690], R6 ;  /* 0x0006900601007387 */ /* 0x0001e20000100800 */
[----:B------:R-:W-:-:S03]  /*21080*/  IADD3.X R31, PT, PT, R31, UR29, RZ, P6, !PT ;  /* 0x0000001d1f1f7c10 */ /* 0x000fc6000b7fe4ff */
[----:B0-----:R-:W4:Y:S01]  /*21090*/  LDL.LU R6, [R1+0x620] ;  /* 0x0006200001067983 */ /* 0x001f220000300800 */
[----:B-----5:R-:W-:-:S03]  /*210a0*/  IADD3 R30, P6, PT, R30, UR61, RZ ;  /* 0x0000003d1e1e7c10 */ /* 0x020fc6000ffde0ff */
        /* <DEDUP_REMOVED lines=53> */
[----:B------:R-:W3:Y:S04]  /*21400*/  LDL.LU R32, [R1+0x610] ;  /* 0x0006100001207983 */ /* 0x000ee80000300800 */
[----:B------:R-:W3:Y:S04]  /*21410*/  LDL.LU R31, [R1+0x5ec] ;  /* 0x0005ec00011f7983 */ /* 0x000ee80000300800 */
[----:B------:R-:W-:Y:S01]  /*21420*/  STL [R1+0x604], R7 ;  /* 0x0006040701007387 */ /* 0x000fe20000100800 */
[----:B----4-:R-:W-:-:S03]  /*21430*/  IADD3.X R6, PT, PT, R6, UR29, RZ, P3, !PT ;  /* 0x0000001d06067c10 */ /* 0x010fc60009ffe4ff */
        /* <DEDUP_REMOVED lines=19> */
[----:B------:R-:W4:Y:S04]  /*21570*/  LDL.LU R12, [R1+0x5c0] ;  /* 0x0005c000010c7983 */ /* 0x000f280000300800 */
[----:B------:R-:W4:Y:S04]  /*21580*/  LDL.LU R11, [R1+0x59c] ;  /* 0x00059c00010b7983 */ /* 0x000f280000300800 */
[----:B------:R-:W4:Y:S01]  /*21590*/  LDL.LU R10, [R1+0x5b8] ;  /* 0x0005b800010a7983 */ /* 0x000f220000300800 */
[----:B-----5:R-:W-:-:S05]  /*215a0*/  IADD3 R5, P3, PT, R5, UR61, RZ ;  /* 0x0000003d05057c10 */ /* 0x020fca000ff7e0ff */
        /* <DEDUP_REMOVED lines=11> */
[----:B------:R-:W-:Y:S02]  /*21660*/  IADD3 R31, P6, PT, R31, UR61, RZ ;  /* 0x0000003d1f1f7c10 */ /* 0x000fe4000ffde0ff */
[----:B----4-:R-:W-:Y:S01]  /*21670*/  IADD3.X R30, PT, PT, R30, UR29, RZ, P1, !PT ;  /* 0x0000001d1e1e7c10 */ /* 0x010fe20008ffe4ff */
        /* <DEDUP_REMOVED lines=36> */
[----:B------:R-:W-:-:S03]  /*218c0*/  IADD3 R11, P6, PT, R11, UR61, RZ ;  /* 0x0000003d0b0b7c10 */ /* 0x000fc6000ffde0ff */
[----:B------:R-:W-:Y:S01]  /*218d0*/  STL [R1+0x5ac], R14 ;  /* 0x0005ac0e01007387 */ /* 0x000fe20000100800 */
[----:B------:R-:W-:-:S03]  /*218e0*/  IADD3.X R10, PT, PT, R10, UR29, RZ, P1, !PT ;  /* 0x0000001d0a0a7c10 */ /* 0x000fc60008ffe4ff */
[----:B0-----:R-:W4:Y:S04]  /*218f0*/  LDL.LU R6, [R1+0x5a0] ;  /* 0x0005a00001067983 */ /* 0x001f280000300800 */
[----:B------:R-:W-:Y:S04]  /*21900*/  STL [R1+0x5c8], R13 ;  /* 0x0005c80d01007387 */ /* 0x000fe80000100800 */
[----:B------:R-:W-:Y:S01]  /*21910*/  STL [R1+0x5c0], R12 ;  /* 0x0005c00c01007387 */ /* 0x000fe20000100800 */
[----:B-----5:R-:W-:Y:S02]  /*21920*/  IADD3 R9, P1, PT, R9, UR61, RZ ;  /* 0x0000003d09097c10 */ /* 0x020fe4000ff3e0ff */
[----:B------:R-:W-:Y:S01]  /*21930*/  IADD3.X R5, PT, PT, R5, UR29, RZ, P2, !PT ;  /* 0x0000001d05057c10 */ /* 0x000fe200097fe4ff */
        /* <DEDUP_REMOVED lines=196> */
[----:B------:R-:W4:Y:S04]  /*22580*/  LDL.LU R31, [R1+0x498] ;  /* 0x00049800011f7983 */ /* 0x000f280000300800 */
[----:B------:R-:W-:Y:S01]  /*22590*/  STL [R1+0x4b0], R7 ;  /* 0x0004b00701007387 */ /* 0x000fe20000100800 */
[----:B-----5:R-:W-:-:S03]  /*225a0*/  IADD3 R5, P4, PT, R5, UR61, RZ ;  /* 0x0000003d05057c10 */ /* 0x020fc6000ff9e0ff */
        /* <DEDUP_REMOVED lines=825> */
[----:B------:R-:W-:Y:S04]  /*25940*/  STL [R1+0x8e4], R3 ;  /* 0x0008e40301007387 */ /* 0x000fe80000100800 */
[----:B------:R-:W-:Y:S04]  /*25950*/  STL [R1+0x8ec], R10 ;  /* 0x0008ec0a01007387 */ /* 0x000fe80000100800 */
[----:B------:R-:W-:Y:S01]  /*25960*/  STL [R1+0x908], R9 ;  /* 0x0009080901007387 */ /* 0x000fe20000100800 */
[----:B---3--:R-:W-:-:S05]  /*25970*/  IADD3.X R4, PT, PT, R4, UR27, RZ, P3, !PT ;  /* 0x0000001b04047c10 */ /* 0x008fca0009ffe4ff */
[----:B------:R0:W-:Y:S04]  /*25980*/  STL [R1+0x900], R4 ;  /* 0x0009000401007387 */ /* 0x0001e80000100800 */
[----:B0-----:R-:W2:Y:S01]  /*25990*/  LDL.LU R4, [R1+0x964] ;  /* 0x0009640001047983 */ /* 0x001ea20000300800 */
[----:B------:R-:W-:-:S03]  /*259a0*/  IADD3 R7, P3, PT, R7, UR62, RZ ;  /* 0x0000003e07077c10 */ /* 0x000fc6000ff7e0ff */
[----:B------:R-:W3:Y:S04]  /*259b0*/  LDL.LU R33, [R1+0x8e8] ;  /* 0x0008e80001217983 */ /* 0x000ee80000300800 */
[----:B------:R-:W3:Y:S04]  /*259c0*/  LDL.LU R32, [R1+0x968] ;  /* 0x0009680001207983 */ /* 0x000ee80000300800 */
[----:B------:R0:W-:Y:S01]  /*259d0*/  STL [R1+0x8dc], R7 ;  /* 0x0008dc0701007387 */ /* 0x0001e20000100800 */
        /* <DEDUP_REMOVED lines=22> */
[----:B-----5:R-:W-:-:S05]  /*25b40*/  IADD3.X R5, PT, PT, R5, UR27, RZ, P6, !PT ;  /* 0x0000001b05057c10 */ /* 0x020fca000b7fe4ff */
[----:B------:R5:W-:Y:S04]  /*25b50*/  STL [R1+0x8f0], R5 ;  /* 0x0008f00501007387 */ /* 0x000be80000100800 */
[----:B------:R-:W4:Y:S04]  /*25b60*/  LDL.LU R11, [R1+0xa8] ;  /* 0x0000a800010b7983 */ /* 0x000f280000300800 */
[----:B------:R-:W4:Y:S04]  /*25b70*/  LDL.LU R10, [R1+0xa4] ;  /* 0x0000a400010a7983 */ /* 0x000f280000300800 */
[----:B0-----:R-:W4:Y:S04]  /*25b80*/  LDL.LU R7, [R1+0xa0] ;  /* 0x0000a00001077983 */ /* 0x001f280000300800 */
[----:B-1----:R-:W4:Y:S04]  /*25b90*/  LDL.LU R6, [R1+0x94] ;  /* 0x0000940001067983 */ /* 0x002f280000300800 */
[----:B-----5:R-:W5:Y:S01]  /*25ba0*/  LDL.LU R5, [R1+0x98] ;  /* 0x0000980001057983 */ /* 0x020f620000300800 */
[----:B--2---:R-:W-:-:S05]  /*25bb0*/  IADD3 R4, P6, PT, R4, UR62, RZ ;  /* 0x0000003e04047c10 */ /* 0x004fca000ffde0ff */
[----:B------:R0:W-:Y:S04]  /*25bc0*/  STL [R1+0x964], R4 ;  /* 0x0009640401007387 */ /* 0x0001e80000100800 */
[----:B0-----:R-:W2:Y:S01]  /*25bd0*/  LDL.LU R4, [R1+0x90] ;  /* 0x0000900001047983 */ /* 0x001ea20000300800 */
[----:B---3--:R-:W-:Y:S02]  /*25be0*/  IADD3.X R33, PT, PT, R33, UR27, RZ, P1, !PT ;  /* 0x0000001b21217c10 */ /* 0x008fe40008ffe4ff */
[----:B------:R-:W-:Y:S02]  /*25bf0*/  IADD3 R32, P1, PT, R32, UR62, RZ ;  /* 0x0000003e20207c10 */ /* 0x000fe4000ff3e0ff */
[----:B----4-:R-:W-:Y:S01]  /*25c00*/  IADD3.X R31, PT, PT, R31, UR27, RZ, P2, !PT ;  /* 0x0000001b1f1f7c10 */ /* 0x010fe200097fe4ff */
[----:B------:R-:W-:Y:S01]  /*25c10*/  STL [R1+0x8e8], R33 ;  /* 0x0008e82101007387 */ /* 0x000fe20000100800 */
[----:B------:R-:W-:Y:S01]  /*25c20*/  IADD3 R30, P2, PT, R30, UR62, RZ ;  /* 0x0000003e1e1e7c10 */ /* 0x000fe2000ff5e0ff */
[----:B------:R-:W-:-:S02]  /*25c30*/  IMAD.U32 R3, RZ, RZ, UR5 ;  /* 0x00000005ff037e24 */ /* 0x000fc4000f8e00ff */
[----:B------:R-:W-:Y:S01]  /*25c40*/  STL [R1+0x968], R32 ;  /* 0x0009682001007387 */ /* 0x000fe20000100800 */
[----:B------:R-:W-:Y:S01]  /*25c50*/  IADD3.X R29, PT, PT, R29, UR27, RZ, P3, !PT ;  /* 0x0000001b1d1d7c10 */ /* 0x000fe20009ffe4ff */
[----:B------:R-:W0:Y:S02]  /*25c60*/  SYNCS.PHASECHK.TRANS64.TRYWAIT P4, [UR14], R3 ;  /* 0x00000003ff0075a7 */ /* 0x000e24000808110e */
        /* <DEDUP_REMOVED lines=31> */
[----:B------:R-:W-:Y:S01]  /*25e60*/  STL [R1+0x988], R15 ;  /* 0x0009880f01007387 */ /* 0x000fe20000100800 */
[----:B------:R-:W-:-:S03]  /*25e70*/  IADD3 R9, P3, PT, R9, UR62, RZ ;  /* 0x0000003e09097c10 */ /* 0x000fc6000ff7e0ff */
[----:B------:R-:W-:Y:S04]  /*25e80*/  STL [R1+0xb0], R14 ;  /* 0x0000b00e01007387 */ /* 0x000fe80000100800 */
[----:B------:R1:W-:Y:S04]  /*25e90*/  STL [R1+0x9c], R9 ;  /* 0x00009c0901007387 */ /* 0x0003e80000100800 */
[----:B------:R3:W-:Y:S01]  /*25ea0*/  STL [R1+0x98c], R13 ;  /* 0x00098c0d01007387 */ /* 0x0007e20000100800 */
[----:B------:R-:W-:-:S03]  /*25eb0*/  IADD3.X R11, PT, PT, R11, UR27, RZ, P6, !PT ;  /* 0x0000001b0b0b7c10 */ /* 0x000fc6000b7fe4ff */
[----:B------:R3:W-:Y:S01]  /*25ec0*/  STL [R1+0xac], R12 ;  /* 0x0000ac0c01007387 */ /* 0x0007e20000100800 */
[----:B------:R-:W-:Y:S02]  /*25ed0*/  IADD3.X R10, PT, PT, R10, UR27, RZ, P1, !PT ;  /* 0x0000001b0a0a7c10 */ /* 0x000fe40008ffe4ff */
[----:B------:R-:W-:Y:S02]  /*25ee0*/  IADD3.X R7, PT, PT, R7, UR27, RZ, P2, !PT ;  /* 0x0000001b07077c10 */ /* 0x000fe400097fe4ff */
[----:B------:R-:W-:Y:S01]  /*25ef0*/  IADD3 R6, P2, PT, R6, UR62, RZ ;  /* 0x0000003e06067c10 */ /* 0x000fe2000ff5e0ff */
[----:B------:R3:W-:Y:S01]  /*25f00*/  STL [R1+0xa8], R11 ;  /* 0x0000a80b01007387 */ /* 0x0007e20000100800 */
[----:B-----5:R-:W-:-:S03]  /*25f10*/  IADD3.X R5, PT, PT, R5, UR27, RZ, P3, !PT ;  /* 0x0000001b05057c10 */ /* 0x020fc60009ffe4ff */
[----:B------:R3:W-:Y:S04]  /*25f20*/  STL [R1+0xa4], R10 ;  /* 0x0000a40a01007387 */ /* 0x0007e80000100800 */
[----:B------:R3:W-:Y:S04]  /*25f30*/  STL [R1+0xa0], R7 ;  /* 0x0000a00701007387 */ /* 0x0007e80000100800 */
[----:B------:R3:W-:Y:S01]  /*25f40*/  STL [R1+0x94], R6 ;  /* 0x0000940601007387 */ /* 0x0007e20000100800 */
[----:B------:R-:W-:-:S04]  /*25f50*/  SHF.R.U32.HI R8, RZ, 0x6, R8 ;  /* 0x00000006ff087819 */ /* 0x000fc80000011608 */
[----:B------:R-:W-:-:S04]  /*25f60*/  SGXT.U32 R8, R8, 0x1 ;  /* 0x000000010808781a */ /* 0x000fc80000000000 */
[C---:B-1----:R-:W-:Y:S02]  /*25f70*/  LOP3.LUT R9, R8.reuse, 0x2, RZ, 0xfc, !PT ;  /* 0x0000000208097812 */ /* 0x042fe400078efcff */
[----:B------:R-:W-:Y:S02]  /*25f80*/  LOP3.LUT R8, R8, 0x4, RZ, 0xfc, !PT ;  /* 0x0000000408087812 */ /* 0x000fe400078efcff */
[----:B------:R-:W-:Y:S02]  /*25f90*/  ISETP.GE.AND P1, PT, R9, UR6, PT ;  /* 0x0000000609007c0c */ /* 0x000fe4000bf26270 */
[----:B------:R-:W-:Y:S02]  /*25fa0*/  ISETP.GE.AND P6, PT, R8, UR6, PT ;  /* 0x0000000608007c0c */ /* 0x000fe4000bfc6270 */
[----:B------:R-:W-:Y:S02]  /*25fb0*/  PRMT R27, RZ, 0x7610, R27 ;  /* 0x00007610ff1b7816 */ /* 0x000fe4000000001b */
[----:B--2---:R-:W-:-:S05]  /*25fc0*/  IADD3.X R4, PT, PT, R4, UR27, RZ, P2, !PT ;  /* 0x0000001b04047c10 */ /* 0x004fca00097fe4ff */
[----:B------:R3:W-:Y:S04]  /*25fd0*/  STL [R1+0x90], R4 ;  /* 0x0000900401007387 */ /* 0x0007e80000100800 */
[----:B------:R3:W-:Y:S01]  /*25fe0*/  STL [R1+0x98], R5 ;  /* 0x0000980501007387 */ /* 0x0007e20000100800 */
[----:B0-----:R-:W-:Y:S05]  /*25ff0*/  @!P4 BRA `(.L_x_8) ;  /* 0x000001400088c947 */ /* 0x001fea0003800000 */
.L_x_16:
[----:B---3--:R-:W2:Y:S04]  /*26000*/  LDL R5, [R1+0x90] ;  /* 0x0000900001057983 */ /* 0x008ea80000100800 */
[----:B------:R-:W2:Y:S04]  /*26010*/  LDL R4, [R1+0x94] ;  /* 0x0000940001047983 */ /* 0x000ea80000100800 */
[----:B------:R0:W-:Y:S04]  /*26020*/  STL [R1+0xed0], R86 ;  /* 0x000ed05601007387 */ /* 0x0001e80000100800 */
[----:B0-----:R-:W3:Y:S04]  /*26030*/  LDL R86, [R1+0x98c] ;  /* 0x00098c0001567983 */ /* 0x001ee80000100800 */
[----:B------:R0:W-:Y:S04]  /*26040*/  STL [R1+0xecc], R87 ;  /* 0x000ecc5701007387 */ /* 0x0001e80000100800 */
[----:B0-----:R-:W4:Y:S01]  /*26050*/  LDL R87, [R1+0xa0] ;  /* 0x0000a00001577983 */ /* 0x001f220000100800 */
[----:B------:R-:W-:-:S03]  /*26060*/  PRMT R20, RZ, 0x7610, R20 ;  /* 0x00007610ff147816 */ /* 0x000fc60000000014 */
[----:B------:R-:W-:Y:S04]  /*26070*/  STL [R1+0xec8], R88 ;  /* 0x000ec85801007387 */ /* 0x000fe80000100800 */
[----:B------:R0:W-:Y:S04]  /*26080*/  STL [R1+0xec4], R89 ;  /* 0x000ec45901007387 */ /* 0x0001e80000100800 */
        /* <DEDUP_REMOVED lines=31> */
[----:B0-----:R-:W3:Y:S04]  /*26280*/  LDL R89, [R1+0xa4] ;  /* 0x0000a40001597983 */ /* 0x001ee80000100800 */
[----:B------:R-:W3:Y:S01]  /*26290*/  LDL R88, [R1+0x988] ;  /* 0x0009880001587983 */ /* 0x000ee20000100800 */
[----:B------:R-:W0:Y:S02]  /*262a0*/  S2R R46, SR_TID.X ;  /* 0x00000000002e7919 */ /* 0x000e240000002100 */
[----:B0-----:R-:W-:-:S04]  /*262b0*/  SHF.R.U32.HI R46, RZ, 0x6, R46 ;  /* 0x00000006ff2e7819 */ /* 0x001fc8000001162e */
[----:B------:R-:W-:-:S04]  /*262c0*/  SGXT.U32 R46, R46, 0x1 ;  /* 0x000000012e2e781a */ /* 0x000fc80000000000 */
[----:B------:R-:W-:Y:S02]  /*262d0*/  LOP3.LUT R47, R46, 0x6, RZ, 0xfc, !PT ;  /* 0x000000062e2f7812 */ /* 0x000fe400078efcff */
[----:B------:R-:W0:Y:S02]  /*262e0*/  S2R R46, SR_TID.X ;  /* 0x00000000002e7919 */ /* 0x000e240000002100 */
[----:B------:R-:W-:Y:S02]  /*262f0*/  ISETP.GE.AND P2, PT, R47, UR6, PT ;  /* 0x000000062f007c0c */ /* 0x000fe4000bf46270 */
[----:B------:R-:W3:Y:S04]  /*26300*/  LDL R47, [R1+0xa8] ;  /* 0x0000a800012f7983 */ /* 0x000ee80000100800 */
[----:B--2---:R2:W2:Y:S04]  /*26310*/  @!P0 LDG.E.U16 R27, desc[UR24][R4.64] ;  /* 0x00000018041b8981 */ /* 0x0044a8000c1e1500 */
[----:B------:R-:W2:Y:S04]  /*26320*/  LDL R4, [R1+0x98] ;  /* 0x0000980001047983 */ /* 0x000ea80000100800 */
[----:B------:R-:W2:Y:S01]  /*26330*/  LDL R5, [R1+0x9c] ;  /* 0x00009c0001057983 */ /* 0x000ea20000100800 */
[----:B0-----:R-:W-:-:S04]  /*26340*/  SHF.R.U32.HI R46, RZ, 0x6, R46 ;  /* 0x00000006ff2e7819 */ /* 0x001fc8000001162e */
[----:B------:R-:W-:-:S04]  /*26350*/  SGXT.U32 R46, R46, 0x1 ;  /* 0x000000012e2e781a */ /* 0x000fc80000000000 */
[----:B------:R-:W-:-:S04]  /*26360*/  LOP3.LUT R46, R46, 0x8, RZ, 0xfc, !PT ;  /* 0x000000082e2e7812 */ /* 0x000fc800078efcff */
[----:B------:R-:W-:Y:S02]  /*26370*/  ISETP.GE.AND P0, PT, R46, UR6, PT ;  /* 0x000000062e007c0c */ /* 0x000fe4000bf06270 */
[----:B------:R-:W3:Y:S01]  /*26380*/  LDL R46, [R1+0x984] ;  /* 0x00098400012e7983 */ /* 0x000ee20000100800 */
[----:B------:R-:W-:Y:S02]  /*26390*/  PRMT R35, RZ, 0x7610, R35 ;  /* 0x00007610ff237816 */ /* 0x000fe40000000023 */
[----:B--2---:R-:W-:-:S04]  /*263a0*/  @!P1 LOP3.LUT R5, R5, R4, RZ, 0x3c, !PT ;  /* 0x0000000405059212 */ /* 0x004fc800078e3cff */
[----:B------:R-:W-:-:S04]  /*263b0*/  @!P1 LOP3.LUT R4, R5, R4, RZ, 0x3c, !PT ;  /* 0x0000000405049212 */ /* 0x000fc800078e3cff */
[----:B------:R-:W-:-:S05]  /*263c0*/  @!P1 LOP3.LUT R5, R5, R4, RZ, 0x3c, !PT ;  /* 0x0000000405059212 */ /* 0x000fca00078e3cff */
[----:B------:R0:W2:Y:S02]  /*263d0*/  @!P1 LDG.E.U16 R20, desc[UR24][R4.64] ;  /* 0x0000001804149981 */ /* 0x0000a4000c1e1500 */
[----:B0-----:R-:W0:Y:S01]  /*263e0*/  S2R R5, SR_TID.X ;  /* 0x0000000000057919 */ /* 0x001e220000002100 */
[----:B---3--:R-:W-:Y:S02]  /*263f0*/  @!P6 IMAD.MOV.U32 R4, RZ, RZ, R86 ;  /* 0x000000ffff04e224 */ /* 0x008fe400078e0056 */
[----:B------:R-:W3:Y:S01]  /*26400*/  LDL R86, [R1+0x980] ;  /* 0x0009800001567983 */ /* 0x000ee20000100800 */
[----:B0-----:R-:W-:-:S04]  /*26410*/  SHF.R.U32.HI R5, RZ, 0x6, R5 ;  /* 0x00000006ff057819 */ /* 0x001fc80000011605 */
[----:B------:R-:W-:-:S04]  /*26420*/  SGXT.U32 R5, R5, 0x1 ;  /* 0x000000010505781a */ /* 0x000fc80000000000 */
[----:B------:R-:W-:-:S04]  /*26430*/  LOP3.LUT R5, R5, 0xa, RZ, 0xfc, !PT ;  /* 0x0000000a05057812 */ /* 0x000fc800078efcff */
[----:B------:R-:W-:Y:S01]  /*26440*/  ISETP.GE.AND P1, PT, R5, UR6, PT ;  /* 0x0000000605007c0c */ /* 0x000fe2000bf26270 */
[----:B----4-:R-:W-:Y:S02]  /*26450*/  @!P6 IMAD.MOV.U32 R5, RZ, RZ, R87 ;  /* 0x000000ffff05e224 */ /* 0x010fe400078e0057 */
[----:B------:R-:W4:Y:S04]  /*26460*/  LDL R87, [R1+0xac] ;  /* 0x0000ac0001577983 */ /* 0x000f280000100800 */
[----:B------:R0:W2:Y:S02]  /*26470*/  @!P6 LDG.E.U16 R35, desc[UR24][R4.64] ;  /* 0x000000180423e981 */ /* 0x0000a4000c1e1500 */
[----:B0-----:R-:W0:Y:S01]  /*26480*/  S2R R5, SR_TID.X ;  /* 0x0000000000057919 */ /* 0x001e220000002100 */
[----:B------:R-:W-:-:S02]  /*26490*/  @!P2 IMAD.MOV.U32 R4, RZ, RZ, R88 ;  /* 0x000000ffff04a224 */ /* 0x000fc400078e0058 */
[----:B------:R-:W2:Y:S01]  /*264a0*/  LDL R88, [R1+0x97c] ;  /* 0x00097c0001587983 */ /* 0x000ea20000100800 */
[----:B0-----:R-:W-:-:S04]  /*264b0*/  SHF.R.U32.HI R5, RZ, 0x6, R5 ;  /* 0x00000006ff057819 */ /* 0x001fc80000011605 */
[----:B------:R-:W-:-:S04]  /*264c0*/  SGXT.U32 R5, R5, 0x1 ;  /* 0x000000010505781a */ /* 0x000fc80000000000 */
[----:B------:R-:W-:-:S04]  /*264d0*/  LOP3.LUT R5, R5, 0xc, RZ, 0xfc, !PT ;  /* 0x0000000c05057812 */ /* 0x000fc800078efcff */
[----:B------:R-:W-:Y:S01]  /*264e0*/  ISETP.GE.AND P3, PT, R5, UR6, PT ;  /* 0x0000000605007c0c */ /* 0x000fe2000bf66270 */
[----:B------:R-:W-:Y:S02]  /*264f0*/  @!P2 IMAD.MOV.U32 R5, RZ, RZ, R89 ;  /* 0x000000ffff05a224 */ /* 0x000fe400078e0059 */
[----:B------:R-:W2:Y:S01]  /*26500*/  LDL R89, [R1+0xb0] ;  /* 0x0000b00001597983 */ /* 0x000ea20000100800 */
[----:B------:R-:W-:-:S06]  /*26510*/  PRMT R41, RZ, 0x7610, R41 ;  /* 0x00007610ff297816 */ /* 0x000fcc0000000029 */
[----:B------:R0:W2:Y:S02]  /*26520*/  @!P2 LDG.E.U16 R41, desc[UR24][R4.64] ;  /* 0x000000180429a981 */ /* 0x0000a4000c1e1500 */
[----:B0-----:R-:W0:Y:S01]  /*26530*/  S2R R5, SR_TID.X ;  /* 0x0000000000057919 */ /* 0x001e220000002100 */
[----:B------:R-:W-:Y:S01]  /*26540*/  PRMT R26, RZ, 0x7610, R26 ;  /* 0x00007610ff1a7816 */ /* 0x000fe2000000001a */
[----:B------:R-:W-:Y:S01]  /*26550*/  @!P0 IMAD.MOV.U32 R4, RZ, RZ, R46 ;  /* 0x000000ffff048224 */ /* 0x000fe200078e002e */
[----:B0-----:R-:W-:-:S04]  /*26560*/  SHF.R.U32.HI R5, RZ, 0x6, R5 ;  /* 0x00000006ff057819 */ /* 0x001fc80000011605 */
[----:B------:R-:W-:-:S04]  /*26570*/  SGXT.U32 R5, R5, 0x1 ;  /* 0x000000010505781a */ /* 0x000fc80000000000 */
[----:B------:R-:W-:-:S04]  /*26580*/  LOP3.LUT R5, R5, 0xe, RZ, 0xfc, !PT ;  /* 0x0000000e05057812 */ /* 0x000fc800078efcff */
[----:B------:R-:W-:Y:S01]  /*26590*/  ISETP.GE.AND P2, PT, R5, UR6, PT ;  /* 0x0000000605007c0c */ /* 0x000fe2000bf46270 */
[----:B------:R-:W-:Y:S01]  /*265a0*/  @!P0 IMAD.MOV.U32 R5, RZ, RZ, R47 ;  /* 0x000000ffff058224 */ /* 0x000fe200078e002f */
[----:B------:R-:W-:Y:S01]  /*265b0*/  PRMT R28, RZ, 0x7610, R28 ;  /* 0x00007610ff1c7816 */ /* 0x000fe2000000001c */
[----:B------:R-:W2:Y:S04]  /*265c0*/  LDL R47, [R1+0x978] ;  /* 0x00097800012f7983 */ /* 0x000ea80000100800 */
[----:B------:R0:W2:Y:S02]  /*265d0*/  @!P0 LDG.E.U16 R26, desc[UR24][R4.64] ;  /* 0x00000018041a8981 */ /* 0x0000a4000c1e1500 */
[----:B0-----:R-:W0:Y:S01]  /*265e0*/  S2R R5, SR_TID.X ;  /* 0x0000000000057919 */ /* 0x001e220000002100 */
[----:B------:R-:W-:-:S02]  /*265f0*/  PRMT R36, RZ, 0x7610, R36 ;  /* 0x00007610ff247816 */ /* 0x000fc40000000024 */
[----:B0-----:R-:W-:-:S04]  /*26600*/  SHF.R.U32.HI R5, RZ, 0x6, R5 ;  /* 0x00000006ff057819 */ /* 0x001fc80000011605 */
[----:B------:R-:W-:-:S04]  /*26610*/  SGXT.U32 R5, R5, 0x1 ;  /* 0x000000010505781a */ /* 0x000fc80000000000 */
[----:B------:R-:W-:-:S04]  /*26620*/  LOP3.LUT R5, R5, 0x10, RZ, 0xfc, !PT ;  /* 0x0000001005057812 */ /* 0x000fc800078efcff */
[----:B------:R-:W-:Y:S01]  /*26630*/  ISETP.GE.AND P0, PT, R5, UR6, PT ;  /* 0x0000000605007c0c */ /* 0x000fe2000bf06270 */
[----:B---3--:R-:W-:Y:S02]  /*26640*/  @!P1 IMAD.MOV.U32 R4, RZ, RZ, R86 ;  /* 0x000000ffff049224 */ /* 0x008fe400078e0056 */
[----:B----4-:R-:W-:Y:S01]  /*26650*/  @!P1 IMAD.MOV.U32 R5, RZ, RZ, R87 ;  /* 0x000000ffff059224 */ /* 0x010fe200078e0057 */
[----:B------:R-:W-:Y:S01]  /*26660*/  PRMT R40, RZ, 0x7610, R40 ;  /* 0x00007610ff287816 */ /* 0x000fe20000000028 */
[----:B------:R-:W0:Y:S03]  /*26670*/  S2R R46, SR_TID.X ;  /* 0x00000000002e7919 */ /* 0x000e260000002100 */
[----:B------:R2:W3:Y:S04]  /*26680*/  @!P1 LDG.E.U16 R28, desc[UR24][R4.64] ;  /* 0x00000018041c9981 */ /* 0x0004e8000c1e1500 */
[----:B------:R-:W4:Y:S01]  /*26690*/  LDL R87, [R1+0xbc] ;  /* 0x0000bc0001577983 */ /* 0x000f220000100800 */
[----:B--2---:R-:W-:-:S02]  /*266a0*/  @!P3 IMAD.MOV.U32 R4, RZ, RZ, R88 ;  /* 0x000000ffff04b224 */ /* 0x004fc400078e0058 */
[----:B------:R-:W-:Y:S01]  /*266b0*/  @!P3 IMAD.MOV.U32 R5, RZ, RZ, R89 ;  /* 0x000000ffff05b224 */ /* 0x000fe200078e0059 */
[----:B0-----:R-:W-:Y:S01]  /*266c0*/  SHF.R.U32.HI R46, RZ, 0x6, R46 ;  /* 0x00000006ff2e7819 */ /* 0x001fe2000001162e */
[----:B------:R-:W2:Y:S04]  /*266d0*/  LDL R89, [R1+0xc0] ;  /* 0x0000c00001597983 */ /* 0x000ea80000100800 */
[----:B------:R0:W2:Y:S04]  /*266e0*/  @!P3 LDG.E.U16 R36, desc[UR24][R4.64] ;  /* 0x000000180424b981 */ /* 0x0000a8000c1e1500 */
[----:B------:R-:W2:Y:S01]  /*266f0*/  LDL R5, [R1+0xb4] ;  /* 0x0000b40001057983 */ /* 0x000ea20000100800 */
[----:B0-----:R-:W-:Y:S01]  /*26700*/  @!P2 IMAD.MOV.U32 R4, RZ, RZ, R47 ;  /* 0x000000ffff04a224 */ /* 0x001fe200078e002f */
[----:B------:R-:W-:-:S02]  /*26710*/  SGXT.U32 R46, R46, 0x1 ;  /* 0x000000012e2e781a */ /* 0x000fc40000000000 */
[----:B------:R-:W3:Y:S02]  /*26720*/  LDL R47, [R1+0xc4] ;  /* 0x0000c400012f7983 */ /* 0x000ee40000100800 */
[----:B------:R-:W-:-:S04]  /*26730*/  LOP3.LUT R86, R46, 0x12, RZ, 0xfc, !PT ;  /* 0x000000122e567812 */ /* 0x000fc800078efcff */
[----:B------:R-:W-:Y:S02]  /*26740*/  ISETP.GE.AND P1, PT, R86, UR6, PT ;  /* 0x0000000656007c0c */ /* 0x000fe4000bf26270 */
[----:B------:R-:W3:Y:S01]  /*26750*/  LDL R86, [R1+0x970] ;  /* 0x0009700001567983 */ /* 0x000ee20000100800 */
[----:B------:R-:W0:Y:S02]  /*26760*/  S2R R46, SR_TID.X ;  /* 0x00000000002e7919 */ /* 0x000e240000002100 */
[----:B0-----:R-:W-:-:S04]  /*26770*/  SHF.R.U32.HI R46, RZ, 0x6, R46 ;  /* 0x00000006ff2e7819 */ /* 0x001fc8000001162e */
[----:B------:R-:W-:-:S04]  /*26780*/  SGXT.U32 R46, R46, 0x1 ;  /* 0x000000012e2e781a */ /* 0x000fc80000000000 */
[----:B------:R-:W-:-:S04]  /*26790*/  LOP3.LUT R88, R46, 0x14, RZ, 0xfc, !PT ;  /* 0x000000142e587812 */ /* 0x000fc800078efcff */
[----:B------:R-:W-:Y:S02]  /*267a0*/  ISETP.GE.AND P3, PT, R88, UR6, PT ;  /* 0x0000000658007c0c */ /* 0x000fe4000bf66270 */
[----:B------:R-:W3:Y:S04]  /*267b0*/  LDL R88, [R1+0x96c] ;  /* 0x00096c0001587983 */ /* 0x000ee80000100800 */
[----:B--2---:R0:W2:Y:S04]  /*267c0*/  @!P2 LDG.E.U16 R40, desc[UR24][R4.64] ;  /* 0x000000180428a981 */ /* 0x0040a8000c1e1500 */
[----:B------:R-:W0:Y:S04]  /*267d0*/  LDL R4, [R1+0xb8] ;  /* 0x0000b80001047983 */ /* 0x000e280000100800 */
[----:B------:R-:W0:Y:S01]  /*267e0*/  LDL R5, [R1+0x974] ;  /* 0x0009740001057983 */ /* 0x000e220000100800 */
[----:B------:R-:W-:Y:S01]  /*267f0*/  PRMT R25, RZ, 0x7610, R25 ;  /* 0x00007610ff197816 */ /* 0x000fe20000000019 */
[----:B------:R-:W1:Y:S01]  /*26800*/  S2R R46, SR_TID.X ;  /* 0x00000000002e7919 */ /* 0x000e620000002100 */
[----:B------:R-:W-:-:S02]  /*26810*/  PRMT R29, RZ, 0x7610, R29 ;  /* 0x00007610ff1d7816 */ /* 0x000fc4000000001d */
[----:B-1----:R-:W-:-:S04]  /*26820*/  SHF.R.U32.HI R46, RZ, 0x6, R46 ;  /* 0x00000006ff2e7819 */ /* 0x002fc8000001162e */
[----:B------:R-:W-:-:S04]  /*26830*/  SGXT.U32 R46, R46, 0x1 ;  /* 0x000000012e2e781a */ /* 0x000fc80000000000 */
[----:B------:R-:W-:-:S04]  /*26840*/  LOP3.LUT R46, R46, 0x16, RZ, 0xfc, !PT ;  /* 0x000000162e2e7812 */ /* 0x000fc800078efcff */
[----:B------:R-:W-:Y:S02]  /*26850*/  ISETP.GE.AND P2, PT, R46, UR6, PT ;  /* 0x000000062e007c0c */ /* 0x000fe4000bf46270 */
[----:B------:R-:W2:Y:S01]  /*26860*/  LDL R46, [R1+0x968] ;  /* 0x00096800012e7983 */ /* 0x000ea20000100800 */
[----:B0-----:R-:W-:-:S04]  /*26870*/  @!P0 LOP3.LUT R5, R5, R4, RZ, 0x3c, !PT ;  /* 0x0000000405058212 */ /* 0x001fc800078e3cff */
        /* <DEDUP_REMOVED lines=12> */
[----:B------:R0:W4:Y:S02]  /*26940*/  @!P1 LDG.E.U16 R29, desc[UR24][R4.64] ;  /* 0x00000018041d9981 */ /* 0x000124000c1e1500 */
[----:B0-----:R-:W0:Y:S01]  /*26950*/  S2R R5, SR_TID.X ;  /* 0x0000000000057919 */ /* 0x001e220000002100 */
[----:B------:R-:W-:-:S02]  /*26960*/  @!P3 IMAD.MOV.U32 R4, RZ, RZ, R88 ;  /* 0x000000ffff04b224 */ /* 0x000fc400078e0058 */
[----:B------:R-:W4:Y:S01]  /*26970*/  LDL R88, [R1+0x8dc] ;  /* 0x0008dc0001587983 */ /* 0x000f220000100800 */
[----:B0-----:R-:W-:-:S04]  /*26980*/  SHF.R.U32.HI R5, RZ, 0x6, R5 ;  /* 0x00000006ff057819 */ /* 0x001fc80000011605 */
[----:B------:R-:W-:-:S04]  /*26990*/  SGXT.U32 R5, R5, 0x1 ;  /* 0x000000010505781a */ /* 0x000fc80000000000 */
[----:B------:R-:W-:-:S04]  /*269a0*/  LOP3.LUT R5, R5, 0x1a, RZ, 0xfc, !PT ;  /* 0x0000001a05057812 */ /* 0x000fc800078efcff */
[----:B------:R-:W-:Y:S01]  /*269b0*/  ISETP.GE.AND P1, PT, R5, UR6, PT ;  /* 0x0000000605007c0c */ /* 0x000fe2000bf26270 */
[----:B------:R-:W-:Y:S02]  /*269c0*/  @!P3 IMAD.MOV.U32 R5, RZ, RZ, R89 ;  /* 0x000000ffff05b224 */ /* 0x000fe400078e0059 */
[----:B------:R-:W4:Y:S01]  /*269d0*/  LDL R89, [R1+0x8d8] ;  /* 0x0008d80001597983 */ /* 0x000f220000100800 */
[----:B------:R-:W-:-:S06]  /*269e0*/  PRMT R37, RZ, 0x7610, R37 ;  /* 0x00007610ff257816 */ /* 0x000fcc0000000025 */
[----:B------:R0:W4:Y:S02]  /*269f0*/  @!P3 LDG.E.U16 R37, desc[UR24][R4.64] ;  /* 0x000000180425b981 */ /* 0x000124000c1e1500 */
[----:B0-----:R-:W0:Y:S01]  /*26a00*/  S2R R5, SR_TID.X ;  /* 0x0000000000057919 */ /* 0x001e220000002100 */
[----:B------:R-:W-:Y:S01]  /*26a10*/  PRMT R39, RZ, 0x7610, R39 ;  /* 0x00007610ff277816 */ /* 0x000fe20000000027 */
[----:B--2---:R-:W-:Y:S01]  /*26a20*/  @!P2 IMAD.MOV.U32 R4, RZ, RZ, R46 ;  /* 0x000000ffff04a224 */ /* 0x004fe200078e002e */
        /* <DEDUP_REMOVED lines=16> */
[----:B------:R-:W0:Y:S04]  /*26b30*/  S2R R46, SR_TID.X ;  /* 0x00000000002e7919 */ /* 0x000e280000002100 */
[----:B------:R1:W3:Y:S01]  /*26b40*/  @!P0 LDG.E.U16 R24, desc[UR24][R4.64] ;  /* 0x0000001804188981 */ /* 0x0002e2000c1e1500 */
[----:B------:R-:W-:-:S03]  /*26b50*/  PRMT R38, RZ, 0x7610, R38 ;  /* 0x00007610ff267816 */ /* 0x000fc60000000026 */
[----:B------:R-:W4:Y:S01]  /*26b60*/  LDL R87, [R1+0x8f0] ;  /* 0x0008f00001577983 */ /* 0x000f220000100800 */
[----:B-1----:R-:W-:Y:S02]  /*26b70*/  @!P1 IMAD.MOV.U32 R4, RZ, RZ, R88 ;  /* 0x000000ffff049224 */ /* 0x002fe400078e0058 */
[----:B------:R-:W-:Y:S01]  /*26b80*/  @!P1 IMAD.MOV.U32 R5, RZ, RZ, R89 ;  /* 0x000000ffff059224 */ /* 0x000fe200078e0059 */
[----:B0-----:R-:W-:Y:S01]  /*26b90*/  SHF.R.U32.HI R46, RZ, 0x6, R46 ;  /* 0x00000006ff2e7819 */ /* 0x001fe2000001162e */
[----:B------:R-:W3:Y:S04]  /*26ba0*/  LDL R89, [R1+0x8f8] ;  /* 0x0008f80001597983 */ /* 0x000ee80000100800 */
[----:B------:R2:W3:Y:S04]  /*26bb0*/  @!P1 LDG.E.U16 R30, desc[UR24][R4.64] ;  /* 0x00000018041e9981 */ /* 0x0004e8000c1e1500 */
[----:B------:R-:W3:Y:S01]  /*26bc0*/  LDL R5, [R1+0x8e0] ;  /* 0x0008e00001057983 */ /* 0x000ee20000100800 */
[----:B------:R-:W-:-:S04]  /*26bd0*/  SGXT.U32 R46, R46, 0x1 ;  /* 0x000000012e2e781a */ /* 0x000fc80000000000 */
[----:B------:R-:W-:Y:S02]  /*26be0*/  LOP3.LUT R86, R46, 0x20, RZ, 0xfc, !PT ;  /* 0x000000202e567812 */ /* 0x000fe400078efcff */
[----:B------:R-:W0:Y:S02]  /*26bf0*/  S2R R46, SR_TID.X ;  /* 0x00000000002e7919 */ /* 0x000e240000002100 */
[----:B------:R-:W-:Y:S02]  /*26c00*/  ISETP.GE.AND P0, PT, R86, UR6, PT ;  /* 0x0000000656007c0c */ /* 0x000fe4000bf06270 */
[----:B------:R-:W4:Y:S01]  /*26c10*/  LDL R86, [R1+0x8f4] ;  /* 0x0008f40001567983 */ /* 0x000f220000100800 */
[----:B--2---:R-:W-:Y:S01]  /*26c20*/  @!P3 IMAD.MOV.U32 R4, RZ, RZ, R47 ;  /* 0x000000ffff04b224 */ /* 0x004fe200078e002f */
[----:B0-----:R-:W-:-:S04]  /*26c30*/  SHF.R.U32.HI R46, RZ, 0x6, R46 ;  /* 0x00000006ff2e7819 */ /* 0x001fc8000001162e */
[----:B------:R-:W-:-:S04]  /*26c40*/  SGXT.U32 R46, R46, 0x1 ;  /* 0x000000012e2e781a */ /* 0x000fc80000000000 */
[----:B------:R-:W-:-:S04]  /*26c50*/  LOP3.LUT R88, R46, 0x22, RZ, 0xfc, !PT ;  /* 0x000000222e587812 */ /* 0x000fc800078efcff */
[----:B------:R-:W-:Y:S02]  /*26c60*/  ISETP.GE.AND P1, PT, R88, UR6, PT ;  /* 0x0000000658007c0c */ /* 0x000fe4000bf26270 */
[----:B------:R-:W2:Y:S04]  /*26c70*/  LDL R88, [R1+0x8fc] ;  /* 0x0008fc0001587983 */ /* 0x000ea80000100800 */
[----:B---3--:R0:W3:Y:S04]  /*26c80*/  @!P3 LDG.E.U16 R38, desc[UR24][R4.64] ;  /* 0x000000180426b981 */ /* 0x0080e8000c1e1500 */
[----:B------:R-:W0:Y:S04]  /*26c90*/  LDL R4, [R1+0x8e8] ;  /* 0x0008e80001047983 */ /* 0x000e280000100800 */
[----:B------:R-:W0:Y:S01]  /*26ca0*/  LDL R5, [R1+0x8ec] ;  /* 0x0008ec0001057983 */ /* 0x000e220000100800 */
[----:B------:R-:W-:-:S02]  /*26cb0*/  PRMT R18, RZ, 0x7610, R18 ;  /* 0x00007610ff127816 */ /* 0x000fc40000000012 */
[----:B------:R-:W-:Y:S02]  /*26cc0*/  PRMT R23, RZ, 0x7610, R23 ;  /* 0x00007610ff177816 */ /* 0x000fe40000000017 */
[----:B------:R-:W-:Y:S01]  /*26cd0*/  PRMT R31, RZ, 0x7610, R31 ;  /* 0x00007610ff1f7816 */ /* 0x000fe2000000001f */
[----:B------:R-:W1:Y:S01]  /*26ce0*/  S2R R46, SR_TID.X ;  /* 0x00000000002e7919 */ /* 0x000e620000002100 */
[----:B0-----:R-:W-:-:S04]  /*26cf0*/  @!P2 LOP3.LUT R5, R5, R4, RZ, 0x3c, !PT ;  /* 0x000000040505a212 */ /* 0x001fc800078e3cff */
[----:B------:R-:W-:-:S04]  /*26d00*/  @!P2 LOP3.LUT R4, R5, R4, RZ, 0x3c, !PT ;  /* 0x000000040504a212 */ /* 0x000fc800078e3cff */
[----:B------:R-:W-:-:S05]  /*26d10*/  @!P2 LOP3.LUT R5, R5, R4, RZ, 0x3c, !PT ;  /* 0x000000040505a212 */ /* 0x000fca00078e3cff */
[----:B------:R4:W3:Y:S02]  /*26d20*/  @!P2 LDG.E.U16 R18, desc[UR24][R4.64] ;  /* 0x000000180412a981 */ /* 0x0008e4000c1e1500 */
[----:B----4-:R-:W-:Y:S02]  /*26d30*/  @!P0 IMAD.MOV.U32 R4, RZ, RZ, R86 ;  /* 0x000000ffff048224 */ /* 0x010fe400078e0056 */
[----:B------:R-:W-:Y:S01]  /*26d40*/  @!P0 IMAD.MOV.U32 R5, RZ, RZ, R87 ;  /* 0x000000ffff058224 */ /* 0x000fe200078e0057 */
[----:B-1----:R-:W-:Y:S02]  /*26d50*/  SHF.R.U32.HI R46, RZ, 0x6, R46 ;  /* 0x00000006ff2e7819 */ /* 0x002fe4000001162e */
[----:B------:R-:W-:Y:S01]  /*26d60*/  PRMT R45, RZ, 0x7610, R45 ;  /* 0x00007610ff2d7816 */ /* 0x000fe2000000002d */
[----:B------:R-:W0:Y:S01]  /*26d70*/  S2R R86, SR_TID.X ;  /* 0x0000000000567919 */ /* 0x000e220000002100 */
[----:B------:R2:W4:Y:S04]  /*26d80*/  @!P0 LDG.E.U16 R23, desc[UR24][R4.64] ;  /* 0x0000001804178981 */ /* 0x000528000c1e1500 */
[----:B------:R-:W3:Y:S01]  /*26d90*/  LDL R87, [R1+0x910] ;  /* 0x0009100001577983 */ /* 0x000ee20000100800 */
[----:B--2---:R-:W-:-:S02]  /*26da0*/  @!P1 IMAD.MOV.U32 R4, RZ, RZ, R88 ;  /* 0x000000ffff049224 */ /* 0x004fc400078e0058 */
[----:B------:R-:W-:Y:S01]  /*26db0*/  @!P1 IMAD.MOV.U32 R5, RZ, RZ, R89 ;  /* 0x000000ffff059224 */ /* 0x000fe200078e0059 */
[----:B------:R-:W-:Y:S01]  /*26dc0*/  SGXT.U32 R46, R46, 0x1 ;  /* 0x000000012e2e781a */ /* 0x000fe20000000000 */
[----:B------:R-:W2:Y:S04]  /*26dd0*/  LDL R89, [R1+0x918] ;  /* 0x0009180001597983 */ /* 0x000ea80000100800 */
[----:B------:R1:W2:Y:S04]  /*26de0*/  @!P1 LDG.E.U16 R31, desc[UR24][R4.64] ;  /* 0x00000018041f9981 */ /* 0x0002a8000c1e1500 */
[----:B------:R-:W2:Y:S04]  /*26df0*/  LDL R88, [R1+0x91c] ;  /* 0x00091c0001587983 */ /* 0x000ea80000100800 */
[----:B------:R-:W1:Y:S04]  /*26e00*/  LDL R4, [R1+0x900] ;  /* 0x0009000001047983 */ /* 0x000e680000100800 */
[----:B------:R-:W1:Y:S01]  /*26e10*/  LDL R5, [R1+0x904] ;  /* 0x0009040001057983 */ /* 0x000e620000100800 */
[----:B------:R-:W-:-:S04]  /*26e20*/  LOP3.LUT R47, R46, 0x24, RZ, 0xfc, !PT ;  /* 0x000000242e2f7812 */ /* 0x000fc800078efcff */
[----:B------:R-:W-:Y:S01]  /*26e30*/  ISETP.GE.AND P3, PT, R47, UR6, PT ;  /* 0x000000062f007c0c */ /* 0x000fe2000bf66270 */
[----:B------:R-:W0:Y:S01]  /*26e40*/  S2R R46, SR_TID.X ;  /* 0x00000000002e7919 */ /* 0x000e220000002100 */
[----:B------:R-:W0:Y:S02]  /*26e50*/  S2R R47, SR_TID.X ;  /* 0x00000000002f7919 */ /* 0x000e240000002100 */
[----:B0-----:R-:W-:-:S04]  /*26e60*/  SHF.R.U32.HI R86, RZ, 0x6, R86 ;  /* 0x00000006ff567819 */ /* 0x001fc80000011656 */
[----:B------:R-:W-:-:S04]  /*26e70*/  SGXT.U32 R86, R86, 0x1 ;  /* 0x000000015656781a */ /* 0x000fc80000000000 */
[----:B------:R-:W-:Y:S02]  /*26e80*/  LOP3.LUT R86, R86, 0x2a, RZ, 0xfc, !PT ;  /* 0x0000002a56567812 */ /* 0x000fe400078efcff */
[----:B------:R-:W-:Y:S02]  /*26e90*/  SHF.R.U32.HI R46, RZ, 0x6, R46 ;  /* 0x00000006ff2e7819 */ /* 0x000fe4000001162e */
[----:B------:R-:W-:Y:S02]  /*26ea0*/  SHF.R.U32.HI R47, RZ, 0x6, R47 ;  /* 0x00000006ff2f7819 */ /* 0x000fe4000001162f */
[----:B------:R-:W-:Y:S02]  /*26eb0*/  SGXT.U32 R46, R46, 0x1 ;  /* 0x000000012e2e781a */ /* 0x000fe40000000000 */
[----:B------:R-:W-:Y:S02]  /*26ec0*/  SGXT.U32 R47, R47, 0x1 ;  /* 0x000000012f2f781a */ /* 0x000fe40000000000 */
[----:B------:R-:W-:-:S02]  /*26ed0*/  LOP3.LUT R46, R46, 0x26, RZ, 0xfc, !PT ;  /* 0x000000262e2e7812 */ /* 0x000fc400078efcff */
[----:B------:R-:W-:Y:S02]  /*26ee0*/  LOP3.LUT R47, R47, 0x28, RZ, 0xfc, !PT ;  /* 0x000000282f2f7812 */ /* 0x000fe400078efcff */
[----:B------:R-:W-:Y:S02]  /*26ef0*/  ISETP.GE.AND P2, PT, R46, UR6, PT ;  /* 0x000000062e007c0c */ /* 0x000fe4000bf46270 */
[----:B------:R-:W2:Y:S01]  /*26f00*/  LDL R46, [R1+0x90c] ;  /* 0x00090c00012e7983 */ /* 0x000ea20000100800 */
[----:B------:R-:W-:Y:S02]  /*26f10*/  ISETP.GE.AND P0, PT, R47, UR6, PT ;  /* 0x000000062f007c0c */ /* 0x000fe4000bf06270 */
[----:B------:R-:W-:Y:S01]  /*26f20*/  ISETP.GE.AND P1, PT, R86, UR6, PT ;  /* 0x0000000656007c0c */ /* 0x000fe2000bf26270 */
[----:B------:R-:W2:Y:S04]  /*26f30*/  LDL R47, [R1+0x914] ;  /* 0x00091400012f7983 */ /* 0x000ea80000100800 */
[----:B------:R-:W2:Y:S01]  /*26f40*/  LDL.LU R86, [R1+0xed0] ;  /* 0x000ed00001567983 */ /* 0x000ea20000300800 */
[----:B-1----:R-:W-:-:S04]  /*26f50*/  @!P3 LOP3.LUT R5, R5, R4, RZ, 0x3c, !PT ;  /* 0x000000040505b212 */ /* 0x002fc800078e3cff */
[----:B------:R-:W-:-:S04]  /*26f60*/  @!P3 LOP3.LUT R4, R5, R4, RZ, 0x3c, !PT ;  /* 0x000000040504b212 */ /* 0x000fc800078e3cff */
[----:B------:R-:W-:-:S05]  /*26f70*/  @!P3 LOP3.LUT R5, R5, R4, RZ, 0x3c, !PT ;  /* 0x000000040505b212 */ /* 0x000fca00078e3cff */
[----:B------:R0:W3:Y:S02]  /*26f80*/  @!P3 LDG.E.U16 R45, desc[UR24][R4.64] ;  /* 0x00000018042db981 */ /* 0x0000e4000c1e1500 */
[----:B0-----:R-:W0:Y:S02]  /*26f90*/  S2R R5, SR_TID.X ;  /* 0x0000000000057919 */ /* 0x001e240000002100 */
[----:B0-----:R-:W-:-:S04]  /*26fa0*/  SHF.R.U32.HI R5, RZ, 0x6, R5 ;  /* 0x00000006ff057819 */ /* 0x001fc80000011605 */
[----:B------:R-:W-:-:S04]  /*26fb0*/  SGXT.U32 R5, R5, 0x1 ;  /* 0x000000010505781a */ /* 0x000fc80000000000 */
[----:B------:R-:W-:Y:S02]  /*26fc0*/  LOP3.LUT R4, R5, 0x2c, RZ, 0xfc, !PT ;  /* 0x0000002c05047812 */ /* 0x000fe400078efcff */
[----:B------:R-:W3:Y:S01]  /*26fd0*/  LDL R5, [R1+0x908] ;  /* 0x0009080001057983 */ /* 0x000ee20000100800 */
[----:B------:R-:W-:Y:S02]  /*26fe0*/  PRMT R17, RZ, 0x7610, R17 ;  /* 0x00007610ff117816 */ /* 0x000fe40000000011 */
[----:B------:R-:W-:Y:S01]  /*26ff0*/  ISETP.GE.AND P3, PT, R4, UR6, PT ;  /* 0x0000000604007c0c */ /* 0x000fe2000bf66270 */
[----:B--2---:R-:W-:Y:S01]  /*27000*/  @!P2 IMAD.MOV.U32 R4, RZ, RZ, R46 ;  /* 0x000000ffff04a224 */ /* 0x004fe200078e002e */
[----:B------:R-:W-:Y:S02]  /*27010*/  PRMT R22, RZ, 0x7610, R22 ;  /* 0x00007610ff167816 */ /* 0x000fe40000000016 */
[----:B------:R-:W-:Y:S01]  /*27020*/  PRMT R32, RZ, 0x7610, R32 ;  /* 0x00007610ff207816 */ /* 0x000fe20000000020 */
[----:B------:R-:W0:Y:S01]  /*27030*/  S2R R46, SR_TID.X ;  /* 0x00000000002e7919 */ /* 0x000e220000002100 */
[----:B---3--:R1:W2:Y:S02]  /*27040*/  @!P2 LDG.E.U16 R17, desc[UR24][R4.64] ;  /* 0x000000180411a981 */ /* 0x0082a4000c1e1500 */
[----:B-1----:R-:W1:Y:S01]  /*27050*/  S2R R5, SR_TID.X ;  /* 0x0000000000057919 */ /* 0x002e620000002100 */
[----:B------:R-:W-:Y:S01]  /*27060*/  @!P0 IMAD.MOV.U32 R4, RZ, RZ, R47 ;  /* 0x000000ffff048224 */ /* 0x000fe200078e002f */
[----:B0-----:R-:W-:-:S02]  /*27070*/  SHF.R.U32.HI R46, RZ, 0x6, R46 ;  /* 0x00000006ff2e7819 */ /* 0x001fc4000001162e */
[----:B------:R-:W-:Y:S01]  /*27080*/  PRMT R44, RZ, 0x7610, R44 ;  /* 0x00007610ff2c7816 */ /* 0x000fe2000000002c */
[----:B------:R-:W3:Y:S01]  /*27090*/  LDL R47, [R1+0x930] ;  /* 0x00093000012f7983 */ /* 0x000ee20000100800 */
[----:B-1----:R-:W-:-:S04]  /*270a0*/  SHF.R.U32.HI R5, RZ, 0x6, R5 ;  /* 0x00000006ff057819 */ /* 0x002fc80000011605 */
[----:B------:R-:W-:-:S04]  /*270b0*/  SGXT.U32 R5, R5, 0x1 ;  /* 0x000000010505781a */ /* 0x000fc80000000000 */
[----:B------:R-:W-:-:S04]  /*270c0*/  LOP3.LUT R5, R5, 0x2e, RZ, 0xfc, !PT ;  /* 0x0000002e05057812 */ /* 0x000fc800078efcff */
[----:B------:R-:W-:Y:S01]  /*270d0*/  ISETP.GE.AND P2, PT, R5, UR6, PT ;  /* 0x0000000605007c0c */ /* 0x000fe2000bf46270 */
[----:B------:R-:W-:-:S05]  /*270e0*/  @!P0 IMAD.MOV.U32 R5, RZ, RZ, R87 ;  /* 0x000000ffff058224 */ /* 0x000fca00078e0057 */
[----:B------:R0:W2:Y:S02]  /*270f0*/  @!P0 LDG.E.U16 R22, desc[UR24][R4.64] ;  /* 0x0000001804168981 */ /* 0x0000a4000c1e1500 */
[----:B0-----:R-:W-:Y:S02]  /*27100*/  @!P1 IMAD.MOV.U32 R4, RZ, RZ, R88 ;  /* 0x000000ffff049224 */ /* 0x001fe400078e0058 */
[----:B------:R-:W-:Y:S01]  /*27110*/  @!P1 IMAD.MOV.U32 R5, RZ, RZ, R89 ;  /* 0x000000ffff059224 */ /* 0x000fe200078e0059 */
[----:B------:R-:W-:Y:S01]  /*27120*/  SGXT.U32 R46, R46, 0x1 ;  /* 0x000000012e2e781a */ /* 0x000fe20000000000 */
[----:B------:R-:W2:Y:S04]  /*27130*/  LDL R89, [R1+0x93c] ;  /* 0x00093c0001597983 */ /* 0x000ea80000100800 */
[----:B------:R0:W2:Y:S04]  /*27140*/  @!P1 LDG.E.U16 R32, desc[UR24][R4.64] ;  /* 0x0000001804209981 */ /* 0x0000a8000c1e1500 */
[----:B------:R-:W0:Y:S04]  /*27150*/  LDL R4, [R1+0x920] ;  /* 0x0009200001047983 */ /* 0x000e280000100800 */
[----:B------:R-:W0:Y:S01]  /*27160*/  LDL R5, [R1+0x924] ;  /* 0x0009240001057983 */ /* 0x000e220000100800 */
[----:B------:R-:W-:-:S03]  /*27170*/  LOP3.LUT R87, R46, 0x30, RZ, 0xfc, !PT ;  /* 0x000000302e577812 */ /* 0x000fc600078efcff */
[----:B------:R-:W2:Y:S01]  /*27180*/  LDL R46, [R1+0x934] ;  /* 0x00093400012e7983 */ /* 0x000ea20000100800 */
[----:B------:R-:W-:Y:S02]  /*27190*/  ISETP.GE.AND P0, PT, R87, UR6, PT ;  /* 0x0000000657007c0c */ /* 0x000fe4000bf06270 */
[----:B------:R-:W1:Y:S02]  /*271a0*/  S2R R87, SR_TID.X ;  /* 0x0000000000577919 */ /* 0x000e640000002100 */
[----:B-1----:R-:W-:-:S04]  /*271b0*/  SHF.R.U32.HI R87, RZ, 0x6, R87 ;  /* 0x00000006ff577819 */ /* 0x002fc80000011657 */
[----:B------:R-:W-:-:S04]  /*271c0*/  SGXT.U32 R87, R87, 0x1 ;  /* 0x000000015757781a */ /* 0x000fc80000000000 */
[----:B------:R-:W-:-:S04]  /*271d0*/  LOP3.LUT R87, R87, 0x32, RZ, 0xfc, !PT ;  /* 0x0000003257577812 */ /* 0x000fc800078efcff */
[----:B------:R-:W-:Y:S02]  /*271e0*/  ISETP.GE.AND P1, PT, R87, UR6, PT ;  /* 0x0000000657007c0c */ /* 0x000fe4000bf26270 */
[----:B------:R-:W2:Y:S01]  /*271f0*/  LDL.LU R87, [R1+0xecc] ;  /* 0x000ecc0001577983 */ /* 0x000ea20000300800 */
[----:B0-----:R-:W-:-:S04]  /*27200*/  @!P3 LOP3.LUT R5, R5, R4, RZ, 0x3c, !PT ;  /* 0x000000040505b212 */ /* 0x001fc800078e3cff */
[----:B------:R-:W-:-:S04]  /*27210*/  @!P3 LOP3.LUT R4, R5, R4, RZ, 0x3c, !PT ;  /* 0x000000040504b212 */ /* 0x000fc800078e3cff */
[----:B------:R-:W-:-:S05]  /*27220*/  @!P3 LOP3.LUT R5, R5, R4, RZ, 0x3c, !PT ;  /* 0x000000040505b212 */ /* 0x000fca00078e3cff */
[----:B------:R0:W2:Y:S04]  /*27230*/  @!P3 LDG.E.U16 R44, desc[UR24][R4.64] ;  /* 0x00000018042cb981 */ /* 0x0000a8000c1e1500 */
[----:B------:R-:W0:Y:S04]  /*27240*/  LDL R4, [R1+0x928] ;  /* 0x0009280001047983 */ /* 0x000e280000100800 */
[----:B------:R-:W0:Y:S01]  /*27250*/  LDL R5, [R1+0x92c] ;  /* 0x00092c0001057983 */ /* 0x000e220000100800 */
[----:B------:R-:W-:Y:S02]  /*27260*/  PRMT R16, RZ, 0x7610, R16 ;  /* 0x00007610ff107816 */ /* 0x000fe40000000010 */
[----:B------:R-:W-:-:S02]  /*27270*/  PRMT R21, RZ, 0x7610, R21 ;  /* 0x00007610ff157816 */ /* 0x000fc40000000015 */
[----:B0-----:R-:W-:-:S04]  /*27280*/  @!P2 LOP3.LUT R5, R5, R4, RZ, 0x3c, !PT ;  /* 0x000000040505a212 */ /* 0x001fc800078e3cff */
[----:B------:R-:W-:-:S04]  /*27290*/  @!P2 LOP3.LUT R4, R5, R4, RZ, 0x3c, !PT ;  /* 0x000000040504a212 */ /* 0x000fc800078e3cff */
[----:B------:R-:W-:-:S05]  /*272a0*/  @!P2 LOP3.LUT R5, R5, R4, RZ, 0x3c, !PT ;  /* 0x000000040505a212 */ /* 0x000fca00078e3cff */
[----:B------:R0:W4:Y:S02]  /*272b0*/  @!P2 LDG.E.U16 R16, desc[UR24][R4.64] ;  /* 0x000000180410a981 */ /* 0x000124000c1e1500 */
[----:B0-----:R-:W0:Y:S01]  /*272c0*/  S2R R5, SR_TID.X ;  /* 0x0000000000057919 */ /* 0x001e220000002100 */
[----:B--2---:R-:W-:Y:S01]  /*272d0*/  @!P0 IMAD.MOV.U32 R4, RZ, RZ, R46 ;  /* 0x000000ffff048224 */ /* 0x004fe200078e002e */
[----:B------:R-:W-:Y:S01]  /*272e0*/  PRMT R33, RZ, 0x7610, R33 ;  /* 0x00007610ff217816 */ /* 0x000fe20000000021 */
[----:B------:R-:W1:Y:S01]  /*272f0*/  S2R R88, SR_TID.X ;  /* 0x0000000000587919 */ /* 0x000e620000002100 */
[----:B------:R-:W-:Y:S01]  /*27300*/  PRMT R43, RZ, 0x7610, R43 ;  /* 0x00007610ff2b7816 */ /* 0x000fe2000000002b */
[----:B------:R-:W2:Y:S01]  /*27310*/  LDL R46, [R1+0x954] ;  /* 0x00095400012e7983 */ /* 0x000ea20000100800 */
[----:B0-----:R-:W-:-:S04]  /*27320*/  SHF.R.U32.HI R5, RZ, 0x6, R5 ;  /* 0x00000006ff057819 */ /* 0x001fc80000011605 */
[----:B------:R-:W-:-:S04]  /*27330*/  SGXT.U32 R5, R5, 0x1 ;  /* 0x000000010505781a */ /* 0x000fc80000000000 */
[----:B------:R-:W-:-:S04]  /*27340*/  LOP3.LUT R5, R5, 0x36, RZ, 0xfc, !PT ;  /* 0x0000003605057812 */ /* 0x000fc800078efcff */
[----:B------:R-:W-:Y:S01]  /*27350*/  ISETP.GE.AND P2, PT, R5, UR6, PT ;  /* 0x0000000605007c0c */ /* 0x000fe2000bf46270 */
[----:B---3--:R-:W-:Y:S01]  /*27360*/  @!P0 IMAD.MOV.U32 R5, RZ, RZ, R47 ;  /* 0x000000ffff058224 */ /* 0x008fe200078e002f */
[----:B-1----:R-:W-:Y:S01]  /*27370*/  SHF.R.U32.HI R88, RZ, 0x6, R88 ;  /* 0x00000006ff587819 */ /* 0x002fe20000011658 */
[----:B------:R-:W3:Y:S04]  /*27380*/  LDL R47, [R1+0x950] ;  /* 0x00095000012f7983 */ /* 0x000ee80000100800 */
[----:B------:R0:W2:Y:S02]  /*27390*/  @!P0 LDG.E.U16 R21, desc[UR24][R4.64] ;  /* 0x0000001804158981 */ /* 0x0000a4000c1e1500 */
[----:B0-----:R-:W0:Y:S02]  /*273a0*/  S2R R5, SR_TID.X ;  /* 0x0000000000057919 */ /* 0x001e240000002100 */
[----:B0-----:R-:W-:-:S04]  /*273b0*/  SHF.R.U32.HI R5, RZ, 0x6, R5 ;  /* 0x00000006ff057819 */ /* 0x001fc80000011605 */
[----:B------:R-:W-:-:S04]  /*273c0*/  SGXT.U32 R5, R5, 0x1 ;  /* 0x000000010505781a */ /* 0x000fc80000000000 */
[----:B------:R-:W-:Y:S02]  /*273d0*/  LOP3.LUT R4, R5, 0x38, RZ, 0xfc, !PT ;  /* 0x0000003805047812 */ /* 0x000fe400078efcff */
[----:B------:R-:W2:Y:S02]  /*273e0*/  LDL R5, [R1+0x938] ;  /* 0x0009380001057983 */ /* 0x000ea40000100800 */
[----:B------:R-:W-:Y:S01]  /*273f0*/  ISETP.GE.AND P0, PT, R4, UR6, PT ;  /* 0x0000000604007c0c */ /* 0x000fe2000bf06270 */
[----:B------:R-:W-:Y:S01]  /*27400*/  @!P1 IMAD.MOV.U32 R4, RZ, RZ, R89 ;  /* 0x000000ffff049224 */ /* 0x000fe200078e0059 */
[----:B------:R-:W-:-:S04]  /*27410*/  SGXT.U32 R88, R88, 0x1 ;  /* 0x000000015858781a */ /* 0x000fc80000000000 */
[----:B------:R-:W-:-:S04]  /*27420*/  LOP3.LUT R88, R88, 0x34, RZ, 0xfc, !PT ;  /* 0x0000003458587812 */ /* 0x000fc800078efcff */
[----:B------:R-:W-:Y:S02]  /*27430*/  ISETP.GE.AND P3, PT, R88, UR6, PT ;  /* 0x0000000658007c0c */ /* 0x000fe4000bf66270 */
[----:B------:R-:W3:Y:S04]  /*27440*/  LDL R88, [R1+0x944] ;  /* 0x0009440001587983 */ /* 0x000ee80000100800 */
[----:B--2---:R0:W2:Y:S02]  /*27450*/  @!P1 LDG.E.U16 R33, desc[UR24][R4.64] ;  /* 0x0000001804219981 */ /* 0x0040a4000c1e1500 */
[----:B0-----:R-:W0:Y:S02]  /*27460*/  S2R R5, SR_TID.X ;  /* 0x0000000000057919 */ /* 0x001e240000002100 */
[----:B0-----:R-:W-:-:S04]  /*27470*/  SHF.R.U32.HI R5, RZ, 0x6, R5 ;  /* 0x00000006ff057819 */ /* 0x001fc80000011605 */
[----:B------:R-:W-:-:S04]  /*27480*/  SGXT.U32 R5, R5, 0x1 ;  /* 0x000000010505781a */ /* 0x000fc80000000000 */
[----:B------:R-:W-:Y:S02]  /*27490*/  LOP3.LUT R4, R5, 0x3a, RZ, 0xfc, !PT ;  /* 0x0000003a05047812 */ /* 0x000fe400078efcff */
[----:B------:R-:W2:Y:S02]  /*274a0*/  LDL R5, [R1+0x940] ;  /* 0x0009400001057983 */ /* 0x000ea40000100800 */
[----:B------:R-:W-:Y:S01]  /*274b0*/  ISETP.GE.AND P1, PT, R4, UR6, PT ;  /* 0x0000000604007c0c */ /* 0x000fe2000bf26270 */
[----:B---3--:R-:W-:-:S05]  /*274c0*/  @!P3 IMAD.MOV.U32 R4, RZ, RZ, R88 ;  /* 0x000000ffff04b224 */ /* 0x008fca00078e0058 */
        /* <DEDUP_REMOVED lines=8> */
[C---:B------:R-:W-:Y:S02]  /*27550*/  LOP3.LUT R88, R89.reuse, 0x3c, RZ, 0xfc, !PT ;  /* 0x0000003c59587812 */ /* 0x040fe400078efcff */
[----:B------:R-:W-:Y:S02]  /*27560*/  LOP3.LUT R89, R89, 0x3e, RZ, 0xfc, !PT ;  /* 0x0000003e59597812 */ /* 0x000fe400078efcff */
[----:B------:R-:W-:Y:S02]  /*27570*/  ISETP.GE.AND P3, PT, R88, UR6, PT ;  /* 0x0000000658007c0c */ /* 0x000fe4000bf66270 */
[----:B------:R-:W3:Y:S01]  /*27580*/  LDL.LU R88, [R1+0xec8] ;  /* 0x000ec80001587983 */ /* 0x000ee20000300800 */
[----:B------:R-:W-:-:S03]  /*27590*/  ISETP.GE.AND P4, PT, R89, UR6, PT ;  /* 0x0000000659007c0c */ /* 0x000fc6000bf86270 */
[----:B------:R-:W2:Y:S01]  /*275a0*/  LDL.LU R89, [R1+0xec4] ;  /* 0x000ec40001597983 */ /* 0x000ea20000300800 */
[----:B0-----:R-:W-:-:S04]  /*275b0*/  @!P2 LOP3.LUT R5, R5, R4, RZ, 0x3c, !PT ;  /* 0x000000040505a212 */ /* 0x001fc800078e3cff */
[----:B------:R-:W-:-:S04]  /*275c0*/  @!P2 LOP3.LUT R4, R5, R4, RZ, 0x3c, !PT ;  /* 0x000000040504a212 */ /* 0x000fc800078e3cff */
[----:B------:R-:W-:-:S05]  /*275d0*/  @!P2 LOP3.LUT R5, R5, R4, RZ, 0x3c, !PT ;  /* 0x000000040505a212 */ /* 0x000fca00078e3cff */
[----:B------:R0:W2:Y:S02]  /*275e0*/  @!P2 LDG.E.U16 R15, desc[UR24][R4.64] ;  /* 0x00000018040fa981 */ /* 0x0000a4000c1e1500 */
[----:B0-----:R-:W0:Y:S01]  /*275f0*/  S2R R5, SR_TID.X ;  /* 0x0000000000057919 */ /* 0x001e220000002100 */
[----:B------:R-:W-:Y:S01]  /*27600*/  @!P0 IMAD.MOV.U32 R4, RZ, RZ, R46 ;  /* 0x000000ffff048224 */ /* 0x000fe200078e002e */
[----:B------:R-:W-:Y:S02]  /*27610*/  PRMT R34, RZ, 0x7610, R34 ;  /* 0x00007610ff227816 */ /* 0x000fe40000000022 */
[----:B------:R-:W-:Y:S01]  /*27620*/  PRMT R42, RZ, 0x7610, R42 ;  /* 0x00007610ff2a7816 */ /* 0x000fe2000000002a */
[----:B------:R-:W2:Y:S01]  /*27630*/  LDL R46, [R1+0x110] ;  /* 0x00011000012e7983 */ /* 0x000ea20000100800 */
[----:B0-----:R-:W-:-:S04]  /*27640*/  LOP3.LUT R5, R5, 0x3f, RZ, 0xc0, !PT ;  /* 0x0000003f05057812 */ /* 0x001fc800078ec0ff */
[----:B------:R-:W-:Y:S01]  /*27650*/  ISETP.GE.AND P2, PT, R5, UR6, PT ;  /* 0x0000000605007c0c */ /* 0x000fe2000bf46270 */
[----:B------:R-:W-:Y:S01]  /*27660*/  @!P0 IMAD.MOV.U32 R5, RZ, RZ, R47 ;  /* 0x000000ffff058224 */ /* 0x000fe200078e002f */
[----:B------:R-:W-:Y:S01]  /*27670*/  PRMT R14, RZ, 0x7610, R14 ;  /* 0x00007610ff0e7816 */ /* 0x000fe2000000000e */
[----:B------:R-:W2:Y:S04]  /*27680*/  LDL R47, [R1+0x10c] ;  /* 0x00010c00012f7983 */ /* 0x000ea80000100800 */
[----:B------:R0:W2:Y:S04]  /*27690*/  @!P0 LDG.E.U16 R19, desc[UR24][R4.64] ;  /* 0x0000001804138981 */ /* 0x0000a8000c1e1500 */
[----:B------:R-:W0:Y:S04]  /*276a0*/  LDL R4, [R1+0x958] ;  /* 0x0009580001047983 */ /* 0x000e280000100800 */
[----:B------:R-:W0:Y:S02]  /*276b0*/  LDL R5, [R1+0x95c] ;  /* 0x00095c0001057983 */ /* 0x000e240000100800 */
[----:B0-----:R-:W-:-:S04]  /*276c0*/  @!P1 LOP3.LUT R5, R5, R4, RZ, 0x3c, !PT ;  /* 0x0000000405059212 */ /* 0x001fc800078e3cff */
[----:B------:R-:W-:-:S04]  /*276d0*/  @!P1 LOP3.LUT R4, R5, R4, RZ, 0x3c, !PT ;  /* 0x0000000405049212 */ /* 0x000fc800078e3cff */
[----:B------:R-:W-:-:S05]  /*276e0*/  @!P1 LOP3.LUT R5, R5, R4, RZ, 0x3c, !PT ;  /* 0x0000000405059212 */ /* 0x000fca00078e3cff */
        /* <DEDUP_REMOVED lines=14> */
[----:B------:R-:W0:Y:S01]  /*277d0*/  LDL R5, [R1+0xd0] ;  /* 0x0000d00001057983 */ /* 0x000e220000100800 */
[----:B------:R-:W-:Y:S01]  /*277e0*/  PRMT R13, RZ, 0x7610, R13 ;  /* 0x00007610ff0d7816 */ /* 0x000fe2000000000d */
[----:B------:R-:W-:Y:S01]  /*277f0*/  BAR.SYNC.DEFER_BLOCKING 0x0 ;  /* 0x0000000000007b1d */ /* 0x000fe20000010000 */
        /* <DEDUP_REMOVED lines=11> */
[----:B------:R2:W3:Y:S02]  /*278b0*/  @!P2 LDG.E.U16 R12, desc[UR24][R4.64] ;  /* 0x00000018040ca981 */ /* 0x0004e4000c1e1500 */
[----:B--2---:R-:W-:Y:S02]  /*278c0*/  @!P2 IMAD.MOV.U32 R4, RZ, RZ, R46 ;  /* 0x000000ffff04a224 */ /* 0x004fe400078e002e */
[----:B------:R-:W-:Y:S01]  /*278d0*/  @!P2 IMAD.MOV.U32 R5, RZ, RZ, R47 ;  /* 0x000000ffff05a224 */ /* 0x000fe200078e002f */
[----:B------:R-:W-:Y:S01]  /*278e0*/  PRMT R10, RZ, 0x7610, R10 ;  /* 0x00007610ff0a7816 */ /* 0x000fe2000000000a */
[----:B------:R-:W2:Y:S04]  /*278f0*/  LDL R47, [R1+0x1cc] ;  /* 0x0001cc00012f7983 */ /* 0x000ea80000100800 */
[----:B------:R0:W2:Y:S01]  /*27900*/  @!P2 LDG.E.U16 R11, desc[UR24][R4.64] ;  /* 0x00000018040ba981 */ /* 0x0000a2000c1e1500 */
[----:B------:R-:W-:-:S02]  /*27910*/  PRMT R9, RZ, 0x7610, R9 ;  /* 0x00007610ff097816 */ /* 0x000fc40000000009 */
[----:B------:R-:W-:Y:S01]  /*27920*/  PRMT R8, RZ, 0x7610, R8 ;  /* 0x00007610ff087816 */ /* 0x000fe20000000008 */
[----:B------:R-:W2:Y:S04]  /*27930*/  LDL R46, [R1+0x1d0] ;  /* 0x0001d000012e7983 */ /* 0x000ea80000100800 */
        /* <DEDUP_REMOVED lines=20> */
[----:B------:R-:W-:Y:S02]  /*27a80*/  PRMT R7, RZ, 0x7610, R7 ;  /* 0x00007610ff077816 */ /* 0x000fe40000000007 */
        /* <DEDUP_REMOVED lines=10> */
[----:B------:R0:W3:Y:S02]  /*27b30*/  @!P2 LDG.E.U16 R6, desc[UR24][R4.64] ;  /* 0x000000180406a981 */ /* 0x0000e4000c1e1500 */
[----:B0-----:R-:W-:-:S06]  /*27b40*/  PRMT R5, RZ, 0x7610, R5 ;  /* 0x00007610ff057816 */ /* 0x001fcc0000000005 */
[----:B--2---:R0:W2:Y:S04]  /*27b50*/  @!P2 LDG.E.U16 R5, desc[UR24][R46.64] ;  /* 0x000000182e05a981 */ /* 0x0040a8000c1e1500 */
        /* <DEDUP_REMOVED lines=240> */
[----:B---3--:R-:W-:Y:S02]  /*28a60*/  PRMT R88, RZ, 0x7610, R88 ;  /* 0x00007610ff587816 */ /* 0x008fe40000000058 */
[----:B0-----:R-:W-:-:S04]  /*28a70*/  @!P2 LOP3.LUT R47, R47, R46, RZ, 0x3c, !PT ;  /* 0x0000002e2f2fa212 */ /* 0x001fc800078e3cff */
[----:B------:R-:W-:-:S04]  /*28a80*/  @!P2 LOP3.LUT R46, R47, R46, RZ, 0x3c, !PT ;  /* 0x0000002e2f2ea212 */ /* 0x000fc800078e3cff */
[----:B------:R-:W-:-:S05]  /*28a90*/  @!P2 LOP3.LUT R47, R47, R46, RZ, 0x3c, !PT ;  /* 0x0000002e2f2fa212 */ /* 0x000fca00078e3cff */
[----:B------:R0:W3:Y:S04]  /*28aa0*/  @!P2 LDG.E.U16 R88, desc[UR24][R46.64] ;  /* 0x000000182e58a981 */ /* 0x0000e8000c1e1500 */
        /* <DEDUP_REMOVED lines=13> */
[----:B------:R-:W2:Y:S04]  /*28b80*/  @!P2 LDG.E.U16 R2, desc[UR24][R46.64] ;  /* 0x000000182e02a981 */ /* 0x000ea8000c1e1500 */
[----:B--2---:R0:W-:Y:S04]  /*28b90*/  STL [R1+0xc], R2 ;  /* 0x00000c0201007387 */ /* 0x0041e80000100800 */
[----:B0-----:R-:W2:Y:S04]  /*28ba0*/  LDL.LU R2, [R1+0xec0] ;  /* 0x000ec00001027983 */ /* 0x001ea80000300800 */
[----:B------:R-:W3:Y:S04]  /*28bb0*/  LDL R46, [R1+0x688] ;  /* 0x00068800012e7983 */ /* 0x000ee80000100800 */
[----:B------:R-:W3:Y:S01]  /*28bc0*/  LDL R47, [R1+0x68c] ;  /* 0x00068c00012f7983 */ /* 0x000ee20000100800 */
[----:B--2---:R-:W-:-:S02]  /*28bd0*/  PRMT R2, RZ, 0x7610, R2 ;  /* 0x00007610ff027816 */ /* 0x004fc40000000002 */
[----:B---3--:R-:W-:-:S04]  /*28be0*/  @!P2 LOP3.LUT R47, R47, R46, RZ, 0x3c, !PT ;  /* 0x0000002e2f2fa212 */ /* 0x008fc800078e3cff */
        /* <DEDUP_REMOVED lines=151> */
[----:B------:R-:W-:-:S02]  /*29560*/  PRMT R93, RZ, 0x7610, R93 ;  /* 0x00007610ff5d7816 */ /* 0x000fc4000000005d */
[----:B---3--:R-:W-:-:S04]  /*29570*/  @!P2 LOP3.LUT R47, R47, R46, RZ, 0x3c, !PT ;  /* 0x0000002e2f2fa212 */ /* 0x008fc800078e3cff */
[----:B------:R-:W-:-:S04]  /*29580*/  @!P2 LOP3.LUT R46, R47, R46, RZ, 0x3c, !PT ;  /* 0x0000002e2f2ea212 */ /* 0x000fc800078e3cff */
[----:B------:R-:W-:-:S05]  /*29590*/  @!P2 LOP3.LUT R47, R47, R46, RZ, 0x3c, !PT ;  /* 0x0000002e2f2fa212 */ /* 0x000fca00078e3cff */
[----:B------:R-:W3:Y:S04]  /*295a0*/  @!P2 LDG.E.U16 R93, desc[UR24][R46.64] ;  /* 0x000000182e5da981 */ /* 0x000ee8000c1e1500 */
[----:B---3--:R0:W-:Y:S04]  /*295b0*/  STL [R1+0x6c], R93 ;  /* 0x00006c5d01007387 */ /* 0x0081e80000100800 */
[----:B0-----:R-:W3:Y:S04]  /*295c0*/  LDL.LU R93, [R1+0xe78] ;  /* 0x000e7800015d7983 */ /* 0x001ee80000300800 */
[----:B------:R-:W2:Y:S04]  /*295d0*/  LDL R46, [R1+0xd4] ;  /* 0x0000d400012e7983 */ /* 0x000ea80000100800 */
[----:B------:R-:W2:Y:S01]  /*295e0*/  LDL R47, [R1+0xd8] ;  /* 0x0000d800012f7983 */ /* 0x000ea20000100800 */
[----:B------:R-:W-:-:S02]  /*295f0*/  PRMT R92, RZ, 0x7610, R92 ;  /* 0x00007610ff5c7816 */ /* 0x000fc4000000005c */
[----:B--2---:R-:W-:-:S04]  /*29600*/  @!P2 LOP3.LUT R47, R47, R46, RZ, 0x3c, !PT ;  /* 0x0000002e2f2fa212 */ /* 0x004fc800078e3cff */
[----:B------:R-:W-:-:S04]  /*29610*/  @!P2 LOP3.LUT R46, R47, R46, RZ, 0x3c, !PT ;  /* 0x0000002e2f2ea212 */ /* 0x000fc800078e3cff */
[----:B------:R-:W-:-:S05]  /*29620*/  @!P2 LOP3.LUT R47, R47, R46, RZ, 0x3c, !PT ;  /* 0x0000002e2f2fa212 */ /* 0x000fca00078e3cff */
[----:B------:R-:W2:Y:S04]  /*29630*/  @!P2 LDG.E.U16 R92, desc[UR24][R46.64] ;  /* 0x000000182e5ca981 */ /* 0x000ea8000c1e1500 */
[----:B------:R0:W-:Y:S04]  /*29640*/  STS.U16 [R2+UR10+0x22000], R27 ;  /* 0x0220001b02007988 */ /* 0x0001e8000800040a */
[----:B------:R-:W-:Y:S04]  /*29650*/  STS.U16 [R2+UR10+0x22400], R26 ;  /* 0x0224001a02007988 */ /* 0x000fe8000800040a */
[----:B0-----:R-:W3:Y:S04]  /*29660*/  LDL R27, [R1+0xf8] ;  /* 0x0000f800011b7983 */ /* 0x001ee80000100800 */
[----:B--2---:R0:W-:Y:S04]  /*29670*/  STL [R1+0x8c], R92 ;  /* 0x00008c5c01007387 */ /* 0x0041e80000100800 */
[----:B0-----:R-:W2:Y:S04]  /*29680*/  LDL.LU R92, [R1+0xe74] ;  /* 0x000e7400015c7983 */ /* 0x001ea80000300800 */
[----:B------:R-:W3:Y:S01]  /*29690*/  LDL R26, [R1+0xf4] ;  /* 0x0000f400011a7983 */ /* 0x000ee20000100800 */
[----:B------:R-:W-:-:S03]  /*296a0*/  PRMT R91, RZ, 0x7610, R91 ;  /* 0x00007610ff5b7816 */ /* 0x000fc6000000005b */
[----:B------:R-:W2:Y:S01]  /*296b0*/  LDL R47, [R1+0x178] ;  /* 0x00017800012f7983 */ /* 0x000ea20000100800 */
        /* <DEDUP_REMOVED lines=19> */
[----:B------:R-:W-:-:S02]  /*297f0*/  PRMT R84, RZ, 0x7610, R84 ;  /* 0x00007610ff547816 */ /* 0x000fc40000000054 */
[----:B---3--:R-:W-:-:S04]  /*29800*/  @!P2 LOP3.LUT R25, R25, R24, RZ, 0x3c, !PT ;  /* 0x000000181919a212 */ /* 0x008fc800078e3cff */
[----:B------:R-:W-:-:S04]  /*29810*/  @!P2 LOP3.LUT R24, R25, R24, RZ, 0x3c, !PT ;  /* 0x000000181918a212 */ /* 0x000fc800078e3cff */
[----:B------:R-:W-:-:S05]  /*29820*/  @!P2 LOP3.LUT R25, R25, R24, RZ, 0x3c, !PT ;  /* 0x000000181919a212 */ /* 0x000fca00078e3cff */
[----:B------:R-:W3:Y:S04]  /*29830*/  @!P2 LDG.E.U16 R84, desc[UR24][R24.64] ;  /* 0x000000181854a981 */ /* 0x000ee8000c1e1500 */
[----:B----4-:R-:W-:Y:S04]  /*29840*/  STS.U16 [R2+UR10+0x23000], R23 ;  /* 0x0230001702007988 */ /* 0x010fe8000800040a */
[----:B---3--:R0:W-:Y:S04]  /*29850*/  STL [R1+0x80], R84 ;  /* 0x0000805401007387 */ /* 0x0081e80000100800 */
[----:B0-----:R-:W3:Y:S04]  /*29860*/  LDL.LU R84, [R1+0xe68] ;  /* 0x000e680001547983 */ /* 0x001ee80000300800 */
[----:B------:R-:W4:Y:S04]  /*29870*/  LDL R24, [R1+0x154] ;  /* 0x0001540001187983 */ /* 0x000f280000100800 */
[----:B------:R-:W4:Y:S04]  /*29880*/  LDL R25, [R1+0x158] ;  /* 0x0001580001197983 */ /* 0x000f280000100800 */
[----:B------:R-:W2:Y:S01]  /*29890*/  LDL R23, [R1+0x174] ;  /* 0x0001740001177983 */ /* 0x000ea20000100800 */
[----:B------:R-:W-:-:S02]  /*298a0*/  PRMT R82, RZ, 0x7610, R82 ;  /* 0x00007610ff527816 */ /* 0x000fc40000000052 */
[----:B------:R-:W-:Y:S01]  /*298b0*/  PRMT R80, RZ, 0x7610, R80 ;  /* 0x00007610ff507816 */ /* 0x000fe20000000050 */
[----:B------:R0:W-:Y:S02]  /*298c0*/  STS.U16 [R2+UR10+0x23400], R22 ;  /* 0x0234001602007988 */ /* 0x0001e4000800040a */
[----:B0-----:R-:W-:Y:S01]  /*298d0*/  @!P2 IMAD.MOV.U32 R22, RZ, RZ, R47 ;  /* 0x000000ffff16a224 */ /* 0x001fe200078e002f */
[----:B----4-:R-:W-:-:S04]  /*298e0*/  @!P2 LOP3.LUT R25, R25, R24, RZ, 0x3c, !PT ;  /* 0x000000181919a212 */ /* 0x010fc800078e3cff */
[C---:B------:R-:W-:Y:S01]  /*298f0*/  @!P2 LOP3.LUT R24, R25.reuse, R24, RZ, 0x3c, !PT ;  /* 0x000000181918a212 */ /* 0x040fe200078e3cff */
[----:B--2---:R-:W2:Y:S03]  /*29900*/  @!P2 LDG.E.U16 R80, desc[UR24][R22.64] ;  /* 0x000000181650a981 */ /* 0x004ea6000c1e1500 */
[----:B------:R-:W-:-:S05]  /*29910*/  @!P2 LOP3.LUT R25, R25, R24, RZ, 0x3c, !PT ;  /* 0x000000181919a212 */ /* 0x000fca00078e3cff */
[----:B------:R-:W4:Y:S04]  /*29920*/  @!P2 LDG.E.U16 R82, desc[UR24][R24.64] ;  /* 0x000000181852a981 */ /* 0x000f28000c1e1500 */
[----:B----4-:R0:W-:Y:S04]  /*29930*/  STL [R1+0x7c], R82 ;  /* 0x00007c5201007387 */ /* 0x0101e80000100800 */
[----:B0-----:R-:W4:Y:S04]  /*29940*/  LDL.LU R82, [R1+0xe64] ;  /* 0x000e640001527983 */ /* 0x001f280000300800 */
[----:B------:R-:W3:Y:S04]  /*29950*/  LDL R47, [R1+0x218] ;  /* 0x00021800012f7983 */ /* 0x000ee80000100800 */
[----:B--2---:R0:W-:Y:S04]  /*29960*/  STL [R1+0x78], R80 ;  /* 0x0000785001007387 */ /* 0x0041e80000100800 */
[----:B0-----:R-:W2:Y:S04]  /*29970*/  LDL.LU R80, [R1+0xe60] ;  /* 0x000e600001507983 */ /* 0x001ea80000300800 */
[----:B------:R-:W2:Y:S04]  /*29980*/  LDL R22, [R1+0x194] ;  /* 0x0001940001167983 */ /* 0x000ea80000100800 */
[----:B------:R-:W2:Y:S01]  /*29990*/  LDL R23, [R1+0x198] ;  /* 0x0001980001177983 */ /* 0x000ea20000100800 */
[----:B------:R-:W-:-:S02]  /*299a0*/  PRMT R46, RZ, 0x7610, R46 ;  /* 0x00007610ff2e7816 */ /* 0x000fc4000000002e */
[----:B--2---:R-:W-:-:S04]  /*299b0*/  @!P2 LOP3.LUT R23, R23, R22, RZ, 0x3c, !PT ;  /* 0x000000161717a212 */ /* 0x004fc800078e3cff */
        /* <DEDUP_REMOVED lines=9> */
[----:B------:R-:W3:Y:S04]  /*29a50*/  @!P2 LDG.E.U16 R78, desc[UR24][R22.64] ;  /* 0x00000018164ea981 */ /* 0x000ee8000c1e1500 */
[----:B------:R0:W-:Y:S04]  /*29a60*/  STS.U16 [R2+UR10+0x23800], R21 ;  /* 0x0238001502007988 */ /* 0x0001e8000800040a */
[----:B------:R-:W-:Y:S04]  /*29a70*/  STS.U16 [R2+UR10+0x23c00], R19 ;  /* 0x023c001302007988 */ /* 0x000fe8000800040a */
[----:B0-----:R-:W4:Y:S04]  /*29a80*/  LDL R21, [R1+0x1d8] ;  /* 0x0001d80001157983 */ /* 0x001f280000100800 */
[----:B--2---:R0:W-:Y:S02]  /*29a90*/  STL [R1+0x74], R46 ;  /* 0x0000742e01007387 */ /* 0x0041e40000100800 */
[----:B0-----:R-:W-:-:S05]  /*29aa0*/  LOP3.LUT R46, R2, 0x20, RZ, 0x3c, !PT ;  /* 0x00000020022e7812 */ /* 0x001fca00078e3cff */
[----:B------:R-:W-:Y:S04]  /*29ab0*/  STS.U16 [R46+UR10+0x22100], R20 ;  /* 0x022100142e007988 */ /* 0x000fe8000800040a */
[----:B---3--:R0:W-:Y:S04]  /*29ac0*/  STL [R1+0x70], R78 ;  /* 0x0000704e01007387 */ /* 0x0081e80000100800 */
[----:B0-----:R-:W2:Y:S04]  /*29ad0*/  LDL.LU R78, [R1+0xe5c] ;  /* 0x000e5c00014e7983 */ /* 0x001ea80000300800 */
[----:B------:R-:W4:Y:S01]  /*29ae0*/  LDL R20, [R1+0x1d4] ;  /* 0x0001d40001147983 */ /* 0x000f220000100800 */
[----:B------:R-:W-:-:S02]  /*29af0*/  PRMT R76, RZ, 0x7610, R76 ;  /* 0x00007610ff4c7816 */ /* 0x000fc4000000004c */
[----:B----4-:R-:W-:-:S04]  /*29b00*/  @!P2 LOP3.LUT R21, R21, R20, RZ, 0x3c, !PT ;  /* 0x000000141515a212 */ /* 0x010fc800078e3cff */
[----:B------:R-:W-:-:S04]  /*29b10*/  @!P2 LOP3.LUT R20, R21, R20, RZ, 0x3c, !PT ;  /* 0x000000141514a212 */ /* 0x000fc800078e3cff */
[----:B------:R-:W-:-:S05]  /*29b20*/  @!P2 LOP3.LUT R21, R21, R20, RZ, 0x3c, !PT ;  /* 0x000000141515a212 */ /* 0x000fca00078e3cff */
[----:B------:R-:W3:Y:S01]  /*29b30*/  @!P2 LDG.E.U16 R76, desc[UR24][R20.64] ;  /* 0x00000018144ca981 */ /* 0x000ee2000c1e1500 */
[----:B------:R-:W-:-:S03]  /*29b40*/  PRMT R74, RZ, 0x7610, R74 ;  /* 0x00007610ff4a7816 */ /* 0x000fc6000000004a */
[----:B---3--:R0:W-:Y:S04]  /*29b50*/  STL [R1+0x60], R76 ;  /* 0x0000604c01007387 */ /* 0x0081e80000100800 */
[----:B0-----:R-:W3:Y:S04]  /*29b60*/  LDL.LU R76, [R1+0xe58] ;  /* 0x000e5800014c7983 */ /* 0x001ee80000300800 */
[----:B------:R-:W4:Y:S01]  /*29b70*/  LDL R21, [R1+0x214] ;  /* 0x0002140001157983 */ /* 0x000f220000100800 */
[----:B------:R-:W-:-:S03]  /*29b80*/  @!P2 IMAD.MOV.U32 R20, RZ, RZ, R47 ;  /* 0x000000ffff14a224 */ /* 0x000fc600078e002f */
[----:B------:R-:W2:Y:S04]  /*29b90*/  LDL R47, [R1+0x298] ;  /* 0x00029800012f7983 */ /* 0x000ea80000100800 */
[----:B----4-:R-:W4:Y:S04]  /*29ba0*/  @!P2 LDG.E.U16 R74, desc[UR24][R20.64] ;  /* 0x00000018144aa981 */ /* 0x010f28000c1e1500 */
[----:B----4-:R0:W-:Y:S04]  /*29bb0*/  STL [R1+0x50], R74 ;  /* 0x0000504a01007387 */ /* 0x0101e80000100800 */
[----:B0-----:R-:W4:Y:S04]  /*29bc0*/  LDL.LU R74, [R1+0xe54] ;  /* 0x000e5400014a7983 */ /* 0x001f280000300800 */
        /* <DEDUP_REMOVED lines=14> */
[----:B--2---:R0:W-:Y:S04]  /*29cb0*/  STL [R1+0x40], R19 ;  /* 0x0000401301007387 */ /* 0x0041e80000100800 */
[----:B0-----:R-:W2:Y:S04]  /*29cc0*/  LDL R19, [R1+0x2b8] ;  /* 0x0002b80001137983 */ /* 0x001ea80000100800 */
        /* <DEDUP_REMOVED lines=8> */
[----:B------:R-:W2:Y:S01]  /*29d50*/  @!P2 LDG.E.U16 R70, desc[UR24][R20.64] ;  /* 0x000000181446a981 */ /* 0x000ea2000c1e1500 */
[----:B------:R-:W-:-:S03]  /*29d60*/  PRMT R0, RZ, 0x7610, R0 ;  /* 0x00007610ff007816 */ /* 0x000fc60000000000 */
[----:B--2---:R0:W-:Y:S04]  /*29d70*/  STL [R1+0x20], R70 ;  /* 0x0000204601007387 */ /* 0x0041e80000100800 */
[----:B0-----:R-:W2:Y:S04]  /*29d80*/  LDL.LU R70, [R1+0xe4c] ;  /* 0x000e4c0001467983 */ /* 0x001ea80000300800 */
[----:B------:R-:W2:Y:S01]  /*29d90*/  LDL R21, [R1+0x294] ;  /* 0x0002940001157983 */ /* 0x000ea20000100800 */
[----:B------:R-:W-:Y:S01]  /*29da0*/  @!P2 IMAD.MOV.U32 R20, RZ, RZ, R47 ;  /* 0x000000ffff14a224 */ /* 0x000fe200078e002f */
[----:B------:R-:W-:-:S02]  /*29db0*/  PRMT R93, RZ, 0x7610, R93 ;  /* 0x00007610ff5d7816 */ /* 0x000fc4000000005d */
[----:B------:R-:W3:Y:S04]  /*29dc0*/  LDL R47, [R1+0x2f8] ;  /* 0x0002f800012f7983 */ /* 0x000ee80000100800 */
[----:B--2---:R0:W2:Y:S04]  /*29dd0*/  @!P2 LDG.E.U16 R0, desc[UR24][R20.64] ;  /* 0x000000181400a981 */ /* 0x0040a8000c1e1500 */
[----:B------:R-:W3:Y:S01]  /*29de0*/  LDL R21, [R1+0x2b4] ;  /* 0x0002b40001157983 */ /* 0x000ee20000100800 */
[----:B0-----:R-:W-:-:S03]  /*29df0*/  @!P2 IMAD.MOV.U32 R20, RZ, RZ, R19 ;  /* 0x000000ffff14a224 */ /* 0x001fc600078e0013 */
[----:B--2---:R0:W-:Y:S04]  /*29e00*/  STL [R1+0xe1c], R0 ;  /* 0x000e1c0001007387 */ /* 0x0041e80000100800 */
[----:B0-----:R-:W2:Y:S04]  /*29e10*/  LDL R0, [R1+0x2d8] ;  /* 0x0002d80001007983 */ /* 0x001ea80000100800 */
[----:B---3--:R2:W3:Y:S04]  /*29e20*/  @!P2 LDG.E.U16 R93, desc[UR24][R20.64] ;  /* 0x00000018145da981 */ /* 0x0084e8000c1e1500 */
[----:B------:R-:W4:Y:S01]  /*29e30*/  LDL R21, [R1+0x2d4] ;  /* 0x0002d40001157983 */ /* 0x000f220000100800 */
[----:B------:R-:W-:Y:S01]  /*29e40*/  PRMT R92, RZ, 0x7610, R92 ;  /* 0x00007610ff5c7816 */ /* 0x000fe2000000005c */
[----:B--2---:R-:W-:-:S02]  /*29e50*/  @!P2 IMAD.MOV.U32 R20, RZ, RZ, R0 ;  /* 0x000000ffff14a224 */ /* 0x004fc400078e0000 */
[----:B---3--:R0:W-:Y:S01]  /*29e60*/  STL [R1+0xe20], R93 ;  /* 0x000e205d01007387 */ /* 0x0081e20000100800 */
[----:B------:R-:W-:-:S03]  /*29e70*/  PRMT R91, RZ, 0x7610, R91 ;  /* 0x00007610ff5b7816 */ /* 0x000fc6000000005b */
[----:B------:R-:W2:Y:S04]  /*29e80*/  LDL R19, [R1+0x314] ;  /* 0x0003140001137983 */ /* 0x000ea80000100800 */
[----:B------:R-:W3:Y:S04]  /*29e90*/  LDL R0, [R1+0x334] ;  /* 0x0003340001007983 */ /* 0x000ee80000100800 */
[----:B----4-:R1:W4:Y:S04]  /*29ea0*/  @!P2 LDG.E.U16 R92, desc[UR24][R20.64] ;  /* 0x00000018145ca981 */ /* 0x010328000c1e1500 */
[----:B0-----:R-:W2:Y:S04]  /*29eb0*/  LDL R93, [R1+0x330] ;  /* 0x00033000015d7983 */ /* 0x001ea80000100800 */
[----:B------:R-:W2:Y:S01]  /*29ec0*/  LDL R21, [R1+0x2f4] ;  /* 0x0002f40001157983 */ /* 0x000ea20000100800 */
[----:B-1----:R-:W-:-:S03]  /*29ed0*/  @!P2 IMAD.MOV.U32 R20, RZ, RZ, R47 ;  /* 0x000000ffff14a224 */ /* 0x002fc600078e002f */
[----:B----4-:R0:W-:Y:S04]  /*29ee0*/  STL [R1+0xe24], R92 ;  /* 0x000e245c01007387 */ /* 0x0101e80000100800 */
[----:B------:R-:W4:Y:S04]  /*29ef0*/  LDL R47, [R1+0x34c] ;  /* 0x00034c00012f7983 */ /* 0x000f280000100800 */
[----:B--2---:R1:W2:Y:S04]  /*29f00*/  @!P2 LDG.E.U16 R91, desc[UR24][R20.64] ;  /* 0x00000018145ba981 */ /* 0x0042a8000c1e1500 */
[----:B0-----:R-:W3:Y:S04]  /*29f10*/  LDL R92, [R1+0x348] ;  /* 0x00034800015c7983 */ /* 0x001ee80000100800 */
[----:B------:R-:W3:Y:S01]  /*29f20*/  LDL R21, [R1+0x310] ;  /* 0x0003100001157983 */ /* 0x000ee20000100800 */
[----:B------:R-:W-:Y:S01]  /*29f30*/  PRMT R90, RZ, 0x7610, R90 ;  /* 0x00007610ff5a7816 */ /* 0x000fe2000000005a */
[----:B-1----:R-:W-:Y:S01]  /*29f40*/  @!P2 IMAD.MOV.U32 R20, RZ, RZ, R19 ;  /* 0x000000ffff14a224 */ /* 0x002fe200078e0013 */
[----:B------:R-:W-:-:S02]  /*29f50*/  PRMT R84, RZ, 0x7610, R84 ;  /* 0x00007610ff547816 */ /* 0x000fc40000000054 */
[----:B------:R-:W-:Y:S01]  /*29f60*/  PRMT R82, RZ, 0x7610, R82 ;  /* 0x00007610ff527816 */ /* 0x000fe20000000052 */
[----:B--2---:R0:W-:Y:S04]  /*29f70*/  STL [R1+0xe28], R91 ;  /* 0x000e285b01007387 */ /* 0x0041e80000100800 */
[----:B------:R-:W2:Y:S04]  /*29f80*/  LDL R19, [R1+0x364] ;  /* 0x0003640001137983 */ /* 0x000ea80000100800 */
[----:B0-----:R-:W2:Y:S04]  /*29f90*/  LDL R91, [R1+0x360] ;  /* 0x00036000015b7983 */ /* 0x001ea80000100800 */
[----:B---3--:R0:W3:Y:S02]  /*29fa0*/  @!P2 LDG.E.U16 R90, desc[UR24][R20.64] ;  /* 0x00000018145aa981 */ /* 0x0080e4000c1e1500 */
[----:B0-----:R-:W-:-:S02]  /*29fb0*/  @!P2 IMAD.MOV.U32 R20, RZ, RZ, R0 ;  /* 0x000000ffff14a224 */ /* 0x001fc400078e0000 */
[----:B------:R-:W-:-:S05]  /*29fc0*/  @!P2 IMAD.MOV.U32 R21, RZ, RZ, R93 ;  /* 0x000000ffff15a224 */ /* 0x000fca00078e005d */
[----:B------:R4:W3:Y:S02]  /*29fd0*/  @!P2 LDG.E.U16 R84, desc[UR24][R20.64] ;  /* 0x000000181454a981 */ /* 0x0008e4000c1e1500 */
[----:B----4-:R-:W-:Y:S02]  /*29fe0*/  @!P2 IMAD.MOV.U32 R20, RZ, RZ, R47 ;  /* 0x000000ffff14a224 */ /* 0x010fe400078e002f */
[----:B------:R-:W-:-:S05]  /*29ff0*/  @!P2 IMAD.MOV.U32 R21, RZ, RZ, R92 ;  /* 0x000000ffff15a224 */ /* 0x000fca00078e005c */
[----:B------:R2:W4:Y:S01]  /*2a000*/  @!P2 LDG.E.U16 R82, desc[UR24][R20.64] ;  /* 0x000000181452a981 */ /* 0x000522000c1e1500 */
[----:B------:R-:W-:-:S03]  /*2a010*/  PRMT R80, RZ, 0x7610, R80 ;  /* 0x00007610ff507816 */ /* 0x000fc60000000050 */
[----:B------:R-:W-:Y:S04]  /*2a020*/  STS.U16 [R46+UR10+0x22500], R28 ;  /* 0x0225001c2e007988 */ /* 0x000fe8000800040a */
[----:B------:R-:W-:Y:S04]  /*2a030*/  STS.U16 [R46+UR10+0x22900], R29 ;  /* 0x0229001d2e007988 */ /* 0x000fe8000800040a */
[----:B------:R-:W-:Y:S04]  /*2a040*/  STS.U16 [R46+UR10+0x22d00], R30 ;  /* 0x022d001e2e007988 */ /* 0x000fe8000800040a */
[----:B------:R-:W-:Y:S04]  /*2a050*/  STS.U16 [R46+UR10+0x23100], R31 ;  /* 0x0231001f2e007988 */ /* 0x000fe8000800040a */
[----:B------:R-:W-:Y:S04]  /*2a060*/  STS.U16 [R46+UR10+0x23500], R32 ;  /* 0x023500202e007988 */ /* 0x000fe8000800040a */
[----:B------:R-:W-:Y:S04]  /*2a070*/  STS.U16 [R46+UR10+0x23900], R33 ;  /* 0x023900212e007988 */ /* 0x000fe8000800040a */
[----:B------:R0:W-:Y:S02]  /*2a080*/  STS.U16 [R46+UR10+0x23d00], R34 ;  /* 0x023d00222e007988 */ /* 0x0001e4000800040a */
[----:B0-----:R-:W-:-:S05]  /*2a090*/  LOP3.LUT R46, R2, 0x40, RZ, 0x3c, !PT ;  /* 0x00000040022e7812 */ /* 0x001fca00078e3cff */
[----:B------:R-:W-:Y:S04]  /*2a0a0*/  STS.U16 [R46+UR10+0x22200], R35 ;  /* 0x022200232e007988 */ /* 0x000fe8000800040a */
[----:B------:R-:W-:Y:S04]  /*2a0b0*/  STS.U16 [R46+UR10+0x22600], R36 ;  /* 0x022600242e007988 */ /* 0x000fe8000800040a */
[----:B------:R-:W-:Y:S04]  /*2a0c0*/  STS.U16 [R46+UR10+0x22a00], R37 ;  /* 0x022a00252e007988 */ /* 0x000fe8000800040a */
[----:B------:R-:W-:Y:S04]  /*2a0d0*/  STS.U16 [R46+UR10+0x22e00], R38 ;  /* 0x022e00262e007988 */ /* 0x000fe8000800040a */
[----:B------:R-:W-:Y:S01]  /*2a0e0*/  STS.U16 [R46+UR10+0x23200], R45 ;  /* 0x0232002d2e007988 */ /* 0x000fe2000800040a */
[----:B--2---:R-:W-:-:S02]  /*2a0f0*/  @!P2 IMAD.MOV.U32 R20, RZ, RZ, R19 ;  /* 0x000000ffff14a224 */ /* 0x004fc400078e0013 */
[----:B------:R-:W-:Y:S01]  /*2a100*/  @!P2 IMAD.MOV.U32 R21, RZ, RZ, R91 ;  /* 0x000000ffff15a224 */ /* 0x000fe200078e005b */
[----:B---3--:R0:W-:Y:S04]  /*2a110*/  STL [R1+0xe2c], R90 ;  /* 0x000e2c5a01007387 */ /* 0x0081e80000100800 */
[----:B------:R-:W2:Y:S04]  /*2a120*/  LDL R0, [R1+0x384] ;  /* 0x0003840001007983 */ /* 0x000ea80000100800 */
[----:B------:R2:W3:Y:S04]  /*2a130*/  @!P2 LDG.E.U16 R80, desc[UR24][R20.64] ;  /* 0x000000181450a981 */ /* 0x0004e8000c1e1500 */
[----:B0-----:R-:W3:Y:S04]  /*2a140*/  LDL R90, [R1+0x380] ;  /* 0x00038000015a7983 */ /* 0x001ee80000100800 */
[----:B------:R0:W-:Y:S04]  /*2a150*/  STL [R1+0xe30], R84 ;  /* 0x000e305401007387 */ /* 0x0001e80000100800 */
[----:B------:R-:W3:Y:S04]  /*2a160*/  LDL R47, [R1+0x39c] ;  /* 0x00039c00012f7983 */ /* 0x000ee80000100800 */
[----:B0-----:R-:W3:Y:S04]  /*2a170*/  LDL R84, [R1+0x398] ;  /* 0x0003980001547983 */ /* 0x001ee80000100800 */
[----:B----4-:R-:W-:Y:S04]  /*2a180*/  STL [R1+0xe34], R82 ;  /* 0x000e345201007387 */ /* 0x010fe80000100800 */
[----:B------:R-:W4:Y:S04]  /*2a190*/  LDL R45, [R1+0x3b0] ;  /* 0x0003b000012d7983 */ /* 0x000f280000100800 */
[----:B------:R-:W4:Y:S01]  /*2a1a0*/  LDL R19, [R1+0x3b4] ;  /* 0x0003b40001137983 */ /* 0x000f220000100800 */
[----:B------:R-:W-:-:S03]  /*2a1b0*/  PRMT R78, RZ, 0x7610, R78 ;  /* 0x00007610ff4e7816 */ /* 0x000fc6000000004e */
[----:B------:R0:W-:Y:S01]  /*2a1c0*/  STS.U16 [R46+UR10+0x23600], R44 ;  /* 0x0236002c2e007988 */ /* 0x0001e2000800040a */
[----:B------:R-:W-:Y:S02]  /*2a1d0*/  PRMT R76, RZ, 0x7610, R76 ;  /* 0x00007610ff4c7816 */ /* 0x000fe4000000004c */
[----:B------:R-:W-:Y:S01]  /*2a1e0*/  PRMT R74, RZ, 0x7610, R74 ;  /* 0x00007610ff4a7816 */ /* 0x000fe2000000004a */
[----:B--2---:R-:W-:Y:S01]  /*2a1f0*/  @!P2 IMAD.MOV.U32 R20, RZ, RZ, R0 ;  /* 0x000000ffff14a224 */ /* 0x004fe200078e0000 */
[----:B---3--:R-:W-:Y:S01]  /*2a200*/  STL [R1+0xe38], R80 ;  /* 0x000e385001007387 */ /* 0x008fe20000100800 */
[----:B------:R-:W-:-:S03]  /*2a210*/  @!P2 IMAD.MOV.U32 R21, RZ, RZ, R90 ;  /* 0x000000ffff15a224 */ /* 0x000fc600078e005a */
[----:B0-----:R-:W2:Y:S04]  /*2a220*/  LDL R44, [R1+0x3d0] ;  /* 0x0003d000012c7983 */ /* 0x001ea80000100800 */
[----:B------:R-:W3:Y:S04]  /*2a230*/  LDL R0, [R1+0x3d4] ;  /* 0x0003d40001007983 */ /* 0x000ee80000100800 */
[----:B------:R0:W3:Y:S02]  /*2a240*/  @!P2 LDG.E.U16 R78, desc[UR24][R20.64] ;  /* 0x00000018144ea981 */ /* 0x0000e4000c1e1500 */
[----:B0-----:R-:W-:-:S02]  /*2a250*/  @!P2 IMAD.MOV.U32 R20, RZ, RZ, R47 ;  /* 0x000000ffff14a224 */ /* 0x001fc400078e002f */
[----:B------:R-:W-:-:S05]  /*2a260*/  @!P2 IMAD.MOV.U32 R21, RZ, RZ, R84 ;  /* 0x000000ffff15a224 */ /* 0x000fca00078e0054 */
[----:B------:R4:W3:Y:S02]  /*2a270*/  @!P2 LDG.E.U16 R76, desc[UR24][R20.64] ;  /* 0x00000018144ca981 */ /* 0x0008e4000c1e1500 */
[----:B----4-:R-:W-:Y:S02]  /*2a280*/  @!P2 IMAD.MOV.U32 R20, RZ, RZ, R19 ;  /* 0x000000ffff14a224 */ /* 0x010fe400078e0013 */
[----:B------:R-:W-:-:S05]  /*2a290*/  @!P2 IMAD.MOV.U32 R21, RZ, RZ, R45 ;  /* 0x000000ffff15a224 */ /* 0x000fca00078e002d */
[----:B------:R2:W4:Y:S01]  /*2a2a0*/  @!P2 LDG.E.U16 R74, desc[UR24][R20.64] ;  /* 0x00000018144aa981 */ /* 0x000522000c1e1500 */
[----:B------:R-:W-:-:S03]  /*2a2b0*/  PRMT R72, RZ, 0x7610, R72 ;  /* 0x00007610ff487816 */ /* 0x000fc60000000048 */
[----:B------:R0:W-:Y:S01]  /*2a2c0*/  STS.U16 [R46+UR10+0x23a00], R43 ;  /* 0x023a002b2e007988 */ /* 0x0001e2000800040a */
[----:B--2---:R-:W-:Y:S02]  /*2a2d0*/  @!P2 IMAD.MOV.U32 R21, RZ, RZ, R44 ;  /* 0x000000ffff15a224 */ /* 0x004fe400078e002c */
[----:B---3--:R-:W-:Y:S01]  /*2a2e0*/  @!P2 IMAD.MOV.U32 R20, RZ, RZ, R0 ;  /* 0x000000ffff14a224 */ /* 0x008fe200078e0000 */
[----:B------:R1:W-:Y:S04]  /*2a2f0*/  STL [R1+0xe3c], R78 ;  /* 0x000e3c4e01007387 */ /* 0x0003e80000100800 */
[----:B0-----:R-:W2:Y:S04]  /*2a300*/  LDL R43, [R1+0x3f4] ;  /* 0x0003f400012b7983 */ /* 0x001ea80000100800 */
[----:B------:R2:W3:Y:S04]  /*2a310*/  @!P2 LDG.E.U16 R72, desc[UR24][R20.64] ;  /* 0x000000181448a981 */ /* 0x0004e8000c1e1500 */
[----:B-1----:R-:W3:Y:S04]  /*2a320*/  LDL R78, [R1+0x3f0] ;  /* 0x0003f000014e7983 */ /* 0x002ee80000100800 */
[----:B------:R-:W-:Y:S04]  /*2a330*/  STL [R1+0xe40], R76 ;  /* 0x000e404c01007387 */ /* 0x000fe80000100800 */
[----:B------:R-:W3:Y:S04]  /*2a340*/  LDL R47, [R1+0x410] ;  /* 0x00041000012f7983 */ /* 0x000ee80000100800 */
[----:B------:R-:W3:Y:S04]  /*2a350*/  LDL R45, [R1+0x414] ;  /* 0x00041400012d7983 */ /* 0x000ee80000100800 */
[----:B------:R-:W3:Y:S04]  /*2a360*/  LDL R19, [R1+0x434] ;  /* 0x0004340001137983 */ /* 0x000ee80000100800 */
[----:B----4-:R-:W-:Y:S04]  /*2a370*/  STL [R1+0xe44], R74 ;  /* 0x000e444a01007387 */ /* 0x010fe80000100800 */
[----:B------:R-:W4:Y:S04]  /*2a380*/  LDL R44, [R1+0x430] ;  /* 0x00043000012c7983 */ /* 0x000f280000100800 */
[----:B------:R0:W-:Y:S04]  /*2a390*/  STS.U16 [R46+UR10+0x23e00], R42 ;  /* 0x023e002a2e007988 */ /* 0x0001e8000800040a */
[----:B------:R-:W4:Y:S04]  /*2a3a0*/  LDL R0, [R1+0x454] ;  /* 0x0004540001007983 */ /* 0x000f280000100800 */
[----:B0-----:R-:W4:Y:S01]  /*2a3b0*/  LDL R46, [R1+0x450] ;  /* 0x00045000012e7983 */ /* 0x001f220000100800 */
[----:B------:R-:W-:-:S02]  /*2a3c0*/  LOP3.LUT R82, R2, 0x60, RZ, 0x3c, !PT ;  /* 0x0000006002527812 */ /* 0x000fc400078e3cff */
[----:B------:R-:W-:-:S03]  /*2a3d0*/  PRMT R70, RZ, 0x7610, R70 ;  /* 0x00007610ff467816 */ /* 0x000fc60000000046 */
[----:B------:R-:W-:Y:S04]  /*2a3e0*/  STS.U16 [R82+UR10+0x22300], R41 ;  /* 0x0223002952007988 */ /* 0x000fe8000800040a */
[----:B------:R-:W-:Y:S04]  /*2a3f0*/  STS.U16 [R82+UR10+0x22700], R40 ;  /* 0x0227002852007988 */ /* 0x000fe8000800040a */
[----:B------:R-:W-:Y:S04]  /*2a400*/  STS.U16 [R82+UR10+0x22b00], R39 ;  /* 0x022b002752007988 */ /* 0x000fe8000800040a */
[----:B------:R0:W-:Y:S01]  /*2a410*/  STS.U16 [R82+UR10+0x22f00], R18 ;  /* 0x022f001252007988 */ /* 0x0001e2000800040a */
[----:B--2---:R-:W-:-:S03]  /*2a420*/  @!P2 IMAD.MOV.U32 R20, RZ, RZ, R43 ;  /* 0x000000ffff14a224 */ /* 0x004fc600078e002b */
[----:B---3--:R1:W-:Y:S04]  /*2a430*/  STL [R1+0xe48], R72 ;  /* 0x000e484801007387 */ /* 0x0083e80000100800 */
[----:B------:R-:W2:Y:S04]  /*2a440*/  LDL R43, [R1+0x470] ;  /* 0x00047000012b7983 */ /* 0x000ea80000100800 */
[----:B------:R-:W3:Y:S01]  /*2a450*/  LDL R42, [R1+0x474] ;  /* 0x00047400012a7983 */ /* 0x000ee20000100800 */
[----:B------:R-:W-:Y:S02]  /*2a460*/  @!P2 IMAD.MOV.U32 R21, RZ, RZ, R78 ;  /* 0x000000ffff15a224 */ /* 0x000fe400078e004e */
[----:B0-----:R-:W-:-:S03]  /*2a470*/  @!P2 IMAD.MOV.U32 R18, RZ, RZ, R19 ;  /* 0x000000ffff12a224 */ /* 0x001fc600078e0013 */
[----:B------:R0:W3:Y:S01]  /*2a480*/  @!P2 LDG.E.U16 R70, desc[UR24][R20.64] ;  /* 0x000000181446a981 */ /* 0x0000e2000c1e1500 */
[----:B------:R-:W-:-:S03]  /*2a490*/  PRMT R39, RZ, 0x7610, R39 ;  /* 0x00007610ff277816 */ /* 0x000fc60000000027 */
[----:B------:R2:W-:Y:S01]  /*2a4a0*/  STS.U16 [R82+UR10+0x23300], R17 ;  /* 0x0233001152007988 */ /* 0x0005e2000800040a */
[----:B----4-:R-:W-:Y:S01]  /*2a4b0*/  @!P2 IMAD.MOV.U32 R19, RZ, RZ, R44 ;  /* 0x000000ffff13a224 */ /* 0x010fe200078e002c */
[----:B------:R-:W-:Y:S01]  /*2a4c0*/  PRMT R37, RZ, 0x7610, R37 ;  /* 0x00007610ff257816 */ /* 0x000fe20000000025 */
[----:B0-----:R-:W-:Y:S01]  /*2a4d0*/  @!P2 IMAD.MOV.U32 R20, RZ, RZ, R45 ;  /* 0x000000ffff14a224 */ /* 0x001fe200078e002d */
[----:B------:R-:W4:Y:S04]  /*2a4e0*/  LDL R44, [R1+0x494] ;  /* 0x00049400012c7983 */ /* 0x000f280000100800 */
[----:B------:R-:W4:Y:S04]  /*2a4f0*/  LDL R45, [R1+0x490] ;  /* 0x00049000012d7983 */ /* 0x000f280000100800 */
[----:B------:R0:W4:Y:S04]  /*2a500*/  @!P2 LDG.E.U16 R39, desc[UR24][R18.64] ;  /* 0x000000181227a981 */ /* 0x000128000c1e1500 */
[----:B------:R3:W-:Y:S01]  /*2a510*/  STS.U16 [R82+UR10+0x23700], R16 ;  /* 0x0237001052007988 */ /* 0x0007e2000800040a */
[----:B------:R-:W-:-:S03]  /*2a520*/  PRMT R33, RZ, 0x7610, R33 ;  /* 0x00007610ff217816 */ /* 0x000fc60000000021 */
[----:B-1----:R-:W4:Y:S01]  /*2a530*/  LDL R72, [R1+0x4d0] ;  /* 0x0004d00001487983 */ /* 0x002f220000100800 */
[----:B0-----:R-:W-:Y:S02]  /*2a540*/  @!P2 IMAD.MOV.U32 R18, RZ, RZ, R0 ;  /* 0x000000ffff12a224 */ /* 0x001fe400078e0000 */
[----:B------:R-:W-:Y:S01]  /*2a550*/  @!P2 IMAD.MOV.U32 R19, RZ, RZ, R46 ;  /* 0x000000ffff13a224 */ /* 0x000fe200078e002e */
[----:B------:R-:W4:Y:S04]  /*2a560*/  LDL R0, [R1+0x4b4] ;  /* 0x0004b40001007983 */ /* 0x000f280000100800 */
[----:B------:R-:W4:Y:S01]  /*2a570*/  LDL R46, [R1+0x4b0] ;  /* 0x0004b000012e7983 */ /* 0x000f220000100800 */
[----:B------:R-:W-:Y:S02]  /*2a580*/  PRMT R31, RZ, 0x7610, R31 ;  /* 0x00007610ff1f7816 */ /* 0x000fe4000000001f */
[----:B------:R-:W-:Y:S01]  /*2a590*/  PRMT R35, RZ, 0x7610, R35 ;  /* 0x00007610ff237816 */ /* 0x000fe20000000023 */
[----:B------:R-:W4:Y:S01]  /*2a5a0*/  LDL R76, [R1+0x880] ;  /* 0x00088000014c7983 */ /* 0x000f220000100800 */
[----:B------:R-:W-:-:S02]  /*2a5b0*/  PRMT R27, RZ, 0x7610, R27 ;  /* 0x00007610ff1b7816 */ /* 0x000fc4000000001b */
[----:B------:R-:W-:Y:S01]  /*2a5c0*/  PRMT R29, RZ, 0x7610, R29 ;  /* 0x00007610ff1d7816 */ /* 0x000fe2000000001d */
[----:B------:R-:W4:Y:S01]  /*2a5d0*/  LDL R74, [R1+0x884] ;  /* 0x00088400014a7983 */ /* 0x000f220000100800 */
[----:B--2---:R-:W-:-:S03]  /*2a5e0*/  @!P2 IMAD.MOV.U32 R17, RZ, RZ, R43 ;  /* 0x000000ffff11a224 */ /* 0x004fc600078e002b */
[----:B------:R-:W2:Y:S01]  /*2a5f0*/  LDL R43, [R1+0x4f0] ;  /* 0x0004f000012b7983 */ /* 0x000ea20000100800 */
[----:B---3--:R-:W-:-:S03]  /*2a600*/  @!P2 IMAD.MOV.U32 R16, RZ, RZ, R42 ;  /* 0x000000ffff10a224 */ /* 0x008fc600078e002a */
[----:B------:R-:W3:Y:S04]  /*2a610*/  LDL R42, [R1+0x4f4] ;  /* 0x0004f400012a7983 */ /* 0x000ee80000100800 */
[----:B------:R4:W3:Y:S02]  /*2a620*/  @!P2 LDG.E.U16 R37, desc[UR24][R16.64] ;  /* 0x000000181025a981 */ /* 0x0008e4000c1e1500 */
[----:B----4-:R-:W-:Y:S02]  /*2a630*/  @!P2 IMAD.MOV.U32 R16, RZ, RZ, R44 ;  /* 0x000000ffff10a224 */ /* 0x010fe400078e002c */
[----:B------:R-:W4:Y:S01]  /*2a640*/  LDL R44, [R1+0x514] ;  /* 0x00051400012c7983 */ /* 0x000f220000100800 */
[----:B------:R-:W-:-:S03]  /*2a650*/  @!P2 IMAD.MOV.U32 R17, RZ, RZ, R45 ;  /* 0x000000ffff11a224 */ /* 0x000fc600078e002d */
[----:B------:R-:W4:Y:S04]  /*2a660*/  LDL R45, [R1+0x510] ;  /* 0x00051000012d7983 */ /* 0x000f280000100800 */
[----:B------:R-:W-:Y:S04]  /*2a670*/  STS.U16 [R82+UR10+0x23b00], R15 ;  /* 0x023b000f52007988 */ /* 0x000fe8000800040a */
[----:B------:R0:W-:Y:S04]  /*2a680*/  STS.U16 [R82+UR10+0x23f00], R14 ;  /* 0x023f000e52007988 */ /* 0x0001e8000800040a */
[----:B------:R2:W-:Y:S01]  /*2a690*/  STS.U16 [R2+UR10+0x10000], R13 ;  /* 0x0100000d02007988 */ /* 0x0005e2000800040a */
[----:B0-----:R-:W-:-:S02]  /*2a6a0*/  @!P2 IMAD.MOV.U32 R14, RZ, RZ, R0 ;  /* 0x000000ffff0ea224 */ /* 0x001fc400078e0000 */
[----:B------:R-:W-:Y:S01]  /*2a6b0*/  @!P2 IMAD.MOV.U32 R15, RZ, RZ, R46 ;  /* 0x000000ffff0fa224 */ /* 0x000fe200078e002e */
[----:B------:R-:W4:Y:S04]  /*2a6c0*/  LDL R0, [R1+0x534] ;  /* 0x0005340001007983 */ /* 0x000f280000100800 */
[----:B------:R-:W4:Y:S04]  /*2a6d0*/  LDL R46, [R1+0x530] ;  /* 0x00053000012e7983 */ /* 0x000f280000100800 */
[----:B------:R3:W-:Y:S01]  /*2a6e0*/  STS.U16 [R2+UR10+0x10400], R12 ;  /* 0x0104000c02007988 */ /* 0x0007e2000800040a */
[----:B------:R-:W-:-:S03]  /*2a6f0*/  @!P2 IMAD.MOV.U32 R21, RZ, RZ, R47 ;  /* 0x000000ffff15a224 */ /* 0x000fc600078e002f */
[----:B------:R-:W4:Y:S04]  /*2a700*/  LDL R47, [R1+0x4d4] ;  /* 0x0004d400012f7983 */ /* 0x000f280000100800 */
[----:B------:R-:W-:Y:S04]  /*2a710*/  STS.U16 [R2+UR10+0x10800], R11 ;  /* 0x0108000b02007988 */ /* 0x000fe8000800040a */
[----:B------:R0:W-:Y:S04]  /*2a720*/  STS.U16 [R2+UR10+0x10c00], R10 ;  /* 0x010c000a02007988 */ /* 0x0001e8000800040a */
[----:B------:R-:W4:Y:S01]  /*2a730*/  @!P2 LDG.E.U16 R35, desc[UR24][R14.64] ;  /* 0x000000180e23a981 */ /* 0x000f22000c1e1500 */
        /* <DEDUP_REMOVED lines=8> */
[----:B------:R-:W4:Y:S01]  /*2a7c0*/  LDL R45, [R1+0x570] ;  /* 0x00057000012d7983 */ /* 0x000f220000100800 */
[----:B------:R-:W-:-:S03]  /*2a7d0*/  @!P2 IMAD.MOV.U32 R15, RZ, RZ, R72 ;  /* 0x000000ffff0fa224 */ /* 0x000fc600078e0048 */
[----:B------:R-:W4:Y:S01]  /*2a7e0*/  LDL R72, [R1+0x590] ;  /* 0x0005900001487983 */ /* 0x000f220000100800 */
[----:B0-----:R-:W-:-:S03]  /*2a7f0*/  @!P2 IMAD.MOV.U32 R10, RZ, RZ, R0 ;  /* 0x000000ffff0aa224 */ /* 0x001fc600078e0000 */
[----:B------:R-:W4:Y:S01]  /*2a800*/  LDL R0, [R1+0x5b4] ;  /* 0x0005b40001007983 */ /* 0x000f220000100800 */
[----:B------:R-:W-:-:S03]  /*2a810*/  @!P2 IMAD.MOV.U32 R11, RZ, RZ, R46 ;  /* 0x000000ffff0ba224 */ /* 0x000fc600078e002e */
[----:B------:R-:W4:Y:S04]  /*2a820*/  LDL R46, [R1+0x5b0] ;  /* 0x0005b000012e7983 */ /* 0x000f280000100800 */
[----:B------:R2:W4:Y:S01]  /*2a830*/  @!P2 LDG.E.U16 R31, desc[UR24][R10.64] ;  /* 0x000000180a1fa981 */ /* 0x000522000c1e1500 */
[----:B------:R-:W-:-:S03]  /*2a840*/  @!P2 IMAD.MOV.U32 R14, RZ, RZ, R47 ;  /* 0x000000ffff0ea224 */ /* 0x000fc600078e002f */
[----:B------:R-:W4:Y:S04]  /*2a850*/  LDL R47, [R1+0x594] ;  /* 0x00059400012f7983 */ /* 0x000f280000100800 */
[----:B------:R-:W-:Y:S04]  /*2a860*/  STS.U16 [R2+UR10+0x11000], R9 ;  /* 0x0110000902007988 */ /* 0x000fe8000800040a */
[----:B------:R4:W-:Y:S01]  /*2a870*/  STS.U16 [R2+UR10+0x11400], R8 ;  /* 0x0114000802007988 */ /* 0x0009e2000800040a */
[----:B--2---:R-:W-:-:S03]  /*2a880*/  @!P2 IMAD.MOV.U32 R11, RZ, RZ, R43 ;  /* 0x000000ffff0ba224 */ /* 0x004fc600078e002b */
[----:B------:R-:W2:Y:S01]  /*2a890*/  LDL R43, [R1+0x5d0] ;  /* 0x0005d000012b7983 */ /* 0x000ea20000100800 */
[----:B---3--:R-:W-:-:S03]  /*2a8a0*/  @!P2 IMAD.MOV.U32 R10, RZ, RZ, R42 ;  /* 0x000000ffff0aa224 */ /* 0x008fc600078e002a */
[----:B------:R-:W3:Y:S01]  /*2a8b0*/  LDL R42, [R1+0x5d4] ;  /* 0x0005d400012a7983 */ /* 0x000ee20000100800 */
[----:B----4-:R-:W-:-:S03]  /*2a8c0*/  @!P2 IMAD.MOV.U32 R8, RZ, RZ, R44 ;  /* 0x000000ffff08a224 */ /* 0x010fc600078e002c */
[----:B------:R-:W4:Y:S01]  /*2a8d0*/  LDL R44, [R1+0x5f4] ;  /* 0x0005f400012c7983 */ /* 0x000f220000100800 */
[----:B------:R-:W-:-:S03]  /*2a8e0*/  @!P2 IMAD.MOV.U32 R9, RZ, RZ, R45 ;  /* 0x000000ffff09a224 */ /* 0x000fc600078e002d */
[----:B------:R-:W4:Y:S04]  /*2a8f0*/  LDL R45, [R1+0x5f0] ;  /* 0x0005f000012d7983 */ /* 0x000f280000100800 */
[----:B------:R-:W-:Y:S04]  /*2a900*/  STS.U16 [R2+UR10+0x11800], R7 ;  /* 0x0118000702007988 */ /* 0x000fe8000800040a */
[----:B------:R0:W-:Y:S04]  /*2a910*/  STS.U16 [R2+UR10+0x11c00], R6 ;  /* 0x011c000602007988 */ /* 0x0001e8000800040a */
[----:B------:R1:W4:Y:S01]  /*2a920*/  @!P2 LDG.E.U16 R29, desc[UR24][R8.64] ;  /* 0x00000018081da981 */ /* 0x000322000c1e1500 */
[----:B0-----:R-:W-:-:S03]  /*2a930*/  @!P2 IMAD.MOV.U32 R6, RZ, RZ, R0 ;  /* 0x000000ffff06a224 */ /* 0x001fc600078e0000 */
[----:B------:R-:W4:Y:S01]  /*2a940*/  LDL R0, [R1+0x614] ;  /* 0x0006140001007983 */ /* 0x000f220000100800 */
[----:B------:R-:W-:-:S03]  /*2a950*/  @!P2 IMAD.MOV.U32 R7, RZ, RZ, R46 ;  /* 0x000000ffff07a224 */ /* 0x000fc600078e002e */
[----:B------:R-:W4:Y:S04]  /*2a960*/  LDL R46, [R1+0x610] ;  /* 0x00061000012e7983 */ /* 0x000f280000100800 */
[----:B------:R2:W4:Y:S01]  /*2a970*/  @!P2 LDG.E.U16 R27, desc[UR24][R6.64] ;  /* 0x00000018061ba981 */ /* 0x000522000c1e1500 */
[----:B-1----:R-:W-:Y:S02]  /*2a980*/  @!P2 IMAD.MOV.U32 R9, RZ, RZ, R72 ;  /* 0x000000ffff09a224 */ /* 0x002fe400078e0048 */
[----:B------:R-:W-:Y:S01]  /*2a990*/  @!P2 IMAD.MOV.U32 R8, RZ, RZ, R47 ;  /* 0x000000ffff08a224 */ /* 0x000fe200078e002f */
[----:B------:R-:W4:Y:S04]  /*2a9a0*/  LDL R72, [R1+0x650] ;  /* 0x0006500001487983 */ /* 0x000f280000100800 */
        /* <DEDUP_REMOVED lines=10> */
[----:B------:R-:W4:Y:S01]  /*2aa50*/  LDL R45, [R1+0x670] ;  /* 0x00067000012d7983 */ /* 0x000f220000100800 */
[----:B------:R-:W-:Y:S02]  /*2aa60*/  PRMT R25, RZ, 0x7610, R25 ;  /* 0x00007610ff197816 */ /* 0x000fe40000000019 */
[----:B------:R-:W-:-:S04]  /*2aa70*/  PRMT R24, RZ, 0x7610, R24 ;  /* 0x00007610ff187816 */ /* 0x000fc80000000018 */
[----:B------:R0:W4:Y:S01]  /*2aa80*/  @!P2 LDG.E.U16 R25, desc[UR24][R4.64] ;  /* 0x000000180419a981 */ /* 0x000122000c1e1500 */
[----:B------:R-:W-:Y:S01]  /*2aa90*/  PRMT R23, RZ, 0x7610, R23 ;  /* 0x00007610ff177816 */ /* 0x000fe20000000017 */
[----:B0-----:R-:W-:Y:S02]  /*2aaa0*/  @!P2 IMAD.MOV.U32 R4, RZ, RZ, R0 ;  /* 0x000000ffff04a224 */ /* 0x001fe400078e0000 */
[----:B------:R-:W4:Y:S01]  /*2aab0*/  LDL R0, [R1+0x694] ;  /* 0x0006940001007983 */ /* 0x000f220000100800 */
[----:B------:R-:W-:-:S03]  /*2aac0*/  @!P2 IMAD.MOV.U32 R5, RZ, RZ, R46 ;  /* 0x000000ffff05a224 */ /* 0x000fc600078e002e */
[----:B------:R-:W4:Y:S04]  /*2aad0*/  LDL R46, [R1+0x690] ;  /* 0x00069000012e7983 */ /* 0x000f280000100800 */
[----:B------:R2:W4:Y:S01]  /*2aae0*/  @!P2 LDG.E.U16 R24, desc[UR24][R4.64] ;  /* 0x000000180418a981 */ /* 0x000522000c1e1500 */
[----:B------:R-:W-:Y:S01]  /*2aaf0*/  PRMT R22, RZ, 0x7610, R22 ;  /* 0x00007610ff167816 */ /* 0x000fe20000000016 */
[----:B--2---:R-:W-:Y:S02]  /*2ab00*/  @!P2 IMAD.MOV.U32 R5, RZ, RZ, R43 ;  /* 0x000000ffff05a224 */ /* 0x004fe400078e002b */
[----:B------:R-:W2:Y:S01]  /*2ab10*/  LDL R43, [R1+0x6b0] ;  /* 0x0006b000012b7983 */ /* 0x000ea20000100800 */
[----:B---3--:R-:W-:-:S03]  /*2ab20*/  @!P2 IMAD.MOV.U32 R4, RZ, RZ, R42 ;  /* 0x000000ffff04a224 */ /* 0x008fc600078e002a */
[----:B------:R-:W3:Y:S04]  /*2ab30*/  LDL R42, [R1+0x6b4] ;  /* 0x0006b400012a7983 */ /* 0x000ee80000100800 */
[----:B------:R0:W3:Y:S02]  /*2ab40*/  @!P2 LDG.E.U16 R23, desc[UR24][R4.64] ;  /* 0x000000180417a981 */ /* 0x0000e4000c1e1500 */
[----:B0-----:R-:W-:Y:S02]  /*2ab50*/  @!P2 IMAD.MOV.U32 R4, RZ, RZ, R47 ;  /* 0x000000ffff04a224 */ /* 0x001fe400078e002f */
[----:B------:R-:W-:Y:S01]  /*2ab60*/  @!P2 IMAD.MOV.U32 R5, RZ, RZ, R72 ;  /* 0x000000ffff05a224 */ /* 0x000fe200078e0048 */
[----:B------:R-:W-:Y:S01]  /*2ab70*/  PRMT R40, RZ, 0x7610, R40 ;  /* 0x00007610ff287816 */ /* 0x000fe20000000028 */
[----:B------:R-:W3:Y:S04]  /*2ab80*/  LDL R72, [R1+0x710] ;  /* 0x0007100001487983 */ /* 0x000ee80000100800 */
[----:B------:R4:W3:Y:S04]  /*2ab90*/  @!P2 LDG.E.U16 R22, desc[UR24][R4.64] ;  /* 0x000000180416a981 */ /* 0x0008e8000c1e1500 */
[----:B------:R0:W3:Y:S01]  /*2aba0*/  @!P2 LDG.E.U16 R40, desc[UR24][R20.64] ;  /* 0x000000181428a981 */ /* 0x0000e2000c1e1500 */
[----:B------:R-:W-:-:S03]  /*2abb0*/  PRMT R38, RZ, 0x7610, R38 ;  /* 0x00007610ff267816 */ /* 0x000fc60000000026 */
[----:B------:R-:W3:Y:S01]  /*2abc0*/  LDL R47, [R1+0x714] ;  /* 0x00071400012f7983 */ /* 0x000ee20000100800 */
[----:B----4-:R-:W-:Y:S02]  /*2abd0*/  @!P2 IMAD.MOV.U32 R4, RZ, RZ, R44 ;  /* 0x000000ffff04a224 */ /* 0x010fe400078e002c */
[----:B------:R-:W-:Y:S01]  /*2abe0*/  @!P2 IMAD.MOV.U32 R5, RZ, RZ, R45 ;  /* 0x000000ffff05a224 */ /* 0x000fe200078e002d */
[----:B------:R-:W4:Y:S04]  /*2abf0*/  LDL R44, [R1+0x6d4] ;  /* 0x0006d400012c7983 */ /* 0x000f280000100800 */
[----:B------:R-:W4:Y:S01]  /*2ac00*/  LDL R45, [R1+0x6d0] ;  /* 0x0006d000012d7983 */ /* 0x000f220000100800 */
[----:B0-----:R-:W-:Y:S02]  /*2ac10*/  PRMT R21, RZ, 0x7610, R21 ;  /* 0x00007610ff157816 */ /* 0x001fe40000000015 */
[----:B------:R-:W-:Y:S01]  /*2ac20*/  PRMT R20, RZ, 0x7610, R20 ;  /* 0x00007610ff147816 */ /* 0x000fe20000000014 */
[----:B------:R-:W4:Y:S04]  /*2ac30*/  @!P2 LDG.E.U16 R38, desc[UR24][R18.64] ;  /* 0x000000181226a981 */ /* 0x000f28000c1e1500 */
[----:B------:R0:W4:Y:S02]  /*2ac40*/  @!P2 LDG.E.U16 R21, desc[UR24][R4.64] ;  /* 0x000000180415a981 */ /* 0x000124000c1e1500 */
[----:B0-----:R-:W-:-:S02]  /*2ac50*/  @!P2 IMAD.MOV.U32 R4, RZ, RZ, R0 ;  /* 0x000000ffff04a224 */ /* 0x001fc400078e0000 */
[----:B------:R-:W-:Y:S01]  /*2ac60*/  @!P2 IMAD.MOV.U32 R5, RZ, RZ, R46 ;  /* 0x000000ffff05a224 */ /* 0x000fe200078e002e */
[----:B------:R-:W4:Y:S04]  /*2ac70*/  LDL R0, [R1+0x6f4] ;  /* 0x0006f40001007983 */ /* 0x000f280000100800 */
[----:B------:R-:W4:Y:S01]  /*2ac80*/  LDL R46, [R1+0x6f0] ;  /* 0x0006f000012e7983 */ /* 0x000f220000100800 */
[----:B------:R-:W-:-:S03]  /*2ac90*/  PRMT R19, RZ, 0x7610, R19 ;  /* 0x00007610ff137816 */ /* 0x000fc60000000013 */
[----:B------:R2:W4:Y:S02]  /*2aca0*/  @!P2 LDG.E.U16 R20, desc[UR24][R4.64] ;  /* 0x000000180414a981 */ /* 0x000524000c1e1500 */
[----:B--2---:R-:W-:Y:S02]  /*2acb0*/  @!P2 IMAD.MOV.U32 R5, RZ, RZ, R43 ;  /* 0x000000ffff05a224 */ /* 0x004fe400078e002b */
        /* <DEDUP_REMOVED lines=8> */
[----:B------:R-:W-:Y:S02]  /*2ad40*/  PRMT R36, RZ, 0x7610, R36 ;  /* 0x00007610ff247816 */ /* 0x000fe40000000024 */
[----:B------:R-:W-:-:S04]  /*2ad50*/  PRMT R18, RZ, 0x7610, R18 ;  /* 0x00007610ff127816 */ /* 0x000fc80000000012 */
[----:B------:R0:W4:Y:S04]  /*2ad60*/  @!P2 LDG.E.U16 R36, desc[UR24][R16.64] ;  /* 0x000000181024a981 */ /* 0x000128000c1e1500 */
[----:B------:R1:W4:Y:S01]  /*2ad70*/  @!P2 LDG.E.U16 R18, desc[UR24][R4.64] ;  /* 0x000000180412a981 */ /* 0x000322000c1e1500 */
[----:B0-----:R-:W-:Y:S01]  /*2ad80*/  PRMT R17, RZ, 0x7610, R17 ;  /* 0x00007610ff117816 */ /* 0x001fe20000000011 */
[----:B-1----:R-:W-:Y:S02]  /*2ad90*/  @!P2 IMAD.MOV.U32 R4, RZ, RZ, R0 ;  /* 0x000000ffff04a224 */ /* 0x002fe400078e0000 */
[----:B------:R-:W-:Y:S01]  /*2ada0*/  @!P2 IMAD.MOV.U32 R5, RZ, RZ, R46 ;  /* 0x000000ffff05a224 */ /* 0x000fe200078e002e */
[----:B------:R-:W4:Y:S04]  /*2adb0*/  LDL R0, [R1+0x774] ;  /* 0x0007740001007983 */ /* 0x000f280000100800 */
[----:B------:R-:W4:Y:S01]  /*2adc0*/  LDL R46, [R1+0x770] ;  /* 0x00077000012e7983 */ /* 0x000f220000100800 */
[----:B------:R-:W-:-:S02]  /*2add0*/  PRMT R34, RZ, 0x7610, R34 ;  /* 0x00007610ff227816 */ /* 0x000fc40000000022 */
[----:B------:R-:W-:Y:S01]  /*2ade0*/  PRMT R16, RZ, 0x7610, R16 ;  /* 0x00007610ff107816 */ /* 0x000fe20000000010 */
[----:B------:R0:W4:Y:S04]  /*2adf0*/  @!P2 LDG.E.U16 R17, desc[UR24][R4.64] ;  /* 0x000000180411a981 */ /* 0x000128000c1e1500 */
[----:B------:R1:W4:Y:S01]  /*2ae00*/  @!P2 LDG.E.U16 R34, desc[UR24][R14.64] ;  /* 0x000000180e22a981 */ /* 0x000322000c1e1500 */
[----:B0-----:R-:W-:Y:S02]  /*2ae10*/  @!P2 IMAD.MOV.U32 R4, RZ, RZ, R47 ;  /* 0x000000ffff04a224 */ /* 0x001fe400078e002f */
[----:B------:R-:W-:Y:S01]  /*2ae20*/  @!P2 IMAD.MOV.U32 R5, RZ, RZ, R72 ;  /* 0x000000ffff05a224 */ /* 0x000fe200078e0048 */
[----:B------:R-:W4:Y:S01]  /*2ae30*/  LDL R47, [R1+0x7d4] ;  /* 0x0007d400012f7983 */ /* 0x000f220000100800 */
[----:B-1----:R-:W-:-:S03]  /*2ae40*/  PRMT R15, RZ, 0x7610, R15 ;  /* 0x00007610ff0f7816 */ /* 0x002fc6000000000f */
[----:B------:R2:W4:Y:S01]  /*2ae50*/  @!P2 LDG.E.U16 R16, desc[UR24][R4.64] ;  /* 0x000000180410a981 */ /* 0x000522000c1e1500 */
[----:B------:R-:W-:-:S03]  /*2ae60*/  PRMT R14, RZ, 0x7610, R14 ;  /* 0x00007610ff0e7816 */ /* 0x000fc6000000000e */
        /* <DEDUP_REMOVED lines=10> */
[----:B------:R-:W-:-:S03]  /*2af10*/  PRMT R32, RZ, 0x7610, R32 ;  /* 0x00007610ff207816 */ /* 0x000fc60000000020 */
[----:B------:R0:W4:Y:S04]  /*2af20*/  @!P2 LDG.E.U16 R14, desc[UR24][R4.64] ;  /* 0x00000018040ea981 */ /* 0x000128000c1e1500 */
[----:B------:R1:W4:Y:S01]  /*2af30*/  @!P2 LDG.E.U16 R32, desc[UR24][R12.64] ;  /* 0x000000180c20a981 */ /* 0x000322000c1e1500 */
[----:B0-----:R-:W-:-:S03]  /*2af40*/  @!P2 IMAD.MOV.U32 R4, RZ, RZ, R0 ;  /* 0x000000ffff04a224 */ /* 0x001fc600078e0000 */
[----:B------:R-:W4:Y:S01]  /*2af50*/  LDL R0, [R1+0x7f4] ;  /* 0x0007f40001007983 */ /* 0x000f220000100800 */
[----:B------:R-:W-:-:S03]  /*2af60*/  @!P2 IMAD.MOV.U32 R5, RZ, RZ, R46 ;  /* 0x000000ffff05a224 */ /* 0x000fc600078e002e */
[----:B------:R-:W4:Y:S01]  /*2af70*/  LDL R46, [R1+0x7f0] ;  /* 0x0007f000012e7983 */ /* 0x000f220000100800 */
[----:B-1----:R-:W-:Y:S02]  /*2af80*/  PRMT R13, RZ, 0x7610, R13 ;  /* 0x00007610ff0d7816 */ /* 0x002fe4000000000d */
[----:B------:R-:W-:-:S04]  /*2af90*/  PRMT R12, RZ, 0x7610, R12 ;  /* 0x00007610ff0c7816 */ /* 0x000fc8000000000c */
        /* <DEDUP_REMOVED lines=10> */
[----:B------:R-:W-:-:S06]  /*2b040*/  PRMT R30, RZ, 0x7610, R30 ;  /* 0x00007610ff1e7816 */ /* 0x000fcc000000001e */
[----:B------:R0:W4:Y:S02]  /*2b050*/  @!P2 LDG.E.U16 R30, desc[UR24][R10.64] ;  /* 0x000000180a1ea981 */ /* 0x000124000c1e1500 */
[----:B0-----:R-:W-:Y:S02]  /*2b060*/  PRMT R11, RZ, 0x7610, R11 ;  /* 0x00007610ff0b7816 */ /* 0x001fe4000000000b */
[----:B------:R-:W-:-:S04]  /*2b070*/  PRMT R10, RZ, 0x7610, R10 ;  /* 0x00007610ff0a7816 */ /* 0x000fc8000000000a */
[----:B------:R0:W4:Y:S01]  /*2b080*/  @!P2 LDG.E.U16 R11, desc[UR24][R4.64] ;  /* 0x00000018040ba981 */ /* 0x000122000c1e1500 */
[----:B------:R-:W-:-:S06]  /*2b090*/  PRMT R28, RZ, 0x7610, R28 ;  /* 0x00007610ff1c7816 */ /* 0x000fcc000000001c */
[----:B------:R1:W4:Y:S01]  /*2b0a0*/  @!P2 LDG.E.U16 R28, desc[UR24][R8.64] ;  /* 0x00000018081ca981 */ /* 0x000322000c1e1500 */
[----:B0-----:R-:W-:Y:S02]  /*2b0b0*/  @!P2 IMAD.MOV.U32 R4, RZ, RZ, R47 ;  /* 0x000000ffff04a224 */ /* 0x001fe400078e002f */
[----:B------:R-:W-:Y:S01]  /*2b0c0*/  @!P2 IMAD.MOV.U32 R5, RZ, RZ, R72 ;  /* 0x000000ffff05a224 */ /* 0x000fe200078e0048 */
[----:B------:R-:W-:Y:S01]  /*2b0d0*/  PRMT R26, RZ, 0x7610, R26 ;  /* 0x00007610ff1a7816 */ /* 0x000fe2000000001a */
[----:B------:R-:W4:Y:S04]  /*2b0e0*/  LDL R72, [R1+0xdc] ;  /* 0x0000dc0001487983 */ /* 0x000f280000100800 */
[----:B------:R0:W4:Y:S01]  /*2b0f0*/  @!P2 LDG.E.U16 R10, desc[UR24][R4.64] ;  /* 0x00000018040aa981 */ /* 0x000122000c1e1500 */
[----:B-1----:R-:W-:-:S02]  /*2b100*/  PRMT R9, RZ, 0x7610, R9 ;  /* 0x00007610ff097816 */ /* 0x002fc40000000009 */
[----:B------:R-:W-:Y:S01]  /*2b110*/  PRMT R8, RZ, 0x7610, R8 ;  /* 0x00007610ff087816 */ /* 0x000fe20000000008 */
[----:B------:R-:W4:Y:S04]  /*2b120*/  @!P2 LDG.E.U16 R26, desc[UR24][R6.64] ;  /* 0x00000018061aa981 */ /* 0x000f28000c1e1500 */
[----:B------:R-:W4:Y:S01]  /*2b130*/  LDL R47, [R1+0xfc] ;  /* 0x0000fc00012f7983 */ /* 0x000f220000100800 */
[----:B0-----:R-:W-:Y:S02]  /*2b140*/  @!P2 IMAD.MOV.U32 R4, RZ, RZ, R0 ;  /* 0x000000ffff04a224 */ /* 0x001fe400078e0000 */
[----:B------:R-:W-:Y:S01]  /*2b150*/  @!P2 IMAD.MOV.U32 R5, RZ, RZ, R46 ;  /* 0x000000ffff05a224 */ /* 0x000fe200078e002e */
[----:B------:R-:W4:Y:S04]  /*2b160*/  LDL R0, [R1+0x854] ;  /* 0x0008540001007983 */ /* 0x000f280000100800 */
[----:B------:R-:W4:Y:S04]  /*2b170*/  LDL R46, [R1+0x850] ;  /* 0x00085000012e7983 */ /* 0x000f280000100800 */
[----:B------:R2:W4:Y:S02]  /*2b180*/  @!P2 LDG.E.U16 R9, desc[UR24][R4.64] ;  /* 0x000000180409a981 */ /* 0x000524000c1e1500 */
[----:B--2---:R-:W-:-:S02]  /*2b190*/  @!P2 IMAD.MOV.U32 R5, RZ, RZ, R43 ;  /* 0x000000ffff05a224 */ /* 0x004fc400078e002b */
[----:B------:R-:W2:Y:S01]  /*2b1a0*/  LDL R43, [R1+0x868] ;  /* 0x00086800012b7983 */ /* 0x000ea20000100800 */
[----:B---3--:R-:W-:-:S03]  /*2b1b0*/  @!P2 IMAD.MOV.U32 R4, RZ, RZ, R42 ;  /* 0x000000ffff04a224 */ /* 0x008fc600078e002a */
[----:B------:R-:W2:Y:S04]  /*2b1c0*/  LDL R42, [R1+0x86c] ;  /* 0x00086c00012a7983 */ /* 0x000ea80000100800 */
[----:B------:R4:W3:Y:S02]  /*2b1d0*/  @!P2 LDG.E.U16 R8, desc[UR24][R4.64] ;  /* 0x000000180408a981 */ /* 0x0008e4000c1e1500 */
[----:B----4-:R-:W-:Y:S02]  /*2b1e0*/  @!P2 IMAD.MOV.U32 R4, RZ, RZ, R44 ;  /* 0x000000ffff04a224 */ /* 0x010fe400078e002c */
[----:B------:R-:W4:Y:S01]  /*2b1f0*/  LDL R44, [R1+0x89c] ;  /* 0x00089c00012c7983 */ /* 0x000f220000100800 */
[----:B------:R-:W-:-:S03]  /*2b200*/  @!P2 IMAD.MOV.U32 R5, RZ, RZ, R45 ;  /* 0x000000ffff05a224 */ /* 0x000fc600078e002d */
[----:B------:R-:W3:Y:S01]  /*2b210*/  LDL R45, [R1+0x898] ;  /* 0x00089800012d7983 */ /* 0x000ee20000100800 */
[----:B------:R-:W-:Y:S02]  /*2b220*/  PRMT R7, RZ, 0x7610, R7 ;  /* 0x00007610ff077816 */ /* 0x000fe40000000007 */
[----:B------:R-:W-:-:S04]  /*2b230*/  PRMT R6, RZ, 0x7610, R6 ;  /* 0x00007610ff067816 */ /* 0x000fc80000000006 */
[----:B------:R0:W3:Y:S04]  /*2b240*/  @!P2 LDG.E.U16 R7, desc[UR24][R4.64] ;  /* 0x000000180407a981 */ /* 0x0000e8000c1e1500 */
[----:B------:R1:W-:Y:S02]  /*2b250*/  STS.U16 [R2+UR10+0x12800], R3 ;  /* 0x0128000302007988 */ /* 0x0003e4000800040a */
[----:B-1----:R-:W-:Y:S01]  /*2b260*/  PRMT R3, RZ, 0x7610, R3 ;  /* 0x00007610ff037816 */ /* 0x002fe20000000003 */
[----:B0-----:R-:W-:Y:S02]  /*2b270*/  @!P2 IMAD.MOV.U32 R4, RZ, RZ, R0 ;  /* 0x000000ffff04a224 */ /* 0x001fe400078e0000 */
[----:B------:R-:W3:Y:S01]  /*2b280*/  LDL R0, [R1+0xe0] ;  /* 0x0000e00001007983 */ /* 0x000ee20000100800 */
[----:B------:R-:W-:-:S03]  /*2b290*/  @!P2 IMAD.MOV.U32 R5, RZ, RZ, R46 ;  /* 0x000000ffff05a224 */ /* 0x000fc600078e002e */
[----:B------:R-:W3:Y:S04]  /*2b2a0*/  LDL R46, [R1+0x100] ;  /* 0x00010000012e7983 */ /* 0x000ee80000100800 */
[----:B------:R0:W3:Y:S02]  /*2b2b0*/  @!P2 LDG.E.U16 R6, desc[UR24][R4.64] ;  /* 0x000000180406a981 */ /* 0x0000e4000c1e1500 */
[----:B0-----:R-:W-:Y:S02]  /*2b2c0*/  PRMT R5, RZ, 0x7610, R5 ;  /* 0x00007610ff057816 */ /* 0x001fe40000000005 */
[----:B------:R-:W-:-:S04]  /*2b2d0*/  PRMT R4, RZ, 0x7610, R4 ;  /* 0x00007610ff047816 */ /* 0x000fc80000000004 */
[----:B--2---:R0:W2:Y:S02]  /*2b2e0*/  @!P2 LDG.E.U16 R5, desc[UR24][R42.64] ;  /* 0x000000182a05a981 */ /* 0x0040a4000c1e1500 */
[----:B0-----:R-:W-:Y:S02]  /*2b2f0*/  @!P2 IMAD.MOV.U32 R42, RZ, RZ, R74 ;  /* 0x000000ffff2aa224 */ /* 0x001fe400078e004a */
[----:B------:R-:W-:Y:S01]  /*2b300*/  @!P2 IMAD.MOV.U32 R43, RZ, RZ, R76 ;  /* 0x000000ffff2ba224 */ /* 0x000fe200078e004c */
[----:B------:R0:W-:Y:S04]  /*2b310*/  STS.U16 [R2+UR10+0x17c00], R68 ;  /* 0x017c004402007988 */ /* 0x0001e8000800040a */
[----:B------:R4:W2:Y:S04]  /*2b320*/  @!P2 LDG.E.U16 R4, desc[UR24][R42.64] ;  /* 0x000000182a04a981 */ /* 0x0008a8000c1e1500 */
[----:B------:R-:W2:Y:S04]  /*2b330*/  LDL R76, [R1+0x15c] ;  /* 0x00015c00014c7983 */ /* 0x000ea80000100800 */
[----:B------:R-:W2:Y:S01]  /*2b340*/  LDL R74, [R1+0x160] ;  /* 0x00016000014a7983 */ /* 0x000ea20000100800 */
[----:B----4-:R-:W-:-:S03]  /*2b350*/  @!P2 IMAD.MOV.U32 R42, RZ, RZ, R44 ;  /* 0x000000ffff2aa224 */ /* 0x010fc600078e002c */
[----:B------:R-:W4:Y:S01]  /*2b360*/  LDL R44, [R1+0x120] ;  /* 0x00012000012c7983 */ /* 0x000f220000100800 */
[----:B---3--:R-:W-:-:S03]  /*2b370*/  @!P2 IMAD.MOV.U32 R43, RZ, RZ, R45 ;  /* 0x000000ffff2ba224 */ /* 0x008fc600078e002d */
[----:B------:R-:W3:Y:S04]  /*2b380*/  LDL R45, [R1+0x11c] ;  /* 0x00011c00012d7983 */ /* 0x000ee80000100800 */
[----:B------:R1:W2:Y:S02]  /*2b390*/  @!P2 LDG.E.U16 R3, desc[UR24][R42.64] ;  /* 0x000000182a03a981 */ /* 0x0002a4000c1e1500 */
[----:B-1----:R-:W-:Y:S02]  /*2b3a0*/  @!P2 IMAD.MOV.U32 R43, RZ, RZ, R72 ;  /* 0x000000ffff2ba224 */ /* 0x002fe400078e0048 */
[----:B------:R-:W2:Y:S01]  /*2b3b0*/  LDL R72, [R1+0x13c] ;  /* 0x00013c0001487983 */ /* 0x000ea20000100800 */
[----:B0-----:R-:W-:-:S03]  /*2b3c0*/  PRMT R68, RZ, 0x7610, R68 ;  /* 0x00007610ff447816 */ /* 0x001fc60000000044 */
[----:B------:R0:W-:Y:S04]  /*2b3d0*/  STS.U16 [R2+UR10+0x17400], R66 ;  /* 0x0174004202007988 */ /* 0x0001e8000800040a */
[----:B------:R1:W-:Y:S01]  /*2b3e0*/  STS.U16 [R2+UR10+0x12c00], R64 ;  /* 0x012c004002007988 */ /* 0x0003e2000800040a */
[----:B0-----:R-:W-:Y:S02]  /*2b3f0*/  PRMT R66, RZ, 0x7610, R66 ;  /* 0x00007610ff427816 */ /* 0x001fe40000000042 */
[----:B-1----:R-:W-:Y:S01]  /*2b400*/  PRMT R64, RZ, 0x7610, R64 ;  /* 0x00007610ff407816 */ /* 0x002fe20000000040 */
[----:B------:R-:W-:Y:S02]  /*2b410*/  @!P2 IMAD.MOV.U32 R42, RZ, RZ, R0 ;  /* 0x000000ffff2aa224 */ /* 0x000fe400078e0000 */
[----:B------:R-:W2:Y:S04]  /*2b420*/  LDL R0, [R1+0x140] ;  /* 0x0001400001007983 */ /* 0x000ea80000100800 */
[----:B------:R0:W2:Y:S02]  /*2b430*/  @!P2 LDG.E.U16 R68, desc[UR24][R42.64] ;  /* 0x000000182a44a981 */ /* 0x0000a4000c1e1500 */
[----:B0-----:R-:W-:-:S02]  /*2b440*/  @!P2 IMAD.MOV.U32 R42, RZ, RZ, R46 ;  /* 0x000000ffff2aa224 */ /* 0x001fc400078e002e */
[----:B------:R-:W-:Y:S01]  /*2b450*/  @!P2 IMAD.MOV.U32 R43, RZ, RZ, R47 ;  /* 0x000000ffff2ba224 */ /* 0x000fe200078e002f */
[----:B------:R-:W2:Y:S04]  /*2b460*/  LDL R46, [R1+0x180] ;  /* 0x00018000012e7983 */ /* 0x000ea80000100800 */
[----:B------:R-:W2:Y:S04]  /*2b470*/  LDL R47, [R1+0x17c] ;  /* 0x00017c00012f7983 */ /* 0x000ea80000100800 */
[----:B------:R4:W2:Y:S02]  /*2b480*/  @!P2 LDG.E.U16 R66, desc[UR24][R42.64] ;  /* 0x000000182a42a981 */ /* 0x0008a4000c1e1500 */
[----:B----4-:R-:W-:-:S02]  /*2b490*/  @!P2 IMAD.MOV.U32 R42, RZ, RZ, R44 ;  /* 0x000000ffff2aa224 */ /* 0x010fc400078e002c */
[----:B------:R-:W4:Y:S01]  /*2b4a0*/  LDL R44, [R1+0x1a0] ;  /* 0x0001a000012c7983 */ /* 0x000f220000100800 */
[----:B---3--:R-:W-:-:S03]  /*2b4b0*/  @!P2 IMAD.MOV.U32 R43, RZ, RZ, R45 ;  /* 0x000000ffff2ba224 */ /* 0x008fc600078e002d */
[----:B------:R-:W3:Y:S04]  /*2b4c0*/  LDL R45, [R1+0x19c] ;  /* 0x00019c00012d7983 */ /* 0x000ee80000100800 */
[----:B------:R2:W3:Y:S02]  /*2b4d0*/  @!P2 LDG.E.U16 R64, desc[UR24][R42.64] ;  /* 0x000000182a40a981 */ /* 0x0004e4000c1e1500 */
[----:B--2---:R-:W-:Y:S02]  /*2b4e0*/  @!P2 IMAD.MOV.U32 R43, RZ, RZ, R72 ;  /* 0x000000ffff2ba224 */ /* 0x004fe400078e0048 */
[----:B------:R-:W2:Y:S04]  /*2b4f0*/  LDL R72, [R1+0x1bc] ;  /* 0x0001bc0001487983 */ /* 0x000ea80000100800 */
[----:B------:R0:W-:Y:S04]  /*2b500*/  STS.U16 [R2+UR10+0x13400], R62 ;  /* 0x0134003e02007988 */ /* 0x0001e8000800040a */
[----:B------:R1:W-:Y:S01]  /*2b510*/  STS.U16 [R2+UR10+0x13c00], R60 ;  /* 0x013c003c02007988 */ /* 0x0003e2000800040a */
[----:B0-----:R-:W-:-:S02]  /*2b520*/  PRMT R62, RZ, 0x7610, R62 ;  /* 0x00007610ff3e7816 */ /* 0x001fc4000000003e */
[----:B-1----:R-:W-:Y:S01]  /*2b530*/  PRMT R60, RZ, 0x7610, R60 ;  /* 0x00007610ff3c7816 */ /* 0x002fe2000000003c */
[----:B------:R0:W-:Y:S01]  /*2b540*/  STS.U16 [R2+UR10+0x14400], R58 ;  /* 0x0144003a02007988 */ /* 0x0001e2000800040a */
[----:B------:R-:W-:-:S03]  /*2b550*/  @!P2 IMAD.MOV.U32 R42, RZ, RZ, R0 ;  /* 0x000000ffff2aa224 */ /* 0x000fc600078e0000 */
[----:B------:R-:W2:Y:S04]  /*2b560*/  LDL R0, [R1+0x1c0] ;  /* 0x0001c00001007983 */ /* 0x000ea80000100800 */
[----:B------:R1:W2:Y:S01]  /*2b570*/  @!P2 LDG.E.U16 R62, desc[UR24][R42.64] ;  /* 0x000000182a3ea981 */ /* 0x0002a2000c1e1500 */
[----:B0-----:R-:W-:Y:S01]  /*2b580*/  PRMT R58, RZ, 0x7610, R58 ;  /* 0x00007610ff3a7816 */ /* 0x001fe2000000003a */
[----:B-1----:R-:W-:Y:S02]  /*2b590*/  @!P2 IMAD.MOV.U32 R42, RZ, RZ, R74 ;  /* 0x000000ffff2aa224 */ /* 0x002fe400078e004a */
[----:B------:R-:W-:Y:S01]  /*2b5a0*/  @!P2 IMAD.MOV.U32 R43, RZ, RZ, R76 ;  /* 0x000000ffff2ba224 */ /* 0x000fe200078e004c */
[----:B------:R0:W-:Y:S04]  /*2b5b0*/  STS.U16 [R2+UR10+0x14c00], R56 ;  /* 0x014c003802007988 */ /* 0x0001e8000800040a */
[----:B------:R1:W2:Y:S04]  /*2b5c0*/  @!P2 LDG.E.U16 R60, desc[UR24][R42.64] ;  /* 0x000000182a3ca981 */ /* 0x0002a8000c1e1500 */
[----:B------:R-:W2:Y:S01]  /*2b5d0*/  LDL R74, [R1+0x23c] ;  /* 0x00023c00014a7983 */ /* 0x000ea20000100800 */
[----:B-1----:R-:W-:-:S02]  /*2b5e0*/  @!P2 IMAD.MOV.U32 R42, RZ, RZ, R46 ;  /* 0x000000ffff2aa224 */ /* 0x002fc400078e002e */
[----:B------:R-:W-:Y:S01]  /*2b5f0*/  @!P2 IMAD.MOV.U32 R43, RZ, RZ, R47 ;  /* 0x000000ffff2ba224 */ /* 0x000fe200078e002f */
[----:B------:R-:W2:Y:S04]  /*2b600*/  LDL R46, [R1+0x200] ;  /* 0x00020000012e7983 */ /* 0x000ea80000100800 */
[----:B------:R-:W2:Y:S01]  /*2b610*/  LDL R47, [R1+0x1dc] ;  /* 0x0001dc00012f7983 */ /* 0x000ea20000100800 */
[----:B0-----:R-:W-:-:S03]  /*2b620*/  PRMT R56, RZ, 0x7610, R56 ;  /* 0x00007610ff387816 */ /* 0x001fc60000000038 */
[----:B------:R4:W2:Y:S02]  /*2b630*/  @!P2 LDG.E.U16 R58, desc[UR24][R42.64] ;  /* 0x000000182a3aa981 */ /* 0x0008a4000c1e1500 */
[----:B----4-:R-:W-:Y:S02]  /*2b640*/  @!P2 IMAD.MOV.U32 R42, RZ, RZ, R44 ;  /* 0x000000ffff2aa224 */ /* 0x010fe400078e002c */
        /* <DEDUP_REMOVED lines=12> */
[----:B------:R-:W2:Y:S04]  /*2b710*/  LDL.LU R0, [R1+0xc] ;  /* 0x00000c0001007983 */ /* 0x000ea80000300800 */
[----:B------:R1:W2:Y:S04]  /*2b720*/  @!P2 LDG.E.U16 R54, desc[UR24][R42.64] ;  /* 0x000000182a36a981 */ /* 0x0002a8000c1e1500 */
[----:B------:R-:W2:Y:S01]  /*2b730*/  LDL.LU R92, [R1+0x14] ;  /* 0x00001400015c7983 */ /* 0x000ea20000300800 */
[----:B0-----:R-:W-:Y:S01]  /*2b740*/  PRMT R50, RZ, 0x7610, R50 ;  /* 0x00007610ff327816 */ /* 0x001fe20000000032 */
[----:B-1----:R-:W-:-:S02]  /*2b750*/  @!P2 IMAD.MOV.U32 R42, RZ, RZ, R46 ;  /* 0x000000ffff2aa224 */ /* 0x002fc400078e002e */
[----:B------:R-:W2:Y:S01]  /*2b760*/  LDL R46, [R1+0x260] ;  /* 0x00026000012e7983 */ /* 0x000ea20000100800 */
[----:B------:R-:W-:-:S03]  /*2b770*/  @!P2 IMAD.MOV.U32 R43, RZ, RZ, R47 ;  /* 0x000000ffff2ba224 */ /* 0x000fc600078e002f */
[----:B------:R-:W2:Y:S04]  /*2b780*/  LDL R47, [R1+0x25c] ;  /* 0x00025c00012f7983 */ /* 0x000ea80000100800 */
[----:B------:R4:W2:Y:S02]  /*2b790*/  @!P2 LDG.E.U16 R52, desc[UR24][R42.64] ;  /* 0x000000182a34a981 */ /* 0x0008a4000c1e1500 */
[----:B----4-:R-:W-:Y:S02]  /*2b7a0*/  @!P2 IMAD.MOV.U32 R42, RZ, RZ, R44 ;  /* 0x000000ffff2aa224 */ /* 0x010fe400078e002c */
[----:B------:R-:W4:Y:S01]  /*2b7b0*/  LDL R44, [R1+0x280] ;  /* 0x00028000012c7983 */ /* 0x000f220000100800 */
[----:B---3--:R-:W-:-:S03]  /*2b7c0*/  @!P2 IMAD.MOV.U32 R43, RZ, RZ, R45 ;  /* 0x000000ffff2ba224 */ /* 0x008fc600078e002d */
[----:B------:R-:W4:Y:S04]  /*2b7d0*/  LDL R45, [R1+0x27c] ;  /* 0x00027c00012d7983 */ /* 0x000f280000100800 */
[----:B------:R2:W3:Y:S04]  /*2b7e0*/  @!P2 LDG.E.U16 R50, desc[UR24][R42.64] ;  /* 0x000000182a32a981 */ /* 0x0004e8000c1e1500 */
[----:B------:R-:W3:Y:S01]  /*2b7f0*/  LDL.LU R93, [R1+0x18] ;  /* 0x00001800015d7983 */ /* 0x000ee20000300800 */
[----:B--2---:R-:W-:Y:S02]  /*2b800*/  @!P2 IMAD.MOV.U32 R42, RZ, RZ, R72 ;  /* 0x000000ffff2aa224 */ /* 0x004fe400078e0048 */
[----:B------:R-:W-:Y:S01]  /*2b810*/  @!P2 IMAD.MOV.U32 R43, RZ, RZ, R74 ;  /* 0x000000ffff2ba224 */ /* 0x000fe200078e004a */
[----:B------:R-:W2:Y:S04]  /*2b820*/  LDL R72, [R1+0x2a0] ;  /* 0x0002a00001487983 */ /* 0x000ea80000100800 */
[----:B------:R-:W3:Y:S04]  /*2b830*/  LDL R74, [R1+0x29c] ;  /* 0x00029c00014a7983 */ /* 0x000ee80000100800 */
[----:B------:R0:W-:Y:S01]  /*2b840*/  STS.U16 [R2+UR10+0x16c00], R48 ;  /* 0x016c003002007988 */ /* 0x0001e2000800040a */
[----:B------:R-:W-:-:S03]  /*2b850*/  PRMT R41, RZ, 0x7610, R41 ;  /* 0x00007610ff297816 */ /* 0x000fc60000000029 */
[----:B------:R-:W3:Y:S01]  /*2b860*/  LDL.LU R90, [R1+0x1c] ;  /* 0x00001c00015a7983 */ /* 0x000ee20000300800 */
[----:B0-----:R-:W-:-:S06]  /*2b870*/  PRMT R48, RZ, 0x7610, R48 ;  /* 0x00007610ff307816 */ /* 0x001fcc0000000030 */
[----:B------:R0:W3:Y:S04]  /*2b880*/  @!P2 LDG.E.U16 R48, desc[UR24][R42.64] ;  /* 0x000000182a30a981 */ /* 0x0000e8000c1e1500 */
[----:B------:R1:W-:Y:S01]  /*2b890*/  STS.U16 [R2+UR10+0x1b400], R0 ;  /* 0x01b4000002007988 */ /* 0x0003e2000800040a */
[----:B0-----:R-:W-:-:S03]  /*2b8a0*/  @!P2 IMAD.MOV.U32 R42, RZ, RZ, R46 ;  /* 0x000000ffff2aa224 */ /* 0x001fc600078e002e */
[----:B------:R-:W3:Y:S01]  /*2b8b0*/  LDL R46, [R1+0x2c0] ;  /* 0x0002c000012e7983 */ /* 0x000ee20000100800 */
[----:B------:R-:W-:-:S03]  /*2b8c0*/  @!P2 IMAD.MOV.U32 R43, RZ, RZ, R47 ;  /* 0x000000ffff2ba224 */ /* 0x000fc600078e002f */
[----:B------:R-:W3:Y:S04]  /*2b8d0*/  LDL R47, [R1+0x2bc] ;  /* 0x0002bc00012f7983 */ /* 0x000ee80000100800 */
[----:B------:R0:W3:Y:S04]  /*2b8e0*/  @!P2 LDG.E.U16 R41, desc[UR24][R42.64] ;  /* 0x000000182a29a981 */ /* 0x0000e8000c1e1500 */
[----:B------:R-:W3:Y:S04]  /*2b8f0*/  LDL.LU R82, [R1+0x24] ;  /* 0x0000240001527983 */ /* 0x000ee80000300800 */
[----:B------:R-:W3:Y:S01]  /*2b900*/  LDL.LU R91, [R1+0x28] ;  /* 0x00002800015b7983 */ /* 0x000ee20000300800 */
[----:B0-----:R-:W-:-:S03]  /*2b910*/  PRMT R42, RZ, 0x7610, R42 ;  /* 0x00007610ff2a7816 */ /* 0x001fc6000000002a */
[----:B------:R-:W3:Y:S04]  /*2b920*/  LDL R78, [R1+0x2dc] ;  /* 0x0002dc00014e7983 */ /* 0x000ee80000100800 */
[----:B-1----:R-:W3:Y:S04]  /*2b930*/  LDL R0, [R1+0x2e0] ;  /* 0x0002e00001007983 */ /* 0x002ee80000100800 */
[----:B----4-:R2:W4:Y:S02]  /*2b940*/  @!P2 LDG.E.U16 R42, desc[UR24][R44.64] ;  /* 0x000000182c2aa981 */ /* 0x010524000c1e1500 */
[----:B--2---:R-:W-:-:S02]  /*2b950*/  @!P2 IMAD.MOV.U32 R44, RZ, RZ, R72 ;  /* 0x000000ffff2ca224 */ /* 0x004fc400078e0048 */
[----:B------:R-:W2:Y:S01]  /*2b960*/  LDL R72, [R1+0x300] ;  /* 0x0003000001487983 */ /* 0x000ea20000100800 */
[----:B---3--:R-:W-:-:S03]  /*2b970*/  @!P2 IMAD.MOV.U32 R45, RZ, RZ, R74 ;  /* 0x000000ffff2da224 */ /* 0x008fc600078e004a */
[----:B------:R-:W3:Y:S01]  /*2b980*/  LDL R74, [R1+0x2fc] ;  /* 0x0002fc00014a7983 */ /* 0x000ee20000100800 */
[----:B------:R-:W-:-:S03]  /*2b990*/  PRMT R43, RZ, 0x7610, R43 ;  /* 0x00007610ff2b7816 */ /* 0x000fc6000000002b */
[----:B------:R0:W-:Y:S04]  /*2b9a0*/  STS.U16 [R2+UR10+0x1b800], R92 ;  /* 0x01b8005c02007988 */ /* 0x0001e8000800040a */
[----:B------:R1:W4:Y:S04]  /*2b9b0*/  @!P2 LDG.E.U16 R43, desc[UR24][R44.64] ;  /* 0x000000182c2ba981 */ /* 0x000328000c1e1500 */
[----:B------:R-:W4:Y:S04]  /*2b9c0*/  LDL.LU R84, [R1+0x2c] ;  /* 0x00002c0001547983 */ /* 0x000f280000300800 */
[----:B0-----:R-:W4:Y:S01]  /*2b9d0*/  LDL.LU R92, [R1+0x34] ;  /* 0x00003400015c7983 */ /* 0x001f220000300800 */
[----:B-1----:R-:W-:-:S03]  /*2b9e0*/  PRMT R44, RZ, 0x7610, R44 ;  /* 0x00007610ff2c7816 */ /* 0x002fc6000000002c */
[----:B------:R-:W4:Y:S04]  /*2b9f0*/  LDL R80, [R1+0x318] ;  /* 0x0003180001507983 */ /* 0x000f280000100800 */
[----:B------:R-:W4:Y:S01]  /*2ba00*/  LDL R76, [R1+0x31c] ;  /* 0x00031c00014c7983 */ /* 0x000f220000100800 */
[----:B------:R-:W-:-:S03]  /*2ba10*/  PRMT R45, RZ, 0x7610, R45 ;  /* 0x00007610ff2d7816 */ /* 0x000fc6000000002d */
[----:B------:R0:W-:Y:S04]  /*2ba20*/  STS.U16 [R2+UR10+0x1bc00], R93 ;  /* 0x01bc005d02007988 */ /* 0x0001e8000800040a */
[----:B------:R1:W-:Y:S04]  /*2ba30*/  STS.U16 [R2+UR10+0x1c000], R90 ;  /* 0x01c0005a02007988 */ /* 0x0003e8000800040a */
[----:B0-----:R-:W4:Y:S04]  /*2ba40*/  LDL.LU R93, [R1+0x38] ;  /* 0x00003800015d7983 */ /* 0x001f280000300800 */
[----:B------:R0:W4:Y:S02]  /*2ba50*/  @!P2 LDG.E.U16 R44, desc[UR24][R46.64] ;  /* 0x000000182e2ca981 */ /* 0x000124000c1e1500 */
[----:B0-----:R-:W-:-:S02]  /*2ba60*/  @!P2 IMAD.MOV.U32 R47, RZ, RZ, R78 ;  /* 0x000000ffff2fa224 */ /* 0x001fc400078e004e */
[----:B------:R-:W4:Y:S01]  /*2ba70*/  LDL R78, [R1+0x338] ;  /* 0x00033800014e7983 */ /* 0x000f220000100800 */
[----:B------:R-:W-:-:S03]  /*2ba80*/  @!P2 IMAD.MOV.U32 R46, RZ, RZ, R0 ;  /* 0x000000ffff2ea224 */ /* 0x000fc600078e0000 */
[----:B------:R-:W4:Y:S04]  /*2ba90*/  LDL R0, [R1+0x33c] ;  /* 0x00033c0001007983 */ /* 0x000f280000100800 */
[----:B------:R2:W4:Y:S04]  /*2baa0*/  @!P2 LDG.E.U16 R45, desc[UR24][R46.64] ;  /* 0x000000182e2da981 */ /* 0x000528000c1e1500 */
[----:B-1----:R-:W4:Y:S01]  /*2bab0*/  LDL.LU R90, [R1+0x3c] ;  /* 0x00003c00015a7983 */ /* 0x002f220000300800 */
[----:B--2---:R-:W-:-:S03]  /*2bac0*/  @!P2 IMAD.MOV.U32 R46, RZ, RZ, R72 ;  /* 0x000000ffff2ea224 */ /* 0x004fc600078e0048 */
[----:B------:R-:W2:Y:S01]  /*2bad0*/  LDL R72, [R1+0x354] ;  /* 0x0003540001487983 */ /* 0x000ea20000100800 */
[----:B---3--:R-:W-:-:S03]  /*2bae0*/  @!P2 IMAD.MOV.U32 R47, RZ, RZ, R74 ;  /* 0x000000ffff2fa224 */ /* 0x008fc600078e004a */
[----:B------:R-:W3:Y:S04]  /*2baf0*/  LDL R74, [R1+0x350] ;  /* 0x00035000014a7983 */ /* 0x000ee80000100800 */
[----:B------:R0:W-:Y:S04]  /*2bb00*/  STS.U16 [R2+UR10+0x16800], R49 ;  /* 0x0168003102007988 */ /* 0x0001e8000800040a */
[----:B------:R1:W-:Y:S01]  /*2bb10*/  STS.U16 [R2+UR10+0x16000], R51 ;  /* 0x0160003302007988 */ /* 0x0003e2000800040a */
[----:B0-----:R-:W-:-:S03]  /*2bb20*/  PRMT R49, RZ, 0x7610, R49 ;  /* 0x00007610ff317816 */ /* 0x001fc60000000031 */
[----:B------:R0:W-:Y:S01]  /*2bb30*/  STS.U16 [R2+UR10+0x1c400], R82 ;  /* 0x01c4005202007988 */ /* 0x0001e2000800040a */
[----:B-1----:R-:W-:-:S03]  /*2bb40*/  PRMT R51, RZ, 0x7610, R51 ;  /* 0x00007610ff337816 */ /* 0x002fc60000000033 */
[----:B------:R4:W3:Y:S04]  /*2bb50*/  @!P2 LDG.E.U16 R49, desc[UR24][R46.64] ;  /* 0x000000182e31a981 */ /* 0x0008e8000c1e1500 */
[----:B0-----:R-:W3:Y:S01]  /*2bb60*/  LDL R82, [R1+0x368] ;  /* 0x0003680001527983 */ /* 0x001ee20000100800 */
[----:B----4-:R-:W-:Y:S02]  /*2bb70*/  @!P2 IMAD.MOV.U32 R46, RZ, RZ, R76 ;  /* 0x000000ffff2ea224 */ /* 0x010fe400078e004c */
[----:B------:R-:W-:Y:S01]  /*2bb80*/  @!P2 IMAD.MOV.U32 R47, RZ, RZ, R80 ;  /* 0x000000ffff2fa224 */ /* 0x000fe200078e0050 */
[----:B------:R-:W4:Y:S04]  /*2bb90*/  LDL R76, [R1+0x36c] ;  /* 0x00036c00014c7983 */ /* 0x000f280000100800 */
[----:B------:R0:W-:Y:S04]  /*2bba0*/  STS.U16 [R2+UR10+0x15800], R53 ;  /* 0x0158003502007988 */ /* 0x0001e8000800040a */
[----:B------:R1:W4:Y:S04]  /*2bbb0*/  @!P2 LDG.E.U16 R51, desc[UR24][R46.64] ;  /* 0x000000182e33a981 */ /* 0x000328000c1e1500 */
[----:B------:R1:W-:Y:S01]  /*2bbc0*/  STS.U16 [R2+UR10+0x1c800], R91 ;  /* 0x01c8005b02007988 */ /* 0x0003e2000800040a */
[----:B0-----:R-:W-:-:S03]  /*2bbd0*/  PRMT R53, RZ, 0x7610, R53 ;  /* 0x00007610ff357816 */ /* 0x001fc60000000035 */
[----:B-1----:R-:W4:Y:S04]  /*2bbe0*/  LDL.LU R91, [R1+0x44] ;  /* 0x00004400015b7983 */ /* 0x002f280000300800 */
[----:B------:R-:W4:Y:S01]  /*2bbf0*/  LDL R80, [R1+0x388] ;  /* 0x0003880001507983 */ /* 0x000f220000100800 */
[----:B------:R-:W-:-:S03]  /*2bc00*/  @!P2 IMAD.MOV.U32 R47, RZ, RZ, R78 ;  /* 0x000000ffff2fa224 */ /* 0x000fc600078e004e */
[----:B------:R-:W4:Y:S01]  /*2bc10*/  LDL R78, [R1+0x38c] ;  /* 0x00038c00014e7983 */ /* 0x000f220000100800 */
[----:B------:R-:W-:-:S03]  /*2bc20*/  @!P2 IMAD.MOV.U32 R46, RZ, RZ, R0 ;  /* 0x000000ffff2ea224 */ /* 0x000fc600078e0000 */
[----:B------:R-:W4:Y:S04]  /*2bc30*/  LDL.LU R0, [R1+0x48] ;  /* 0x0000480001007983 */ /* 0x000f280000300800 */
[----:B------:R2:W4:Y:S02]  /*2bc40*/  @!P2 LDG.E.U16 R53, desc[UR24][R46.64] ;  /* 0x000000182e35a981 */ /* 0x000524000c1e1500 */
[----:B--2---:R-:W-:Y:S02]  /*2bc50*/  @!P2 IMAD.MOV.U32 R46, RZ, RZ, R72 ;  /* 0x000000ffff2ea224 */ /* 0x004fe400078e0048 */
        /* <DEDUP_REMOVED lines=9> */
[----:B0-----:R-:W3:Y:S01]  /*2bcf0*/  LDL.LU R92, [R1+0x4c] ;  /* 0x00004c00015c7983 */ /* 0x001ee20000300800 */
[----:B-1----:R-:W-:Y:S02]  /*2bd00*/  @!P2 IMAD.MOV.U32 R47, RZ, RZ, R82 ;  /* 0x000000ffff2fa224 */ /* 0x002fe400078e0052 */
[----:B----4-:R-:W-:Y:S01]  /*2bd10*/  @!P2 IMAD.MOV.U32 R46, RZ, RZ, R76 ;  /* 0x000000ffff2ea224 */ /* 0x010fe200078e004c */
[----:B------:R-:W4:Y:S04]  /*2bd20*/  LDL R82, [R1+0x3b8] ;  /* 0x0003b80001527983 */ /* 0x000f280000100800 */
[----:B------:R-:W4:Y:S04]  /*2bd30*/  LDL R76, [R1+0x3bc] ;  /* 0x0003bc00014c7983 */ /* 0x000f280000100800 */
[----:B------:R0:W-:Y:S04]  /*2bd40*/  STS.U16 [R2+UR10+0x14000], R59 ;  /* 0x0140003b02007988 */ /* 0x0001e8000800040a */
[----:B------:R1:W4:Y:S04]  /*2bd50*/  @!P2 LDG.E.U16 R57, desc[UR24][R46.64] ;  /* 0x000000182e39a981 */ /* 0x000328000c1e1500 */
[----:B------:R1:W-:Y:S01]  /*2bd60*/  STS.U16 [R2+UR10+0x1d400], R93 ;  /* 0x01d4005d02007988 */ /* 0x0003e2000800040a */
[----:B0-----:R-:W-:-:S03]  /*2bd70*/  PRMT R59, RZ, 0x7610, R59 ;  /* 0x00007610ff3b7816 */ /* 0x001fc6000000003b */
[----:B------:R0:W-:Y:S01]  /*2bd80*/  STS.U16 [R2+UR10+0x1cc00], R84 ;  /* 0x01cc005402007988 */ /* 0x0001e2000800040a */
[----:B-1----:R-:W-:-:S03]  /*2bd90*/  @!P2 IMAD.MOV.U32 R47, RZ, RZ, R80 ;  /* 0x000000ffff2fa224 */ /* 0x002fc600078e0050 */
[----:B------:R-:W4:Y:S04]  /*2bda0*/  LDL.LU R93, [R1+0x54] ;  /* 0x00005400015d7983 */ /* 0x000f280000300800 */
[----:B------:R-:W4:Y:S04]  /*2bdb0*/  LDL R80, [R1+0x3d8] ;  /* 0x0003d80001507983 */ /* 0x000f280000100800 */
[----:B------:R1:W-:Y:S04]  /*2bdc0*/  STS.U16 [R2+UR10+0x1d800], R90 ;  /* 0x01d8005a02007988 */ /* 0x0003e8000800040a */
[----:B------:R0:W-:Y:S01]  /*2bdd0*/  STS.U16 [R2+UR10+0x1dc00], R91 ;  /* 0x01dc005b02007988 */ /* 0x0001e2000800040a */
[----:B------:R-:W-:-:S03]  /*2bde0*/  @!P2 IMAD.MOV.U32 R46, RZ, RZ, R78 ;  /* 0x000000ffff2ea224 */ /* 0x000fc600078e004e */
[----:B------:R-:W4:Y:S04]  /*2bdf0*/  LDL R78, [R1+0x3dc] ;  /* 0x0003dc00014e7983 */ /* 0x000f280000100800 */
[----:B------:R2:W4:Y:S04]  /*2be00*/  @!P2 LDG.E.U16 R59, desc[UR24][R46.64] ;  /* 0x000000182e3ba981 */ /* 0x000528000c1e1500 */
[----:B0-----:R-:W4:Y:S04]  /*2be10*/  LDL.LU R84, [R1+0x58] ;  /* 0x0000580001547983 */ /* 0x001f280000300800 */
[----:B-1----:R-:W4:Y:S04]  /*2be20*/  LDL.LU R90, [R1+0x5c] ;  /* 0x00005c00015a7983 */ /* 0x002f280000300800 */
[----:B------:R0:W-:Y:S01]  /*2be30*/  STS.U16 [R2+UR10+0x1e000], R0 ;  /* 0x01e0000002007988 */ /* 0x0001e2000800040a */
[----:B--2---:R-:W-:-:S03]  /*2be40*/  @!P2 IMAD.MOV.U32 R46, RZ, RZ, R72 ;  /* 0x000000ffff2ea224 */ /* 0x004fc600078e0048 */
[----:B------:R-:W2:Y:S01]  /*2be50*/  LDL R72, [R1+0x3fc] ;  /* 0x0003fc0001487983 */ /* 0x000ea20000100800 */
[----:B---3--:R-:W-:-:S03]  /*2be60*/  @!P2 IMAD.MOV.U32 R47, RZ, RZ, R74 ;  /* 0x000000ffff2fa224 */ /* 0x008fc600078e004a */
[----:B------:R-:W3:Y:S04]  /*2be70*/  LDL R74, [R1+0x3f8] ;  /* 0x0003f800014a7983 */ /* 0x000ee80000100800 */
[----:B------:R-:W3:Y:S04]  /*2be80*/  LDL.LU R91, [R1+0x64] ;  /* 0x00006400015b7983 */ /* 0x000ee80000300800 */
[----:B0-----:R-:W3:Y:S04]  /*2be90*/  LDL R0, [R1+0x41c] ;  /* 0x00041c0001007983 */ /* 0x001ee80000100800 */
[----:B------:R0:W-:Y:S04]  /*2bea0*/  STS.U16 [R2+UR10+0x13800], R61 ;  /* 0x0138003d02007988 */ /* 0x0001e8000800040a */
[----:B------:R1:W-:Y:S01]  /*2beb0*/  STS.U16 [R2+UR10+0x13000], R63 ;  /* 0x0130003f02007988 */ /* 0x0003e2000800040a */
[----:B0-----:R-:W-:-:S02]  /*2bec0*/  PRMT R61, RZ, 0x7610, R61 ;  /* 0x00007610ff3d7816 */ /* 0x001fc4000000003d */
[----:B-1----:R-:W-:-:S04]  /*2bed0*/  PRMT R63, RZ, 0x7610, R63 ;  /* 0x00007610ff3f7816 */ /* 0x002fc8000000003f */
[----:B------:R4:W3:Y:S04]  /*2bee0*/  @!P2 LDG.E.U16 R61, desc[UR24][R46.64] ;  /* 0x000000182e3da981 */ /* 0x0008e8000c1e1500 */
[----:B------:R0:W-:Y:S01]  /*2bef0*/  STS.U16 [R2+UR10+0x17000], R65 ;  /* 0x0170004102007988 */ /* 0x0001e2000800040a */
[----:B----4-:R-:W-:Y:S02]  /*2bf00*/  @!P2 IMAD.MOV.U32 R46, RZ, RZ, R76 ;  /* 0x000000ffff2ea224 */ /* 0x010fe400078e004c */
[----:B------:R-:W-:Y:S01]  /*2bf10*/  @!P2 IMAD.MOV.U32 R47, RZ, RZ, R82 ;  /* 0x000000ffff2fa224 */ /* 0x000fe200078e0052 */
[----:B------:R-:W4:Y:S01]  /*2bf20*/  LDL R76, [R1+0x418] ;  /* 0x00041800014c7983 */ /* 0x000f220000100800 */
[----:B0-----:R-:W-:-:S03]  /*2bf30*/  PRMT R65, RZ, 0x7610, R65 ;  /* 0x00007610ff417816 */ /* 0x001fc60000000041 */
[----:B------:R0:W4:Y:S04]  /*2bf40*/  @!P2 LDG.E.U16 R63, desc[UR24][R46.64] ;  /* 0x000000182e3fa981 */ /* 0x000128000c1e1500 */
[----:B------:R1:W-:Y:S01]  /*2bf50*/  STS.U16 [R2+UR10+0x17800], R67 ;  /* 0x0178004302007988 */ /* 0x0003e2000800040a */
[----:B0-----:R-:W-:-:S03]  /*2bf60*/  @!P2 IMAD.MOV.U32 R47, RZ, RZ, R80 ;  /* 0x000000ffff2fa224 */ /* 0x001fc600078e0050 */
[----:B------:R-:W4:Y:S01]  /*2bf70*/  LDL R80, [R1+0x438] ;  /* 0x0004380001507983 */ /* 0x000f220000100800 */
[----:B-1----:R-:W-:-:S03]  /*2bf80*/  PRMT R67, RZ, 0x7610, R67 ;  /* 0x00007610ff437816 */ /* 0x002fc60000000043 */
[----:B------:R0:W-:Y:S04]  /*2bf90*/  STS.U16 [R2+UR10+0x1e400], R92 ;  /* 0x01e4005c02007988 */ /* 0x0001e8000800040a */
[----:B------:R1:W-:Y:S01]  /*2bfa0*/  STS.U16 [R2+UR10+0x1e800], R93 ;  /* 0x01e8005d02007988 */ /* 0x0003e2000800040a */
[----:B------:R-:W-:-:S03]  /*2bfb0*/  @!P2 IMAD.MOV.U32 R46, RZ, RZ, R78 ;  /* 0x000000ffff2ea224 */ /* 0x000fc600078e004e */
[----:B------:R-:W4:Y:S04]  /*2bfc0*/  LDL R78, [R1+0x43c] ;  /* 0x00043c00014e7983 */ /* 0x000f280000100800 */
[----:B------:R2:W4:Y:S04]  /*2bfd0*/  @!P2 LDG.E.U16 R65, desc[UR24][R46.64] ;  /* 0x000000182e41a981 */ /* 0x000528000c1e1500 */
[----:B------:R-:W4:Y:S01]  /*2bfe0*/  LDL.LU R82, [R1+0x68] ;  /* 0x0000680001527983 */ /* 0x000f220000300800 */
[----:B--2---:R-:W-:-:S03]  /*2bff0*/  @!P2 IMAD.MOV.U32 R46, RZ, RZ, R72 ;  /* 0x000000ffff2ea224 */ /* 0x004fc600078e0048 */
[----:B------:R-:W2:Y:S01]  /*2c000*/  LDL R72, [R1+0x45c] ;  /* 0x00045c0001487983 */ /* 0x000ea20000100800 */
[----:B---3--:R-:W-:-:S03]  /*2c010*/  @!P2 IMAD.MOV.U32 R47, RZ, RZ, R74 ;  /* 0x000000ffff2fa224 */ /* 0x008fc600078e004a */
[----:B------:R-:W3:Y:S04]  /*2c020*/  LDL R74, [R1+0x458] ;  /* 0x00045800014a7983 */ /* 0x000ee80000100800 */
[----:B0-----:R-:W3:Y:S04]  /*2c030*/  LDL.LU R92, [R1+0x6c] ;  /* 0x00006c00015c7983 */ /* 0x001ee80000300800 */
[----:B------:R0:W3:Y:S04]  /*2c040*/  @!P2 LDG.E.U16 R67, desc[UR24][R46.64] ;  /* 0x000000182e43a981 */ /* 0x0000e8000c1e1500 */
[----:B-1----:R-:W3:Y:S01]  /*2c050*/  LDL.LU R93, [R1+0x8c] ;  /* 0x00008c00015d7983 */ /* 0x002ee20000300800 */
[----:B0-----:R-:W-:-:S03]  /*2c060*/  @!P2 IMAD.MOV.U32 R46, RZ, RZ, R0 ;  /* 0x000000ffff2ea224 */ /* 0x001fc600078e0000 */
[----:B------:R-:W3:Y:S04]  /*2c070*/  LDL R0, [R1+0x47c] ;  /* 0x00047c0001007983 */ /* 0x000ee80000100800 */
[----:B------:R0:W-:Y:S04]  /*2c080*/  STS.U16 [R2+UR10+0x18000], R69 ;  /* 0x0180004502007988 */ /* 0x0001e8000800040a */
[----:B------:R1:W-:Y:S01]  /*2c090*/  STS.U16 [R2+UR10+0x18400], R71 ;  /* 0x0184004702007988 */ /* 0x0003e2000800040a */
[----:B0-----:R-:W-:Y:S01]  /*2c0a0*/  PRMT R69, RZ, 0x7610, R69 ;  /* 0x00007610ff457816 */ /* 0x001fe20000000045 */
[----:B----4-:R-:W-:-:S02]  /*2c0b0*/  @!P2 IMAD.MOV.U32 R47, RZ, RZ, R76 ;  /* 0x000000ffff2fa224 */ /* 0x010fc400078e004c */
[----:B------:R-:W4:Y:S01]  /*2c0c0*/  LDL R76, [R1+0x478] ;  /* 0x00047800014c7983 */ /* 0x000f220000100800 */
[----:B-1----:R-:W-:-:S03]  /*2c0d0*/  PRMT R71, RZ, 0x7610, R71 ;  /* 0x00007610ff477816 */ /* 0x002fc60000000047 */
[----:B------:R0:W4:Y:S04]  /*2c0e0*/  @!P2 LDG.E.U16 R69, desc[UR24][R46.64] ;  /* 0x000000182e45a981 */ /* 0x000128000c1e1500 */
[----:B------:R1:W-:Y:S04]  /*2c0f0*/  STS.U16 [R2+UR10+0x18800], R73 ;  /* 0x0188004902007988 */ /* 0x0003e8000800040a */
[----:B------:R-:W-:Y:S01]  /*2c100*/  STS.U16 [R2+UR10+0x1ec00], R84 ;  /* 0x01ec005402007988 */ /* 0x000fe2000800040a */
[----:B0-----:R-:W-:-:S03]  /*2c110*/  @!P2 IMAD.MOV.U32 R47, RZ, RZ, R80 ;  /* 0x000000ffff2fa224 */ /* 0x001fc600078e0050 */
[----:B------:R-:W4:Y:S01]  /*2c120*/  LDL R80, [R1+0x498] ;  /* 0x0004980001507983 */ /* 0x000f220000100800 */
[----:B-1----:R-:W-:-:S03]  /*2c130*/  PRMT R73, RZ, 0x7610, R73 ;  /* 0x00007610ff497816 */ /* 0x002fc60000000049 */
[----:B------:R0:W-:Y:S04]  /*2c140*/  STS.U16 [R2+UR10+0x1f400], R91 ;  /* 0x01f4005b02007988 */ /* 0x0001e8000800040a */
[----:B------:R1:W-:Y:S01]  /*2c150*/  STS.U16 [R2+UR10+0x1f000], R90 ;  /* 0x01f0005a02007988 */ /* 0x0003e2000800040a */
[----:B------:R-:W-:-:S03]  /*2c160*/  @!P2 IMAD.MOV.U32 R46, RZ, RZ, R78 ;  /* 0x000000ffff2ea224 */ /* 0x000fc600078e004e */
[----:B------:R-:W4:Y:S04]  /*2c170*/  LDL R78, [R1+0x49c] ;  /* 0x00049c00014e7983 */ /* 0x000f280000100800 */
[----:B------:R2:W4:Y:S02]  /*2c180*/  @!P2 LDG.E.U16 R71, desc[UR24][R46.64] ;  /* 0x000000182e47a981 */ /* 0x000524000c1e1500 */
[----:B--2---:R-:W-:Y:S02]  /*2c190*/  @!P2 IMAD.MOV.U32 R46, RZ, RZ, R72 ;  /* 0x000000ffff2ea224 */ /* 0x004fe400078e0048 */
[----:B------:R-:W2:Y:S01]  /*2c1a0*/  LDL.LU R72, [R1+0x88] ;  /* 0x0000880001487983 */ /* 0x000ea20000300800 */
[----:B---3--:R-:W-:-:S03]  /*2c1b0*/  @!P2 IMAD.MOV.U32 R47, RZ, RZ, R74 ;  /* 0x000000ffff2fa224 */ /* 0x008fc600078e004a */
[----:B0-----:R-:W3:Y:S04]  /*2c1c0*/  LDL R91, [R1+0x4b8] ;  /* 0x0004b800015b7983 */ /* 0x001ee80000100800 */
[----:B------:R-:W2:Y:S04]  /*2c1d0*/  LDL R84, [R1+0x4bc] ;  /* 0x0004bc0001547983 */ /* 0x000ea80000100800 */
[----:B------:R0:W2:Y:S04]  /*2c1e0*/  @!P2 LDG.E.U16 R73, desc[UR24][R46.64] ;  /* 0x000000182e49a981 */ /* 0x0000a8000c1e1500 */
[----:B------:R-:W2:Y:S04]  /*2c1f0*/  LDL.LU R74, [R1+0x84] ;  /* 0x00008400014a7983 */ /* 0x000ea80000300800 */
[----:B-1----:R-:W2:Y:S01]  /*2c200*/  LDL R90, [R1+0x4d8] ;  /* 0x0004d800015a7983 */ /* 0x002ea20000100800 */
[----:B0-----:R-:W-:-:S03]  /*2c210*/  @!P2 IMAD.MOV.U32 R46, RZ, RZ, R0 ;  /* 0x000000ffff2ea224 */ /* 0x001fc600078e0000 */
[----:B------:R-:W2:Y:S04]  /*2c220*/  LDL R0, [R1+0x4dc] ;  /* 0x0004dc0001007983 */ /* 0x000ea80000100800 */
[----:B------:R0:W-:Y:S04]  /*2c230*/  STS.U16 [R2+UR10+0x18c00], R75 ;  /* 0x018c004b02007988 */ /* 0x0001e8000800040a */
[----:B------:R1:W-:Y:S01]  /*2c240*/  STS.U16 [R2+UR10+0x19000], R77 ;  /* 0x0190004d02007988 */ /* 0x0003e2000800040a */
[----:B0-----:R-:W-:Y:S01]  /*2c250*/  PRMT R75, RZ, 0x7610, R75 ;  /* 0x00007610ff4b7816 */ /* 0x001fe2000000004b */
[----:B----4-:R-:W-:Y:S01]  /*2c260*/  @!P2 IMAD.MOV.U32 R47, RZ, RZ, R76 ;  /* 0x000000ffff2fa224 */ /* 0x010fe200078e004c */
[----:B-1----:R-:W-:Y:S01]  /*2c270*/  PRMT R77, RZ, 0x7610, R77 ;  /* 0x00007610ff4d7816 */ /* 0x002fe2000000004d */
[----:B------:R0:W-:Y:S04]  /*2c280*/  STS.U16 [R2+UR10+0x19400], R79 ;  /* 0x0194004f02007988 */ /* 0x0001e8000800040a */
[----:B------:R1:W4:Y:S04]  /*2c290*/  @!P2 LDG.E.U16 R75, desc[UR24][R46.64] ;  /* 0x000000182e4ba981 */ /* 0x000328000c1e1500 */
[----:B------:R1:W-:Y:S01]  /*2c2a0*/  STS.U16 [R2+UR10+0x1f800], R82 ;  /* 0x01f8005202007988 */ /* 0x0003e2000800040a */
[----:B0-----:R-:W-:-:S03]  /*2c2b0*/  PRMT R79, RZ, 0x7610, R79 ;  /* 0x00007610ff4f7816 */ /* 0x001fc6000000004f */
[----:B------:R-:W4:Y:S01]  /*2c2c0*/  LDL.LU R76, [R1+0x80] ;  /* 0x00008000014c7983 */ /* 0x000f220000300800 */
[----:B-1----:R-:W-:-:S03]  /*2c2d0*/  @!P2 IMAD.MOV.U32 R47, RZ, RZ, R80 ;  /* 0x000000ffff2fa224 */ /* 0x002fc600078e0050 */
[----:B------:R0:W-:Y:S01]  /*2c2e0*/  STS.U16 [R2+UR10+0x19800], R81 ;  /* 0x0198005102007988 */ /* 0x0001e2000800040a */
[----:B------:R-:W-:-:S03]  /*2c2f0*/  LOP3.LUT R82, R2, 0x20, RZ, 0x3c, !PT ;  /* 0x0000002002527812 */ /* 0x000fc600078e3cff */
[----:B------:R-:W-:Y:S01]  /*2c300*/  STS.U16 [R2+UR10+0x19c00], R83 ;  /* 0x019c005302007988 */ /* 0x000fe2000800040a */
[----:B0-----:R-:W-:Y:S01]  /*2c310*/  PRMT R81, RZ, 0x7610, R81 ;  /* 0x00007610ff517816 */ /* 0x001fe20000000051 */
[----:B------:R-:W-:Y:S02]  /*2c320*/  @!P2 IMAD.MOV.U32 R46, RZ, RZ, R78 ;  /* 0x000000ffff2ea224 */ /* 0x000fe400078e004e */
[----:B------:R-:W4:Y:S04]  /*2c330*/  LDL.LU R78, [R1+0x7c] ;  /* 0x00007c00014e7983 */ /* 0x000f280000300800 */
[----:B------:R3:W4:Y:S04]  /*2c340*/  @!P2 LDG.E.U16 R77, desc[UR24][R46.64] ;  /* 0x000000182e4da981 */ /* 0x000728000c1e1500 */
[----:B------:R-:W4:Y:S04]  /*2c350*/  LDL.LU R80, [R1+0x78] ;  /* 0x0000780001507983 */ /* 0x000f280000300800 */
[----:B------:R-:W-:Y:S04]  /*2c360*/  STS.U16 [R2+UR10+0x1a000], R85 ;  /* 0x01a0005502007988 */ /* 0x000fe8000800040a */
[----:B------:R-:W-:Y:S04]  /*2c370*/  STS.U16 [R2+UR10+0x1a400], R86 ;  /* 0x01a4005602007988 */ /* 0x000fe8000800040a */
[----:B------:R-:W-:Y:S04]  /*2c380*/  STS.U16 [R2+UR10+0x1a800], R87 ;  /* 0x01a8005702007988 */ /* 0x000fe8000800040a */
[----:B------:R-:W-:Y:S04]  /*2c390*/  STS.U16 [R2+UR10+0x1ac00], R88 ;  /* 0x01ac005802007988 */ /* 0x000fe8000800040a */
[----:B------:R-:W-:Y:S04]  /*2c3a0*/  STS.U16 [R2+UR10+0x1b000], R89 ;  /* 0x01b0005902007988 */ /* 0x000fe8000800040a */
[----:B------:R0:W-:Y:S04]  /*2c3b0*/  STS.U16 [R2+UR10+0x1fc00], R92 ;  /* 0x01fc005c02007988 */ /* 0x0001e8000800040a */
[----:B------:R1:W-:Y:S01]  /*2c3c0*/  STS.U16 [R82+UR10+0x10100], R93 ;  /* 0x0101005d52007988 */ /* 0x0003e2000800040a */
[----:B---3--:R-:W-:-:S02]  /*2c3d0*/  @!P2 IMAD.MOV.U32 R47, RZ, RZ, R91 ;  /* 0x000000ffff2fa224 */ /* 0x008fc400078e005b */
[----:B--2---:R-:W-:Y:S02]  /*2c3e0*/  @!P2 IMAD.MOV.U32 R46, RZ, RZ, R84 ;  /* 0x000000ffff2ea224 */ /* 0x004fe400078e0054 */
[----:B------:R-:W2:Y:S04]  /*2c3f0*/  LDL.LU R84, [R1+0x74] ;  /* 0x0000740001547983 */ /* 0x000ea80000300800 */
[----:B------:R3:W2:Y:S02]  /*2c400*/  @!P2 LDG.E.U16 R79, desc[UR24][R46.64] ;  /* 0x000000182e4fa981 */ /* 0x0006a4000c1e1500 */
[----:B---3--:R-:W-:Y:S02]  /*2c410*/  @!P2 IMAD.MOV.U32 R46, RZ, RZ, R0 ;  /* 0x000000ffff2ea224 */ /* 0x008fe400078e0000 */
[----:B------:R-:W-:-:S02]  /*2c420*/  @!P2 IMAD.MOV.U32 R47, RZ, RZ, R90 ;  /* 0x000000ffff2fa224 */ /* 0x000fc400078e005a */
[----:B------:R-:W3:Y:S04]  /*2c430*/  LDL.LU R90, [R1+0x70] ;  /* 0x00007000015a7983 */ /* 0x000ee80000300800 */
[----:B------:R-:W2:Y:S04]  /*2c440*/  LDL.LU R91, [R1+0x60] ;  /* 0x00006000015b7983 */ /* 0x000ea80000300800 */
[----:B0-----:R-:W2:Y:S04]  /*2c450*/  LDL.LU R92, [R1+0x50] ;  /* 0x00005000015c7983 */ /* 0x001ea80000300800 */
[----:B-1----:R-:W2:Y:S04]  /*2c460*/  LDL.LU R93, [R1+0x40] ;  /* 0x00004000015d7983 */ /* 0x002ea80000300800 */
[----:B------:R-:W2:Y:S04]  /*2c470*/  LDL.LU R0, [R1+0x30] ;  /* 0x0000300001007983 */ /* 0x000ea80000300800 */
[----:B------:R0:W2:Y:S04]  /*2c480*/  @!P2 LDG.E.U16 R81, desc[UR24][R46.64] ;  /* 0x000000182e51a981 */ /* 0x0000a8000c1e1500 */
[----:B------:R-:W0:Y:S04]  /*2c490*/  LDL R46, [R1+0x4f8] ;  /* 0x0004f800012e7983 */ /* 0x000e280000100800 */
[----:B------:R-:W0:Y:S01]  /*2c4a0*/  LDL R47, [R1+0x4fc] ;  /* 0x0004fc00012f7983 */ /* 0x000e220000100800 */
[----:B------:R-:W-:-:S03]  /*2c4b0*/  PRMT R83, RZ, 0x7610, R83 ;  /* 0x00007610ff537816 */ /* 0x000fc60000000053 */
[----:B------:R1:W-:Y:S04]  /*2c4c0*/  STS.U16 [R82+UR10+0x10500], R72 ;  /* 0x0105004852007988 */ /* 0x0003e8000800040a */
[----:B-1----:R-:W2:Y:S01]  /*2c4d0*/  LDL.LU R72, [R1+0xe48] ;  /* 0x000e480001487983 */ /* 0x002ea20000300800 */
[----:B0-----:R-:W-:-:S04]  /*2c4e0*/  @!P2 LOP3.LUT R47, R47, R46, RZ, 0x3c, !PT ;  /* 0x0000002e2f2fa212 */ /* 0x001fc800078e3cff */
[----:B------:R-:W-:-:S04]  /*2c4f0*/  @!P2 LOP3.LUT R46, R47, R46, RZ, 0x3c, !PT ;  /* 0x0000002e2f2ea212 */ /* 0x000fc800078e3cff */
[----:B------:R-:W-:-:S05]  /*2c500*/  @!P2 LOP3.LUT R47, R47, R46, RZ, 0x3c, !PT ;  /* 0x0000002e2f2fa212 */ /* 0x000fca00078e3cff */
        /* <DEDUP_REMOVED lines=13> */
[----:B----4-:R1:W-:Y:S04]  /*2c5e0*/  STS.U16 [R82+UR10+0x10d00], R76 ;  /* 0x010d004c52007988 */ /* 0x0103e8000800040a */
[----:B-1----:R-:W4:Y:S01]  /*2c5f0*/  LDL.LU R76, [R1+0xe40] ;  /* 0x000e4000014c7983 */ /* 0x002f220000300800 */
        /* <DEDUP_REMOVED lines=21> */
[----:B------:R0:W3:Y:S04]  /*2c750*/  @!P2 LDG.E.U16 R88, desc[UR24][R46.64] ;  /* 0x000000182e58a981 */ /* 0x0000e8000c1e1500 */
[----:B------:R-:W0:Y:S04]  /*2c760*/  LDL R46, [R1+0x598] ;  /* 0x00059800012e7983 */ /* 0x000e280000100800 */
[----:B------:R-:W0:Y:S01]  /*2c770*/  LDL R47, [R1+0x59c] ;  /* 0x00059c00012f7983 */ /* 0x000e220000100800 */
[----:B------:R-:W-:-:S03]  /*2c780*/  PRMT R89, RZ, 0x7610, R89 ;  /* 0x00007610ff597816 */ /* 0x000fc60000000059 */
[----:B--2---:R1:W-:Y:S04]  /*2c790*/  STS.U16 [R82+UR10+0x11900], R84 ;  /* 0x0119005452007988 */ /* 0x0043e8000800040a */
[----:B-1----:R-:W2:Y:S04]  /*2c7a0*/  LDL.LU R82, [R1+0xe34] ;  /* 0x000e340001527983 */ /* 0x002ea80000300800 */
[----:B------:R-:W2:Y:S01]  /*2c7b0*/  LDL.LU R84, [R1+0xe30] ;  /* 0x000e300001547983 */ /* 0x000ea20000300800 */
[----:B0-----:R-:W-:-:S04]  /*2c7c0*/  @!P2 LOP3.LUT R47, R47, R46, RZ, 0x3c, !PT ;  /* 0x0000002e2f2fa212 */ /* 0x001fc800078e3cff */
[----:B------:R-:W-:-:S04]  /*2c7d0*/  @!P2 LOP3.LUT R46, R47, R46, RZ, 0x3c, !PT ;  /* 0x0000002e2f2ea212 */ /* 0x000fc800078e3cff */
[----:B------:R-:W-:-:S05]  /*2c7e0*/  @!P2 LOP3.LUT R47, R47, R46, RZ, 0x3c, !PT ;  /* 0x0000002e2f2fa212 */ /* 0x000fca00078e3cff */
[----:B------:R0:W2:Y:S02]  /*2c7f0*/  @!P2 LDG.E.U16 R89, desc[UR24][R46.64] ;  /* 0x000000182e59a981 */ /* 0x0000a4000c1e1500 */
[----:B0-----:R-:W-:Y:S02]  /*2c800*/  LOP3.LUT R47, R2, 0x20, RZ, 0x3c, !PT ;  /* 0x00000020022f7812 */ /* 0x001fe400078e3cff */
[----:B------:R-:W2:Y:S04]  /*2c810*/  LDL.LU R46, [R1+0x20] ;  /* 0x00002000012e7983 */ /* 0x000ea80000300800 */
[----:B---3--:R0:W-:Y:S04]  /*2c820*/  STS.U16 [R47+UR10+0x11d00], R90 ;  /* 0x011d005a2f007988 */ /* 0x0081e8000800040a */
[----:B------:R1:W-:Y:S04]  /*2c830*/  STS.U16 [R47+UR10+0x12100], R91 ;  /* 0x0121005b2f007988 */ /* 0x0003e8000800040a */
[----:B------:R3:W-:Y:S04]  /*2c840*/  STS.U16 [R47+UR10+0x12500], R92 ;  /* 0x0125005c2f007988 */ /* 0x0007e8000800040a */
[----:B0-----:R-:W4:Y:S04]  /*2c850*/  LDL.LU R90, [R1+0xe2c] ;  /* 0x000e2c00015a7983 */ /* 0x001f280000300800 */
[----:B-1----:R-:W4:Y:S04]  /*2c860*/  LDL.LU R91, [R1+0xe28] ;  /* 0x000e2800015b7983 */ /* 0x002f280000300800 */
[----:B---3--:R-:W3:Y:S04]  /*2c870*/  LDL.LU R92, [R1+0xe24] ;  /* 0x000e2400015c7983 */ /* 0x008ee80000300800 */
[----:B------:R0:W-:Y:S04]  /*2c880*/  STS.U16 [R47+UR10+0x12900], R93 ;  /* 0x0129005d2f007988 */ /* 0x0001e8000800040a */
[----:B------:R1:W-:Y:S04]  /*2c890*/  STS.U16 [R47+UR10+0x12d00], R0 ;  /* 0x012d00002f007988 */ /* 0x0003e8000800040a */
[----:B0-----:R-:W3:Y:S04]  /*2c8a0*/  LDL.LU R93, [R1+0xe20] ;  /* 0x000e2000015d7983 */ /* 0x001ee80000300800 */
[----:B-1----:R-:W3:Y:S04]  /*2c8b0*/  LDL.LU R0, [R1+0xe1c] ;  /* 0x000e1c0001007983 */ /* 0x002ee80000300800 */
[----:B--2---:R-:W-:Y:S04]  /*2c8c0*/  STS.U16 [R47+UR10+0x13100], R46 ;  /* 0x0131002e2f007988 */ /* 0x004fe8000800040a */
[----:B---3--:R0:W-:Y:S04]  /*2c8d0*/  STS.U16 [R47+UR10+0x13500], R0 ;  /* 0x013500002f007988 */ /* 0x0081e8000800040a */
[----:B------:R-:W-:Y:S04]  /*2c8e0*/  STS.U16 [R47+UR10+0x13900], R93 ;  /* 0x0139005d2f007988 */ /* 0x000fe8000800040a */
[----:B------:R-:W-:Y:S04]  /*2c8f0*/  STS.U16 [R47+UR10+0x13d00], R92 ;  /* 0x013d005c2f007988 */ /* 0x000fe8000800040a */
        /* <DEDUP_REMOVED lines=46> */
[----:B0-----:R-:W5:Y:S04]  /*2cbe0*/  LDL.LU R0, [R1+0xe18] ;  /* 0x000e180001007983 */ /* 0x001f680000300800 */
[----:B------:R0:W-:Y:S04]  /*2cbf0*/  STS.U16 [R47+UR10+0x1f900], R4 ;  /* 0x01f900042f007988 */ /* 0x0001e8000800040a */
[----:B-1----:R-:W2:Y:S04]  /*2cc00*/  LDL R5, [R1+0xe4] ;  /* 0x0000e40001057983 */ /* 0x002ea80000100800 */
[----:B------:R-:W3:Y:S04]  /*2cc10*/  LDL R13, [R1+0x104] ;  /* 0x00010400010d7983 */ /* 0x000ee80000100800 */
[----:B0-----:R-:W2:Y:S04]  /*2cc20*/  LDL R4, [R1+0xe8] ;  /* 0x0000e80001047983 */ /* 0x001ea80000100800 */
[----:B------:R-:W4:Y:S04]  /*2cc30*/  LDL R12, [R1+0x108] ;  /* 0x00010800010c7983 */ /* 0x000f280000100800 */
[----:B------:R-:W3:Y:S04]  /*2cc40*/  LDL R7, [R1+0x124] ;  /* 0x0001240001077983 */ /* 0x000ee80000100800 */
        /* <DEDUP_REMOVED lines=8> */
[----:B------:R-:W3:Y:S01]  /*2ccd0*/  LDL R10, [R1+0x1a8] ;  /* 0x0001a800010a7983 */ /* 0x000ee20000100800 */
[----:B------:R-:W-:-:S03]  /*2cce0*/  PRMT R92, RZ, 0x7610, R92 ;  /* 0x00007610ff5c7816 */ /* 0x000fc6000000005c */
[----:B------:R-:W3:Y:S04]  /*2ccf0*/  LDL R19, [R1+0x1c4] ;  /* 0x0001c40001137983 */ /* 0x000ee80000100800 */
[----:B------:R-:W3:Y:S04]  /*2cd00*/  LDL R18, [R1+0x1c8] ;  /* 0x0001c80001127983 */ /* 0x000ee80000100800 */
[----:B------:R0:W-:Y:S01]  /*2cd10*/  STS.U16 [R47+UR10+0x1fd00], R3 ;  /* 0x01fd00032f007988 */ /* 0x0001e2000800040a */
[----:B------:R-:W-:Y:S02]  /*2cd20*/  PRMT R90, RZ, 0x7610, R90 ;  /* 0x00007610ff5a7816 */ /* 0x000fe4000000005a */
[----:B------:R-:W-:Y:S01]  /*2cd30*/  PRMT R84, RZ, 0x7610, R84 ;  /* 0x00007610ff547816 */ /* 0x000fe20000000054 */
[----:B------:R-:W3:Y:S01]  /*2cd40*/  LDL R25, [R1+0x4a0] ;  /* 0x0004a00001197983 */ /* 0x000ee20000100800 */
[----:B------:R-:W-:-:S02]  /*2cd50*/  PRMT R82, RZ, 0x7610, R82 ;  /* 0x00007610ff527816 */ /* 0x000fc40000000052 */
[----:B------:R-:W-:Y:S01]  /*2cd60*/  PRMT R80, RZ, 0x7610, R80 ;  /* 0x00007610ff507816 */ /* 0x000fe20000000050 */
[----:B------:R-:W3:Y:S01]  /*2cd70*/  LDL R24, [R1+0x4a4] ;  /* 0x0004a40001187983 */ /* 0x000ee20000100800 */
[----:B0-----:R-:W-:Y:S02]  /*2cd80*/  LOP3.LUT R47, R2, 0x40, RZ, 0x3c, !PT ;  /* 0x00000040022f7812 */ /* 0x001fe400078e3cff */
[----:B------:R-:W-:Y:S01]  /*2cd90*/  PRMT R78, RZ, 0x7610, R78 ;  /* 0x00007610ff4e7816 */ /* 0x000fe2000000004e */
[----:B------:R-:W3:Y:S04]  /*2cda0*/  LDL R21, [R1+0x4e0] ;  /* 0x0004e00001157983 */ /* 0x000ee80000100800 */
[----:B------:R0:W-:Y:S01]  /*2cdb0*/  STS.U16 [R47+UR10+0x10200], R68 ;  /* 0x010200442f007988 */ /* 0x0001e2000800040a */
[----:B------:R-:W-:-:S02]  /*2cdc0*/  PRMT R76, RZ, 0x7610, R76 ;  /* 0x00007610ff4c7816 */ /* 0x000fc4000000004c */
[----:B------:R-:W-:Y:S01]  /*2cdd0*/  PRMT R74, RZ, 0x7610, R74 ;  /* 0x00007610ff4a7816 */ /* 0x000fe2000000004a */
[----:B------:R-:W3:Y:S01]  /*2cde0*/  LDL R20, [R1+0x4e4] ;  /* 0x0004e40001147983 */ /* 0x000ee20000100800 */
[----:B------:R-:W-:Y:S02]  /*2cdf0*/  PRMT R72, RZ, 0x7610, R72 ;  /* 0x00007610ff487816 */ /* 0x000fe40000000048 */
[----:B------:R-:W-:Y:S01]  /*2ce00*/  PRMT R70, RZ, 0x7610, R70 ;  /* 0x00007610ff467816 */ /* 0x000fe20000000046 */
        /* <DEDUP_REMOVED lines=18> */
[----:B--2---:R4:W2:Y:S02]  /*2cf30*/  @!P2 LDG.E.U16 R92, desc[UR24][R4.64] ;  /* 0x00000018045ca981 */ /* 0x0048a4000c1e1500 */
[----:B----4-:R-:W-:-:S02]  /*2cf40*/  @!P2 IMAD.MOV.U32 R4, RZ, RZ, R12 ;  /* 0x000000ffff04a224 */ /* 0x010fc400078e000c */
[----:B---3--:R-:W-:Y:S01]  /*2cf50*/  @!P2 IMAD.MOV.U32 R5, RZ, RZ, R13 ;  /* 0x000000ffff05a224 */ /* 0x008fe200078e000d */
[----:B------:R-:W3:Y:S04]  /*2cf60*/  LDL R12, [R1+0x208] ;  /* 0x00020800010c7983 */ /* 0x000ee80000100800 */
[----:B------:R-:W4:Y:S04]  /*2cf70*/  LDL R13, [R1+0x204] ;  /* 0x00020400010d7983 */ /* 0x000f280000100800 */
        /* <DEDUP_REMOVED lines=37> */
[----:B------:R1:W2:Y:S01]  /*2d1d0*/  @!P2 LDG.E.U16 R90, desc[UR24][R4.64] ;  /* 0x00000018045aa981 */ /* 0x0002a2000c1e1500 */
[----:B0-----:R-:W-:-:S02]  /*2d1e0*/  PRMT R68, RZ, 0x7610, R68 ;  /* 0x00007610ff447816 */ /* 0x001fc40000000044 */
[----:B-1----:R-:W-:Y:S01]  /*2d1f0*/  PRMT R66, RZ, 0x7610, R66 ;  /* 0x00007610ff427816 */ /* 0x002fe20000000042 */
[----:B------:R-:W2:Y:S01]  /*2d200*/  LDL R41, [R1+0x698] ;  /* 0x0006980001297983 */ /* 0x000ea20000100800 */
[----:B------:R-:W-:Y:S02]  /*2d210*/  PRMT R88, RZ, 0x7610, R88 ;  /* 0x00007610ff587816 */ /* 0x000fe40000000058 */
[----:B------:R-:W-:Y:S01]  /*2d220*/  PRMT R64, RZ, 0x7610, R64 ;  /* 0x00007610ff407816 */ /* 0x000fe20000000040 */
[----:B------:R-:W2:Y:S01]  /*2d230*/  LDL R43, [R1+0x6b8] ;  /* 0x0006b800012b7983 */ /* 0x000ea20000100800 */
[----:B------:R-:W-:Y:S02]  /*2d240*/  @!P2 IMAD.MOV.U32 R4, RZ, RZ, R6 ;  /* 0x000000ffff04a224 */ /* 0x000fe400078e0006 */
[----:B------:R-:W-:Y:S01]  /*2d250*/  @!P2 IMAD.MOV.U32 R5, RZ, RZ, R7 ;  /* 0x000000ffff05a224 */ /* 0x000fe200078e0007 */
[----:B------:R-:W2:Y:S04]  /*2d260*/  LDL R6, [R1+0x228] ;  /* 0x0002280001067983 */ /* 0x000ea80000100800 */
[----:B------:R-:W2:Y:S01]  /*2d270*/  LDL R7, [R1+0x224] ;  /* 0x0002240001077983 */ /* 0x000ea20000100800 */
[----:B------:R-:W-:-:S03]  /*2d280*/  PRMT R86, RZ, 0x7610, R86 ;  /* 0x00007610ff567816 */ /* 0x000fc60000000056 */
[----:B------:R0:W2:Y:S01]  /*2d290*/  @!P2 LDG.E.U16 R88, desc[UR24][R4.64] ;  /* 0x000000180458a981 */ /* 0x0000a2000c1e1500 */
[----:B------:R-:W-:Y:S02]  /*2d2a0*/  PRMT R62, RZ, 0x7610, R62 ;  /* 0x00007610ff3e7816 */ /* 0x000fe4000000003e */
[----:B------:R-:W-:Y:S01]  /*2d2b0*/  PRMT R60, RZ, 0x7610, R60 ;  /* 0x00007610ff3c7816 */ /* 0x000fe2000000003c */
[----:B------:R-:W2:Y:S01]  /*2d2c0*/  LDL R42, [R1+0x6bc] ;  /* 0x0006bc00012a7983 */ /* 0x000ea20000100800 */
[----:B------:R-:W-:Y:S02]  /*2d2d0*/  PRMT R58, RZ, 0x7610, R58 ;  /* 0x00007610ff3a7816 */ /* 0x000fe4000000003a */
[----:B------:R-:W-:Y:S01]  /*2d2e0*/  PRMT R56, RZ, 0x7610, R56 ;  /* 0x00007610ff387816 */ /* 0x000fe20000000038 */
[----:B------:R-:W2:Y:S01]  /*2d2f0*/  LDL R45, [R1+0x6d8] ;  /* 0x0006d800012d7983 */ /* 0x000ea20000100800 */
[----:B0-----:R-:W-:Y:S02]  /*2d300*/  @!P2 IMAD.MOV.U32 R4, RZ, RZ, R14 ;  /* 0x000000ffff04a224 */ /* 0x001fe400078e000e */
[----:B------:R-:W-:Y:S01]  /*2d310*/  @!P2 IMAD.MOV.U32 R5, RZ, RZ, R15 ;  /* 0x000000ffff05a224 */ /* 0x000fe200078e000f */
[----:B------:R-:W2:Y:S04]  /*2d320*/  LDL R14, [R1+0x248] ;  /* 0x00024800010e7983 */ /* 0x000ea80000100800 */
[----:B------:R-:W2:Y:S04]  /*2d330*/  LDL R15, [R1+0x244] ;  /* 0x00024400010f7983 */ /* 0x000ea80000100800 */
[----:B------:R0:W2:Y:S01]  /*2d340*/  @!P2 LDG.E.U16 R86, desc[UR24][R4.64] ;  /* 0x000000180456a981 */ /* 0x0000a2000c1e1500 */
[----:B------:R-:W-:-:S02]  /*2d350*/  PRMT R54, RZ, 0x7610, R54 ;  /* 0x00007610ff367816 */ /* 0x000fc40000000036 */
[----:B------:R-:W-:Y:S01]  /*2d360*/  PRMT R52, RZ, 0x7610, R52 ;  /* 0x00007610ff347816 */ /* 0x000fe20000000034 */
[----:B------:R-:W2:Y:S01]  /*2d370*/  LDL R44, [R1+0x6dc] ;  /* 0x0006dc00012c7983 */ /* 0x000ea20000100800 */
[----:B0-----:R-:W-:Y:S02]  /*2d380*/  @!P2 IMAD.MOV.U32 R4, RZ, RZ, R8 ;  /* 0x000000ffff04a224 */ /* 0x001fe400078e0008 */
[----:B------:R-:W-:Y:S01]  /*2d390*/  @!P2 IMAD.MOV.U32 R5, RZ, RZ, R9 ;  /* 0x000000ffff05a224 */ /* 0x000fe200078e0009 */
[----:B------:R-:W2:Y:S04]  /*2d3a0*/  LDL R8, [R1+0x268] ;  /* 0x0002680001087983 */ /* 0x000ea80000100800 */
[----:B------:R-:W2:Y:S04]  /*2d3b0*/  LDL R9, [R1+0x264] ;  /* 0x0002640001097983 */ /* 0x000ea80000100800 */
[----:B------:R0:W2:Y:S02]  /*2d3c0*/  @!P2 LDG.E.U16 R84, desc[UR24][R4.64] ;  /* 0x000000180454a981 */ /* 0x0000a4000c1e1500 */
[----:B0-----:R-:W-:-:S02]  /*2d3d0*/  @!P2 IMAD.MOV.U32 R4, RZ, RZ, R16 ;  /* 0x000000ffff04a224 */ /* 0x001fc400078e0010 */
        /* <DEDUP_REMOVED lines=14> */
[----:B---3--:R-:W-:-:S02]  /*2d4c0*/  @!P2 IMAD.MOV.U32 R4, RZ, RZ, R12 ;  /* 0x000000ffff04a224 */ /* 0x008fc400078e000c */
[----:B------:R-:W3:Y:S01]  /*2d4d0*/  LDL R12, [R1+0x2e8] ;  /* 0x0002e800010c7983 */ /* 0x000ee20000100800 */
[----:B----4-:R-:W-:-:S03]  /*2d4e0*/  @!P2 IMAD.MOV.U32 R5, RZ, RZ, R13 ;  /* 0x000000ffff05a224 */ /* 0x010fc600078e000d */
[----:B------:R-:W4:Y:S04]  /*2d4f0*/  LDL R13, [R1+0x2e4] ;  /* 0x0002e400010d7983 */ /* 0x000f280000100800 */
[----:B------:R2:W4:Y:S02]  /*2d500*/  @!P2 LDG.E.U16 R76, desc[UR24][R4.64] ;  /* 0x00000018044ca981 */ /* 0x000524000c1e1500 */
[----:B--2---:R-:W-:Y:S02]  /*2d510*/  @!P2 IMAD.MOV.U32 R4, RZ, RZ, R6 ;  /* 0x000000ffff04a224 */ /* 0x004fe400078e0006 */
[----:B------:R-:W2:Y:S01]  /*2d520*/  LDL R6, [R1+0x308] ;  /* 0x0003080001067983 */ /* 0x000ea20000100800 */
[----:B------:R-:W-:-:S03]  /*2d530*/  @!P2 IMAD.MOV.U32 R5, RZ, RZ, R7 ;  /* 0x000000ffff05a224 */ /* 0x000fc600078e0007 */
[----:B------:R-:W2:Y:S04]  /*2d540*/  LDL R7, [R1+0x304] ;  /* 0x0003040001077983 */ /* 0x000ea80000100800 */
[----:B------:R0:W2:Y:S02]  /*2d550*/  @!P2 LDG.E.U16 R74, desc[UR24][R4.64] ;  /* 0x00000018044aa981 */ /* 0x0000a4000c1e1500 */
[----:B0-----:R-:W-:Y:S02]  /*2d560*/  @!P2 IMAD.MOV.U32 R4, RZ, RZ, R14 ;  /* 0x000000ffff04a224 */ /* 0x001fe400078e000e */
        /* <DEDUP_REMOVED lines=24> */
[----:B---3--:R-:W-:Y:S02]  /*2d6f0*/  @!P2 IMAD.MOV.U32 R4, RZ, RZ, R12 ;  /* 0x000000ffff04a224 */ /* 0x008fe400078e000c */
[----:B------:R-:W3:Y:S01]  /*2d700*/  LDL R12, [R1+0x3ac] ;  /* 0x0003ac00010c7983 */ /* 0x000ee20000100800 */
[----:B----4-:R-:W-:-:S03]  /*2d710*/  @!P2 IMAD.MOV.U32 R5, RZ, RZ, R13 ;  /* 0x000000ffff05a224 */ /* 0x010fc600078e000d */
[----:B------:R-:W4:Y:S04]  /*2d720*/  LDL R13, [R1+0x3a8] ;  /* 0x0003a800010d7983 */ /* 0x000f280000100800 */
[----:B------:R2:W4:Y:S01]  /*2d730*/  @!P2 LDG.E.U16 R62, desc[UR24][R4.64] ;  /* 0x00000018043ea981 */ /* 0x000522000c1e1500 */
[----:B------:R-:W-:Y:S01]  /*2d740*/  PRMT R50, RZ, 0x7610, R50 ;  /* 0x00007610ff327816 */ /* 0x000fe20000000032 */
        /* <DEDUP_REMOVED lines=33> */
[----:B------:R-:W3:Y:S01]  /*2d960*/  LDL R13, [R1+0x480] ;  /* 0x00048000010d7983 */ /* 0x000ee20000100800 */
[----:B------:R-:W-:Y:S02]  /*2d970*/  PRMT R3, RZ, 0x7610, R3 ;  /* 0x00007610ff037816 */ /* 0x000fe40000000003 */
[----:B------:R-:W-:-:S06]  /*2d980*/  PRMT R48, RZ, 0x7610, R48 ;  /* 0x00007610ff307816 */ /* 0x000fcc0000000030 */
[----:B------:R0:W4:Y:S02]  /*2d990*/  @!P2 LDG.E.U16 R48, desc[UR24][R4.64] ;  /* 0x000000180430a981 */ /* 0x000124000c1e1500 */
[----:B0-----:R-:W-:Y:S02]  /*2d9a0*/  PRMT R4, RZ, 0x7610, R4 ;  /* 0x00007610ff047816 */ /* 0x001fe40000000004 */
[----:B------:R-:W-:Y:S01]  /*2d9b0*/  PRMT R5, RZ, 0x7610, R5 ;  /* 0x00007610ff057816 */ /* 0x000fe20000000005 */
[----:B--2---:R0:W2:Y:S02]  /*2d9c0*/  @!P2 LDG.E.U16 R3, desc[UR24][R6.64] ;  /* 0x000000180603a981 */ /* 0x0040a4000c1e1500 */
[----:B0-----:R-:W-:Y:S02]  /*2d9d0*/  @!P2 IMAD.MOV.U32 R6, RZ, RZ, R14 ;  /* 0x000000ffff06a224 */ /* 0x001fe400078e000e */
[----:B------:R-:W2:Y:S01]  /*2d9e0*/  LDL R14, [R1+0x4c4] ;  /* 0x0004c400010e7983 */ /* 0x000ea20000100800 */
[----:B------:R-:W-:-:S03]  /*2d9f0*/  @!P2 IMAD.MOV.U32 R7, RZ, RZ, R15 ;  /* 0x000000ffff07a224 */ /* 0x000fc600078e000f */
[----:B------:R-:W2:Y:S04]  /*2da00*/  LDL R15, [R1+0x4c0] ;  /* 0x0004c000010f7983 */ /* 0x000ea80000100800 */
[----:B------:R0:W4:Y:S02]  /*2da10*/  @!P2 LDG.E.U16 R4, desc[UR24][R6.64] ;  /* 0x000000180604a981 */ /* 0x000124000c1e1500 */
[----:B0-----:R-:W-:Y:S02]  /*2da20*/  PRMT R6, RZ, 0x7610, R6 ;  /* 0x00007610ff067816 */ /* 0x001fe40000000006 */
[----:B------:R-:W-:Y:S01]  /*2da30*/  PRMT R7, RZ, 0x7610, R7 ;  /* 0x00007610ff077816 */ /* 0x000fe20000000007 */
[----:B------:R0:W4:Y:S02]  /*2da40*/  @!P2 LDG.E.U16 R5, desc[UR24][R8.64] ;  /* 0x000000180805a981 */ /* 0x000124000c1e1500 */
[----:B0-----:R-:W-:-:S02]  /*2da50*/  @!P2 IMAD.MOV.U32 R8, RZ, RZ, R16 ;  /* 0x000000ffff08a224 */ /* 0x001fc400078e0010 */
[----:B------:R-:W4:Y:S01]  /*2da60*/  LDL R16, [R1+0x504] ;  /* 0x0005040001107983 */ /* 0x000f220000100800 */
[----:B------:R-:W-:-:S03]  /*2da70*/  @!P2 IMAD.MOV.U32 R9, RZ, RZ, R17 ;  /* 0x000000ffff09a224 */ /* 0x000fc600078e0011 */
[----:B------:R-:W4:Y:S04]  /*2da80*/  LDL R17, [R1+0x500] ;  /* 0x0005000001117983 */ /* 0x000f280000100800 */
[----:B------:R0:W4:Y:S02]  /*2da90*/  @!P2 LDG.E.U16 R6, desc[UR24][R8.64] ;  /* 0x000000180806a981 */ /* 0x000124000c1e1500 */
[----:B0-----:R-:W-:Y:S02]  /*2daa0*/  PRMT R9, RZ, 0x7610, R9 ;  /* 0x00007610ff097816 */ /* 0x001fe40000000009 */
[----:B------:R0:W4:Y:S02]  /*2dab0*/  @!P2 LDG.E.U16 R7, desc[UR24][R10.64] ;  /* 0x000000180a07a981 */ /* 0x000124000c1e1500 */
[----:B0-----:R-:W-:-:S02]  /*2dac0*/  @!P2 IMAD.MOV.U32 R10, RZ, RZ, R18 ;  /* 0x000000ffff0aa224 */ /* 0x001fc400078e0012 */
[----:B------:R-:W4:Y:S01]  /*2dad0*/  LDL R18, [R1+0x544] ;  /* 0x0005440001127983 */ /* 0x000f220000100800 */
[----:B------:R-:W-:-:S03]  /*2dae0*/  @!P2 IMAD.MOV.U32 R11, RZ, RZ, R19 ;  /* 0x000000ffff0ba224 */ /* 0x000fc600078e0013 */
[----:B------:R-:W4:Y:S04]  /*2daf0*/  LDL R19, [R1+0x540] ;  /* 0x0005400001137983 */ /* 0x000f280000100800 */
[----:B---3--:R0:W3:Y:S02]  /*2db00*/  @!P2 LDG.E.U16 R9, desc[UR24][R12.64] ;  /* 0x000000180c09a981 */ /* 0x0080e4000c1e1500 */
[----:B0-----:R-:W-:Y:S02]  /*2db10*/  @!P2 IMAD.MOV.U32 R12, RZ, RZ, R24 ;  /* 0x000000ffff0ca224 */ /* 0x001fe400078e0018 */
[----:B------:R-:W-:Y:S01]  /*2db20*/  @!P2 IMAD.MOV.U32 R13, RZ, RZ, R25 ;  /* 0x000000ffff0da224 */ /* 0x000fe200078e0019 */
[----:B------:R-:W3:Y:S04]  /*2db30*/  LDL R24, [R1+0x584] ;  /* 0x0005840001187983 */ /* 0x000ee80000100800 */
[----:B------:R-:W3:Y:S01]  /*2db40*/  LDL R25, [R1+0x580] ;  /* 0x0005800001197983 */ /* 0x000ee20000100800 */
[----:B------:R-:W-:-:S06]  /*2db50*/  PRMT R8, RZ, 0x7610, R8 ;  /* 0x00007610ff087816 */ /* 0x000fcc0000000008 */
[----:B------:R0:W3:Y:S02]  /*2db60*/  @!P2 LDG.E.U16 R8, desc[UR24][R10.64] ;  /* 0x000000180a08a981 */ /* 0x0000e4000c1e1500 */
[----:B0-----:R-:W-:Y:S02]  /*2db70*/  PRMT R11, RZ, 0x7610, R11 ;  /* 0x00007610ff0b7816 */ /* 0x001fe4000000000b */
[----:B------:R-:W-:-:S06]  /*2db80*/  PRMT R10, RZ, 0x7610, R10 ;  /* 0x00007610ff0a7816 */ /* 0x000fcc000000000a */
[----:B------:R0:W3:Y:S02]  /*2db90*/  @!P2 LDG.E.U16 R10, desc[UR24][R12.64] ;  /* 0x000000180c0aa981 */ /* 0x0000e4000c1e1500 */
[----:B0-----:R-:W-:Y:S02]  /*2dba0*/  PRMT R12, RZ, 0x7610, R12 ;  /* 0x00007610ff0c7816 */ /* 0x001fe4000000000c */
[----:B------:R-:W-:Y:S01]  /*2dbb0*/  PRMT R13, RZ, 0x7610, R13 ;  /* 0x00007610ff0d7816 */ /* 0x000fe2000000000d */
[----:B--2---:R0:W2:Y:S02]  /*2dbc0*/  @!P2 LDG.E.U16 R11, desc[UR24][R14.64] ;  /* 0x000000180e0ba981 */ /* 0x0040a4000c1e1500 */
[----:B0-----:R-:W-:Y:S02]  /*2dbd0*/  @!P2 IMAD.MOV.U32 R14, RZ, RZ, R20 ;  /* 0x000000ffff0ea224 */ /* 0x001fe400078e0014 */
[----:B------:R-:W-:Y:S01]  /*2dbe0*/  @!P2 IMAD.MOV.U32 R15, RZ, RZ, R21 ;  /* 0x000000ffff0fa224 */ /* 0x000fe200078e0015 */
[----:B------:R-:W2:Y:S04]  /*2dbf0*/  LDL R20, [R1+0x5a4] ;  /* 0x0005a40001147983 */ /* 0x000ea80000100800 */
[----:B------:R-:W2:Y:S04]  /*2dc00*/  LDL R21, [R1+0x5a0] ;  /* 0x0005a00001157983 */ /* 0x000ea80000100800 */
[----:B------:R0:W2:Y:S02]  /*2dc10*/  @!P2 LDG.E.U16 R12, desc[UR24][R14.64] ;  /* 0x000000180e0ca981 */ /* 0x0000a4000c1e1500 */
[----:B0-----:R-:W-:-:S02]  /*2dc20*/  PRMT R14, RZ, 0x7610, R14 ;  /* 0x00007610ff0e7816 */ /* 0x001fc4000000000e */
[----:B------:R-:W-:Y:S01]  /*2dc30*/  PRMT R15, RZ, 0x7610, R15 ;  /* 0x00007610ff0f7816 */ /* 0x000fe2000000000f */
[----:B----4-:R0:W4:Y:S02]  /*2dc40*/  @!P2 LDG.E.U16 R13, desc[UR24][R16.64] ;  /* 0x00000018100da981 */ /* 0x010124000c1e1500 */
[----:B0-----:R-:W-:Y:S02]  /*2dc50*/  @!P2 IMAD.MOV.U32 R16, RZ, RZ, R22 ;  /* 0x000000ffff10a224 */ /* 0x001fe400078e0016 */
[----:B------:R-:W-:Y:S01]  /*2dc60*/  @!P2 IMAD.MOV.U32 R17, RZ, RZ, R23 ;  /* 0x000000ffff11a224 */ /* 0x000fe200078e0017 */
[----:B------:R-:W4:Y:S04]  /*2dc70*/  LDL R22, [R1+0x5c4] ;  /* 0x0005c40001167983 */ /* 0x000f280000100800 */
[----:B------:R-:W4:Y:S04]  /*2dc80*/  LDL R23, [R1+0x5c0] ;  /* 0x0005c00001177983 */ /* 0x000f280000100800 */
[----:B------:R0:W4:Y:S02]  /*2dc90*/  @!P2 LDG.E.U16 R14, desc[UR24][R16.64] ;  /* 0x00000018100ea981 */ /* 0x000124000c1e1500 */
[----:B0-----:R-:W-:-:S02]  /*2dca0*/  PRMT R16, RZ, 0x7610, R16 ;  /* 0x00007610ff107816 */ /* 0x001fc40000000010 */
[----:B------:R0:W4:Y:S02]  /*2dcb0*/  @!P2 LDG.E.U16 R15, desc[UR24][R18.64] ;  /* 0x00000018120fa981 */ /* 0x000124000c1e1500 */
[----:B0-----:R-:W-:Y:S02]  /*2dcc0*/  @!P2 IMAD.MOV.U32 R18, RZ, RZ, R28 ;  /* 0x000000ffff12a224 */ /* 0x001fe400078e001c */
[----:B------:R-:W-:Y:S01]  /*2dcd0*/  @!P2 IMAD.MOV.U32 R19, RZ, RZ, R29 ;  /* 0x000000ffff13a224 */ /* 0x000fe200078e001d */
[----:B------:R-:W4:Y:S04]  /*2dce0*/  LDL R28, [R1+0x5fc] ;  /* 0x0005fc00011c7983 */ /* 0x000f280000100800 */
[----:B------:R3:W4:Y:S04]  /*2dcf0*/  @!P2 LDG.E.U16 R16, desc[UR24][R18.64] ;  /* 0x000000181210a981 */ /* 0x000728000c1e1500 */
[----:B------:R-:W4:Y:S01]  /*2dd00*/  LDL R29, [R1+0x5f8] ;  /* 0x0005f800011d7983 */ /* 0x000f220000100800 */
[----:B---3--:R-:W-:-:S03]  /*2dd10*/  @!P2 IMAD.MOV.U32 R18, RZ, RZ, R24 ;  /* 0x000000ffff12a224 */ /* 0x008fc600078e0018 */
[----:B------:R-:W3:Y:S01]  /*2dd20*/  LDL R24, [R1+0x5e4] ;  /* 0x0005e40001187983 */ /* 0x000ee20000100800 */
[----:B------:R-:W-:-:S03]  /*2dd30*/  @!P2 IMAD.MOV.U32 R19, RZ, RZ, R25 ;  /* 0x000000ffff13a224 */ /* 0x000fc600078e0019 */
[----:B------:R-:W3:Y:S01]  /*2dd40*/  LDL R25, [R1+0x5e0] ;  /* 0x0005e00001197983 */ /* 0x000ee20000100800 */
[----:B------:R-:W-:-:S06]  /*2dd50*/  PRMT R17, RZ, 0x7610, R17 ;  /* 0x00007610ff117816 */ /* 0x000fcc0000000011 */
[----:B------:R0:W3:Y:S02]  /*2dd60*/  @!P2 LDG.E.U16 R17, desc[UR24][R18.64] ;  /* 0x000000181211a981 */ /* 0x0000e4000c1e1500 */
[----:B0-----:R-:W-:Y:S02]  /*2dd70*/  PRMT R18, RZ, 0x7610, R18 ;  /* 0x00007610ff127816 */ /* 0x001fe40000000012 */
[----:B------:R-:W-:-:S04]  /*2dd80*/  PRMT R19, RZ, 0x7610, R19 ;  /* 0x00007610ff137816 */ /* 0x000fc80000000013 */
[----:B--2---:R0:W2:Y:S02]  /*2dd90*/  @!P2 LDG.E.U16 R18, desc[UR24][R20.64] ;  /* 0x000000181412a981 */ /* 0x0040a4000c1e1500 */
[----:B0-----:R-:W-:Y:S02]  /*2dda0*/  @!P2 IMAD.MOV.U32 R20, RZ, RZ, R26 ;  /* 0x000000ffff14a224 */ /* 0x001fe400078e001a */
[----:B------:R-:W-:Y:S01]  /*2ddb0*/  @!P2 IMAD.MOV.U32 R21, RZ, RZ, R27 ;  /* 0x000000ffff15a224 */ /* 0x000fe200078e001b */
[----:B------:R-:W2:Y:S04]  /*2ddc0*/  LDL R26, [R1+0x604] ;  /* 0x00060400011a7983 */ /* 0x000ea80000100800 */
[----:B------:R-:W2:Y:S04]  /*2ddd0*/  LDL R27, [R1+0x600] ;  /* 0x00060000011b7983 */ /* 0x000ea80000100800 */
[----:B------:R0:W2:Y:S02]  /*2dde0*/  @!P2 LDG.E.U16 R19, desc[UR24][R20.64] ;  /* 0x000000181413a981 */ /* 0x0000a4000c1e1500 */
[----:B0-----:R-:W-:-:S02]  /*2ddf0*/  PRMT R20, RZ, 0x7610, R20 ;  /* 0x00007610ff147816 */ /* 0x001fc40000000014 */
[----:B------:R-:W-:-:S04]  /*2de00*/  PRMT R21, RZ, 0x7610, R21 ;  /* 0x00007610ff157816 */ /* 0x000fc80000000015 */
[----:B----4-:R0:W4:Y:S02]  /*2de10*/  @!P2 LDG.E.U16 R20, desc[UR24][R22.64] ;  /* 0x000000181614a981 */ /* 0x010124000c1e1500 */
[----:B0-----:R-:W-:Y:S02]  /*2de20*/  @!P2 IMAD.MOV.U32 R22, RZ, RZ, R30 ;  /* 0x000000ffff16a224 */ /* 0x001fe400078e001e */
[----:B------:R-:W-:Y:S01]  /*2de30*/  @!P2 IMAD.MOV.U32 R23, RZ, RZ, R31 ;  /* 0x000000ffff17a224 */ /* 0x000fe200078e001f */
[----:B------:R-:W4:Y:S04]  /*2de40*/  LDL R30, [R1+0x644] ;  /* 0x00064400011e7983 */ /* 0x000f280000100800 */
[----:B------:R0:W4:Y:S04]  /*2de50*/  @!P2 LDG.E.U16 R21, desc[UR24][R22.64] ;  /* 0x000000181615a981 */ /* 0x000128000c1e1500 */
[----:B------:R-:W4:Y:S01]  /*2de60*/  LDL R31, [R1+0x640] ;  /* 0x00064000011f7983 */ /* 0x000f220000100800 */
[----:B0-----:R-:W-:-:S06]  /*2de70*/  PRMT R22, RZ, 0x7610, R22 ;  /* 0x00007610ff167816 */ /* 0x001fcc0000000016 */
[----:B---3--:R0:W3:Y:S02]  /*2de80*/  @!P2 LDG.E.U16 R22, desc[UR24][R24.64] ;  /* 0x000000181816a981 */ /* 0x0080e4000c1e1500 */
[----:B0-----:R-:W-:Y:S02]  /*2de90*/  @!P2 IMAD.MOV.U32 R24, RZ, RZ, R28 ;  /* 0x000000ffff18a224 */ /* 0x001fe400078e001c */
[----:B------:R-:W-:Y:S01]  /*2dea0*/  @!P2 IMAD.MOV.U32 R25, RZ, RZ, R29 ;  /* 0x000000ffff19a224 */ /* 0x000fe200078e001d */
[----:B------:R-:W3:Y:S04]  /*2deb0*/  LDL R28, [R1+0x624] ;  /* 0x00062400011c7983 */ /* 0x000ee80000100800 */
[----:B------:R-:W3:Y:S01]  /*2dec0*/  LDL R29, [R1+0x620] ;  /* 0x00062000011d7983 */ /* 0x000ee20000100800 */
[----:B------:R-:W-:-:S06]  /*2ded0*/  PRMT R23, RZ, 0x7610, R23 ;  /* 0x00007610ff177816 */ /* 0x000fcc0000000017 */
[----:B------:R0:W4:Y:S02]  /*2dee0*/  @!P2 LDG.E.U16 R23, desc[UR24][R24.64] ;  /* 0x000000181817a981 */ /* 0x000124000c1e1500 */
        /* <DEDUP_REMOVED lines=8> */
[----:B0-----:R-:W-:-:S06]  /*2df70*/  PRMT R26, RZ, 0x7610, R26 ;  /* 0x00007610ff1a7816 */ /* 0x001fcc000000001a */
        /* <DEDUP_REMOVED lines=8> */
[----:B------:R-:W-:-:S04]  /*2e000*/  PRMT R29, RZ, 0x7610, R29 ;  /* 0x00007610ff1d7816 */ /* 0x000fc8000000001d */
[----:B----4-:R0:W4:Y:S02]  /*2e010*/  @!P2 LDG.E.U16 R28, desc[UR24][R30.64] ;  /* 0x000000181e1ca981 */ /* 0x010124000c1e1500 */
[----:B0-----:R-:W-:Y:S02]  /*2e020*/  @!P2 IMAD.MOV.U32 R30, RZ, RZ, R38 ;  /* 0x000000ffff1ea224 */ /* 0x001fe400078e0026 */
[----:B------:R-:W-:Y:S01]  /*2e030*/  @!P2 IMAD.MOV.U32 R31, RZ, RZ, R39 ;  /* 0x000000ffff1fa224 */ /* 0x000fe200078e0027 */
[----:B------:R-:W4:Y:S04]  /*2e040*/  LDL R38, [R1+0x6c4] ;  /* 0x0006c40001267983 */ /* 0x000f280000100800 */
[----:B------:R0:W4:Y:S04]  /*2e050*/  @!P2 LDG.E.U16 R29, desc[UR24][R30.64] ;  /* 0x000000181e1da981 */ /* 0x000128000c1e1500 */
[----:B------:R-:W4:Y:S01]  /*2e060*/  LDL R39, [R1+0x6c0] ;  /* 0x0006c00001277983 */ /* 0x000f220000100800 */
[----:B0-----:R-:W-:-:S02]  /*2e070*/  PRMT R30, RZ, 0x7610, R30 ;  /* 0x00007610ff1e7816 */ /* 0x001fc4000000001e */
[----:B------:R-:W-:-:S04]  /*2e080*/  PRMT R31, RZ, 0x7610, R31 ;  /* 0x00007610ff1f7816 */ /* 0x000fc8000000001f */
[----:B--2---:R0:W2:Y:S02]  /*2e090*/  @!P2 LDG.E.U16 R30, desc[UR24][R32.64] ;  /* 0x00000018201ea981 */ /* 0x0040a4000c1e1500 */
[----:B0-----:R-:W-:Y:S02]  /*2e0a0*/  @!P2 IMAD.MOV.U32 R32, RZ, RZ, R36 ;  /* 0x000000ffff20a224 */ /* 0x001fe400078e0024 */
[----:B------:R-:W-:Y:S01]  /*2e0b0*/  @!P2 IMAD.MOV.U32 R33, RZ, RZ, R37 ;  /* 0x000000ffff21a224 */ /* 0x000fe200078e0025 */
[----:B------:R-:W2:Y:S04]  /*2e0c0*/  LDL R36, [R1+0x6a4] ;  /* 0x0006a40001247983 */ /* 0x000ea80000100800 */
[----:B------:R-:W2:Y:S04]  /*2e0d0*/  LDL R37, [R1+0x6a0] ;  /* 0x0006a00001257983 */ /* 0x000ea80000100800 */
[----:B------:R0:W4:Y:S02]  /*2e0e0*/  @!P2 LDG.E.U16 R31, desc[UR24][R32.64] ;  /* 0x00000018201fa981 */ /* 0x000124000c1e1500 */
        /* <DEDUP_REMOVED lines=14> */
[----:B------:R0:W2:Y:S04]  /*2e1d0*/  @!P2 LDG.E.U16 R35, desc[UR24][R36.64] ;  /* 0x000000182423a981 */ /* 0x0000a8000c1e1500 */
[----:B------:R-:W2:Y:S01]  /*2e1e0*/  LDL R43, [R1+0x700] ;  /* 0x00070000012b7983 */ /* 0x000ea20000100800 */
[----:B0-----:R-:W-:-:S02]  /*2e1f0*/  PRMT R36, RZ, 0x7610, R36 ;  /* 0x00007610ff247816 */ /* 0x001fc40000000024 */
[----:B------:R-:W-:-:S04]  /*2e200*/  PRMT R37, RZ, 0x7610, R37 ;  /* 0x00007610ff257816 */ /* 0x000fc80000000025 */
[----:B----4-:R0:W4:Y:S02]  /*2e210*/  @!P2 LDG.E.U16 R36, desc[UR24][R38.64] ;  /* 0x000000182624a981 */ /* 0x010124000c1e1500 */
[----:B0-----:R-:W-:Y:S02]  /*2e220*/  @!P2 IMAD.MOV.U32 R38, RZ, RZ, R44 ;  /* 0x000000ffff26a224 */ /* 0x001fe400078e002c */
[----:B------:R-:W-:Y:S01]  /*2e230*/  @!P2 IMAD.MOV.U32 R39, RZ, RZ, R45 ;  /* 0x000000ffff27a224 */ /* 0x000fe200078e002d */
[----:B------:R-:W2:Y:S04]  /*2e240*/  LDL R44, [R1+0x724] ;  /* 0x00072400012c7983 */ /* 0x000ea80000100800 */
[----:B------:R0:W2:Y:S04]  /*2e250*/  @!P2 LDG.E.U16 R37, desc[UR24][R38.64] ;  /* 0x000000182625a981 */ /* 0x0000a8000c1e1500 */
[----:B------:R-:W2:Y:S01]  /*2e260*/  LDL R45, [R1+0x720] ;  /* 0x00072000012d7983 */ /* 0x000ea20000100800 */
[----:B0-----:R-:W-:-:S06]  /*2e270*/  PRMT R38, RZ, 0x7610, R38 ;  /* 0x00007610ff267816 */ /* 0x001fcc0000000026 */
[----:B---3--:R0:W3:Y:S04]  /*2e280*/  @!P2 LDG.E.U16 R38, desc[UR24][R40.64] ;  /* 0x000000182826a981 */ /* 0x0080e8000c1e1500 */
        /* <DEDUP_REMOVED lines=11> */
[----:B------:R-:W-:-:S03]  /*2e340*/  PRMT R41, RZ, 0x7610, R41 ;  /* 0x00007610ff297816 */ /* 0x000fc60000000029 */
[----:B------:R1:W-:Y:S04]  /*2e350*/  STS.U16 [R47+UR10+0x19a00], R89 ;  /* 0x019a00592f007988 */ /* 0x0003e8000800040a */
[----:B-1----:R-:W2:Y:S01]  /*2e360*/  LDL R47, [R1+0x740] ;  /* 0x00074000012f7983 */ /* 0x002ea20000100800 */
[----:B0-----:R-:W-:-:S04]  /*2e370*/  @!P2 LOP3.LUT R43, R43, R42, RZ, 0x3c, !PT ;  /* 0x0000002a2b2ba212 */ /* 0x001fc800078e3cff */
[----:B------:R-:W-:-:S04]  /*2e380*/  @!P2 LOP3.LUT R42, R43, R42, RZ, 0x3c, !PT ;  /* 0x0000002a2b2aa212 */ /* 0x000fc800078e3cff */
[----:B------:R-:W-:-:S05]  /*2e390*/  @!P2 LOP3.LUT R43, R43, R42, RZ, 0x3c, !PT ;  /* 0x0000002a2b2ba212 */ /* 0x000fca00078e3cff */
[----:B------:R0:W2:Y:S02]  /*2e3a0*/  @!P2 LDG.E.U16 R41, desc[UR24][R42.64] ;  /* 0x000000182a29a981 */ /* 0x0000a4000c1e1500 */
[----:B0-----:R-:W-:-:S06]  /*2e3b0*/  PRMT R42, RZ, 0x7610, R42 ;  /* 0x00007610ff2a7816 */ /* 0x001fcc000000002a */
        /* <DEDUP_REMOVED lines=177> */
[----:B------:R0:W4:Y:S02]  /*2eed0*/  @!P2 LDG.E.U16 R93, desc[UR24][R46.64] ;  /* 0x000000182e5da981 */ /* 0x000124000c1e1500 */
[----:B0-----:R-:W-:-:S05]  /*2eee0*/  LOP3.LUT R46, R2, 0x40, RZ, 0x3c, !PT ;  /* 0x00000040022e7812 */ /* 0x001fca00078e3cff */
        /* <DEDUP_REMOVED lines=13> */
[----:B--2---:R0:W-:Y:S04]  /*2efc0*/  STS.U16 [R46+UR10+0x1d200], R45 ;  /* 0x01d2002d2e007988 */ /* 0x0041e8000800040a */
[----:B------:R0:W-:Y:S04]  /*2efd0*/  STS.U16 [R46+UR10+0x1d600], R51 ;  /* 0x01d600332e007988 */ /* 0x0001e8000800040a */
[----:B------:R0:W-:Y:S04]  /*2efe0*/  STS.U16 [R46+UR10+0x1da00], R53 ;  /* 0x01da00352e007988 */ /* 0x0001e8000800040a */
        /* <DEDUP_REMOVED lines=57> */
[----:B----4-:R0:W-:Y:S04]  /*2f380*/  STS.U16 [R47+UR10+0x1bf00], R36 ;  /* 0x01bf00242f007988 */ /* 0x0101e8000800040a */
        /* <DEDUP_REMOVED lines=17> */
[----:B-1----:R-:W1:Y:S01]  /*2f4a0*/  FENCE.VIEW.ASYNC.S ;  /* 0x00000000000073c6 */ /* 0x002e620000000000 */
[----:B------:R-:W-:-:S04]  /*2f4b0*/  ULEA UR14, UR26, UR10, 0x3 ;  /* 0x0000000a1a0e7291 */ /* 0x000fc8000f8e18ff */
[----:B------:R-:W-:Y:S01]  /*2f4c0*/  UIADD3 UR14, UPT, UPT, UR14, 0x24000, URZ ;  /* 0x000240000e0e7890 */ /* 0x000fe2000fffe0ff */
[----:B-1----:R-:W-:Y:S06]  /*2f4d0*/  BAR.SYNC.DEFER_BLOCKING 0x0 ;  /* 0x0000000000007b1d */ /* 0x002fec0000010000 */
[----:B0-----:R-:W-:Y:S05]  /*2f4e0*/  BRA.U UP1, `(.L_x_9) ;  /* 0x0000000101887547 */ /* 0x001fea000b800000 */
[----:B------:R-:W-:Y:S02]  /*2f4f0*/  UIADD3 UR63, UPT, UPT, UR9, 0x100000, URZ ;  /* 0x00100000093f7890 */ /* 0x000fe4000fffe0ff */
[----:B------:R-:W-:Y:S02]  /*2f500*/  UIADD3 UR64, UPT, UPT, UR9, 0x100000, URZ ;  /* 0x0010000009407890 */ /* 0x000fe4000fffe0ff */
[----:B------:R-:W-:Y:S01]  /*2f510*/  UIADD3 UR65, UPT, UPT, UR9, 0x100000, URZ ;  /* 0x0010000009417890 */ /* 0x000fe2000fffe0ff */
[----:B------:R-:W-:Y:S01]  /*2f520*/  UMOV UR22, 0x0 ;  /* 0x0000000000167882 */ /* 0x000fe20000000000 */
[----:B------:R-:W-:Y:S01]  /*2f530*/  UMOV UR23, 0x4408010 ;  /* 0x0440801000177882 */ /* 0x000fe20000000000 */
[----:B------:R-:W-:Y:S01]  /*2f540*/  UMOV UR19, 0x40004040 ;  /* 0x4000404000137882 */ /* 0x000fe20000000000 */
[----:B------:R-:W-:Y:S02]  /*2f550*/  UIADD3 UR66, UPT, UPT, UR9, 0x100000, URZ ;  /* 0x0010000009427890 */ /* 0x000fe4000fffe0ff */
[----:B------:R0:W-:Y:S01]  /*2f560*/  UTCHMMA gdesc[UR20], gdesc[UR18], tmem[UR9], tmem[UR22], idesc[UR23], UPT ;  /* 0x00ff1612140075ea */ /* 0x0001e2000b800009 */
[----:B------:R-:W-:Y:S01]  /*2f570*/  UMOV UR46, 0x0 ;  /* 0x00000000002e7882 */ /* 0x000fe20000000000 */
[----:B------:R-:W-:Y:S01]  /*2f580*/  UMOV UR47, 0x4408010 ;  /* 0x04408010002f7882 */ /* 0x000fe20000000000 */
[----:B------:R-:W-:Y:S01]  /*2f590*/  UMOV UR48, 0x0 ;  /* 0x0000000000307882 */ /* 0x000fe20000000000 */
[----:B------:R-:W-:Y:S01]  /*2f5a0*/  UMOV UR49, 0x4408010 ;  /* 0x0440801000317882 */ /* 0x000fe20000000000 */
        /* <DEDUP_REMOVED lines=13> */
[----:B------:R0:W-:Y:S01]  /*2f680*/  UTCHMMA gdesc[UR20], gdesc[UR36], tmem[UR63], tmem[UR52], idesc[UR53], UPT ;  /* 0x00ff3424140075ea */ /* 0x0001e2000b80003f */
        /* <DEDUP_REMOVED lines=8> */
.L_x_9:
[----:B------:R-:W-:-:S04]  /*2f710*/  UIADD3 UR26, UPT, UPT, UR26, 0x1, URZ ;  /* 0x000000011a1a7890 */ /* 0x000fc8000fffe0ff */
[----:B------:R-:W-:-:S04]  /*2f720*/  UISETP.GT.AND UP2, UPT, UR26, 0x1, UPT ;  /* 0x000000011a00788c */ /* 0x000fc8000bf44270 */
[----:B0-----:R-:W-:Y:S02]  /*2f730*/  USEL UR5, URZ, 0x1, !UP2 ;  /* 0x00000001ff057887 */ /* 0x001fe4000d000000 */
[----:B------:R-:W-:Y:S02]  /*2f740*/  USEL UR26, UR26, URZ, !UP2 ;  /* 0x000000ff1a1a7287 */ /* 0x000fe4000d000000 */
[----:B------:R-:W-:Y:S02]  /*2f750*/  UISETP.NE.U32.AND UP2, UPT, UR4, UR15, UPT ;  /* 0x0000000f0400728c */ /* 0x000fe4000bf45070 */
[----:B------:R-:W-:-:S03]  /*2f760*/  ULOP3.LUT UR6, UR8, UR5, URZ, 0x3c, !UPT ;  /* 0x0000000508067292 */ /* 0x000fc6000f8e3cff */
[----:B------:R-:W-:-:S04]  /*2f770*/  UMOV UR5, UR8 ;  /* 0x0000000800057c82 */ /* 0x000fc80008000000 */
[----:B------:R-:W-:Y:S01]  /*2f780*/  UMOV UR8, UR6 ;  /* 0x0000000600087c82 */ /* 0x000fe20008000000 */
[----:B------:R-:W-:Y:S05]  /*2f790*/  BRA.U UP2, `(.L_x_10) ;  /* 0xfffffef902d47547 */ /* 0x000fea000b83ffff */
.L_x_7:
[----:B------:R-:W-:Y:S01]  /*2f7a0*/  UISETP.GE.AND UP1, UPT, UR28, 0x40, UPT ;  /* 0x000000401c00788c */ /* 0x000fe2000bf26270 */
[----:B------:R-:W1:Y:S08]  /*2f7b0*/  LDCU.128 UR16, c[0x0][0x390] ;  /* 0x00007200ff1077ac */ /* 0x000e700008000c00 */
[----:B------:R-:W-:Y:S05]  /*2f7c0*/  BRA.U !UP1, `(.L_x_11) ;  /* 0x0000000109107547 */ /* 0x000fea000b800000 */
[----:B------:R-:W-:-:S06]  /*2f7d0*/  USHF.L.U32 UR5, UR5, 0x1f, URZ ;  /* 0x0000001f05057899 */ /* 0x000fcc00080006ff */
[----:B------:R-:W-:-:S04]  /*2f7e0*/  IMAD.U32 R2, RZ, RZ, UR5 ;  /* 0x00000005ff027e24 */ /* 0x000fc8000f8e00ff */
[----:B------:R-:W2:Y:S02]  /*2f7f0*/  SYNCS.PHASECHK.TRANS64.TRYWAIT P0, [UR14], R2 ;  /* 0x00000002ff0075a7 */ /* 0x000ea4000800110e */
[----:B--2---:R-:W-:Y:S05]  /*2f800*/  @!P0 BRA `(.L_x_12) ;  /* 0x000000a800908947 */ /* 0x004fea0003800000 */
.L_x_11:
[----:B0-----:R-:W2:Y:S01]  /*2f810*/  LDL.LU R68, [R1+0xa0c] ;  /* 0x000a0c0001447983 */ /* 0x001ea20000300800 */
[----:B------:R-:W2:Y:S03]  /*2f820*/  LDCU UR4, c[0x0][0x39c] ;  /* 0x00007380ff0477ac */ /* 0x000ea60008000800 */
[----:B-----5:R0:W-:Y:S01]  /*2f830*/  STL [R1+0xef8], R0 ;  /* 0x000ef80001007387 */ /* 0x0201e20000100800 */
[----:B------:R-:W3:Y:S01]  /*2f840*/  LDCU UR5, c[0x0][0x39c] ;  /* 0x00007380ff0577ac */ /* 0x000ee20008000800 */
[----:B------:R-:W-:Y:S06]  /*2f850*/  BAR.SYNC.DEFER_BLOCKING 0x0 ;  /* 0x0000000000007b1d */ /* 0x000fec0000010000 */
[----:B------:R-:W4:Y:S01]  /*2f860*/  LDCU UR6, c[0x0][0x39c] ;  /* 0x00007380ff0677ac */ /* 0x000f220008000800 */
[----:B0-----:R-:W2:Y:S01]  /*2f870*/  LDL.LU R0, [R1+0xa50] ;  /* 0x000a500001007983 */ /* 0x001ea20000300800 */
[----:B------:R-:W0:Y:S01]  /*2f880*/  LDCU UR7, c[0x0][0x39c] ;  /* 0x00007380ff0777ac */ /* 0x000e220008000800 */
[----:B------:R-:W1:Y:S01]  /*2f890*/  S2R R3, SR_TID.X ;  /* 0x0000000000037919 */ /* 0x000e620000002100 */
[----:B------:R-:W0:Y:S01]  /*2f8a0*/  LDCU UR8, c[0x0][0x39c] ;  /* 0x00007380ff0877ac */ /* 0x000e220008000800 */
[----:B------:R-:W0:Y:S02]  /*2f8b0*/  @!P5 SYNCS.CCTL.IV [UR10+0x24000] ;  /* 0x02400000ff00d9b1 */ /* 0x000e24000800000a */
[----:B0-----:R-:W-:Y:S06]  /*2f8c0*/  BAR.SYNC.DEFER_BLOCKING 0x0 ;  /* 0x0000000000007b1d */ /* 0x001fec0000010000 */
[----:B------:R-:W0:Y:S01]  /*2f8d0*/  LDTM.x64 R4, tmem[UR11] ;  /* 0x0000000b000479ee */ /* 0x000e220008340000 */
[----:B-1----:R-:W-:-:S02]  /*2f8e0*/  IMAD.SHL.U32 R92, R3, 0x80, RZ ;  /* 0x00000080035c7824 */ /* 0x002fc400078e00ff */
[C---:B------:R-:W-:Y:S02]  /*2f8f0*/  IMAD.SHL.U32 R93, R3.reuse, 0x10, RZ ;  /* 0x00000010035d7824 */ /* 0x040fe400078e00ff */
[----:B------:R-:W-:Y:S01]  /*2f900*/  IMAD.SHL.U32 R3, R3, 0x8, RZ ;  /* 0x0000000803037824 */ /* 0x000fe200078e00ff */
[----:B------:R-:W-:Y:S01]  /*2f910*/  LOP3.LUT R92, R92, 0x800, RZ, 0xc0, !PT ;  /* 0x000008005c5c7812 */ /* 0x000fe200078ec0ff */
[----:B------:R-:W1:Y:S01]  /*2f920*/  @!P5 SYNCS.CCTL.IV [UR10+0x24008] ;  /* 0x02400800ff00d9b1 */ /* 0x000e62000800000a */
[----:B------:R-:W-:-:S04]  /*2f930*/  LOP3.LUT R2, R93, 0xf0, RZ, 0xc0, !PT ;  /* 0x000000f05d027812 */ /* 0x000fc800078ec0ff */
[----:B------:R-:W-:Y:S02]  /*2f940*/  IADD3 R92, PT, PT, R2, UR10, R92 ;  /* 0x0000000a025c7c10 */ /* 0x000fe4000fffe05c */
[----:B------:R-:W-:Y:S02]  /*2f950*/  LOP3.LUT R2, R3, 0x300, RZ, 0xc0, !PT ;  /* 0x0000030003027812 */ /* 0x000fe400078ec0ff */
[----:B0-----:R-:W-:Y:S02]  /*2f960*/  F2FP.F16.F32.PACK_AB R82, R7, R5 ;  /* 0x000000050752723e */ /* 0x001fe400000000ff */
[----:B------:R-:W-:Y:S01]  /*2f970*/  F2FP.F16.F32.PACK_AB R93, R10, R8 ;  /* 0x000000080a5d723e */ /* 0x000fe200000000ff */
[----:B------:R-:W-:Y:S01]  /*2f980*/  IMAD.IADD R92, R2, 0x1, R92 ;  /* 0x00000001025c7824 */ /* 0x000fe200078e025c */
[----:B------:R-:W-:Y:S02]  /*2f990*/  F2FP.F16.F32.PACK_AB R81, R11, R9 ;  /* 0x000000090b51723e */ /* 0x000fe400000000ff */
[----:B------:R-:W-:-:S02]  /*2f9a0*/  F2FP.F16.F32.PACK_AB R83, R14, R12 ;  /* 0x0000000c0e53723e */ /* 0x000fc400000000ff */
[----:B------:R-:W-:Y:S02]  /*2f9b0*/  F2FP.F16.F32.PACK_AB R78, R15, R13 ;  /* 0x0000000d0f4e723e */ /* 0x000fe400000000ff */
[----:B------:R-:W-:Y:S02]  /*2f9c0*/  F2FP.F16.F32.PACK_AB R79, R18, R16 ;  /* 0x00000010124f723e */ /* 0x000fe400000000ff */
[----:B------:R-:W-:Y:S02]  /*2f9d0*/  F2FP.F16.F32.PACK_AB R77, R19, R17 ;  /* 0x00000011134d723e */ /* 0x000fe400000000ff */
[----:B--2---:R-:W-:Y:S01]  /*2f9e0*/  ISETP.GE.AND P0, PT, R0, UR18, PT ;  /* 0x0000001200007c0c */ /* 0x004fe2000bf06270 */
[----:B------:R0:W-:Y:S03]  /*2f9f0*/  STL [R1+0xf00], R0 ;  /* 0x000f000001007387 */ /* 0x0001e60000100800 */
[----:B------:R-:W-:Y:S01]  /*2fa00*/  ISETP.LT.AND P1, PT, R68, UR4, !P0 ;  /* 0x0000000444007c0c */ /* 0x000fe2000c721270 */
[----:B------:R-:W-:Y:S01]  /*2fa10*/  STL [R1+0xec4], R92 ;  /* 0x000ec45c01007387 */ /* 0x000fe20000100800 */
[----:B------:R-:W2:Y:S03]  /*2fa20*/  LDCU UR4, c[0x0][0x3b4] ;  /* 0x00007680ff0477ac */ /* 0x000ea60008000800 */
[----:B------:R-:W-:Y:S01]  /*2fa30*/  STL [R1+0xec8], R82 ;  /* 0x000ec85201007387 */ /* 0x000fe20000100800 */
[----:B0-----:R-:W-:-:S05]  /*2fa40*/  F2FP.F16.F32.PACK_AB R0, R6, R4 ;  /* 0x000000040600723e */ /* 0x001fca00000000ff */
[----:B------:R0:W-:Y:S04]  /*2fa50*/  STL [R1+0x1e0], R0 ;  /* 0x0001e00001007387 */ /* 0x0001e80000100800 */
[----:B------:R-:W-:Y:S04]  /*2fa60*/  STL [R1+0xecc], R93 ;  /* 0x000ecc5d01007387 */ /* 0x000fe80000100800 */
[----:B------:R-:W-:Y:S01]  /*2fa70*/  STL [R1+0xed0], R81 ;  /* 0x000ed05101007387 */ /* 0x000fe20000100800 */
[----:B0-----:R-:W-:-:S03]  /*2fa80*/  F2FP.F16.F32.PACK_AB R0, R22, R20 ;  /* 0x000000141600723e */ /* 0x001fc600000000ff */
[----:B------:R-:W-:Y:S04]  /*2fa90*/  STL [R1+0xed4], R83 ;  /* 0x000ed45301007387 */ /* 0x000fe80000100800 */
[----:B------:R-:W-:Y:S04]  /*2faa0*/  STL [R1+0xed8], R78 ;  /* 0x000ed84e01007387 */ /* 0x000fe80000100800 */
[----:B------:R-:W-:Y:S04]  /*2fab0*/  STL [R1+0xedc], R79 ;  /* 0x000edc4f01007387 */ /* 0x000fe80000100800 */
[----:B------:R-:W-:Y:S04]  /*2fac0*/  STL [R1+0xee0], R77 ;  /* 0x000ee04d01007387 */ /* 0x000fe80000100800 */
[----:B------:R-:W-:Y:S04]  /*2fad0*/  STL.64 [R1+0x1038], R66 ;  /* 0x0010384201007387 */ /* 0x000fe80000100a00 */
[----:B------:R-:W-:Y:S04]  /*2fae0*/  STL.64 [R1+0x1030], R64 ;  /* 0x0010304001007387 */ /* 0x000fe80000100a00 */
[----:B------:R-:W-:Y:S04]  /*2faf0*/  STL [R1+0x1c0], R0 ;  /* 0x0001c00001007387 */ /* 0x000fe80000100800 */
[----:B------:R-:W-:Y:S04]  /*2fb00*/  STL.64 [R1+0x1028], R62 ;  /* 0x0010283e01007387 */ /* 0x000fe80000100a00 */
        /* <DEDUP_REMOVED lines=19> */
[----:B------:R-:W-:Y:S04]  /*2fc40*/  STL [R1+0xf88], R23 ;  /* 0x000f881701007387 */ /* 0x000fe80000100800 */
[----:B------:R0:W-:Y:S02]  /*2fc50*/  STL [R1+0xf84], R21 ;  /* 0x000f841501007387 */ /* 0x0001e40000100800 */
[----:B0-----:R-:W0:Y:S02]  /*2fc60*/  LDTM.x64 R4, tmem[UR11+0x40] ;  /* 0x0000400b000479ee */ /* 0x001e240008340000 */
[----:B0-----:R-:W-:Y:S01]  /*2fc70*/  STL.64 [R1+0x20], R12 ;  /* 0x0000200c01007387 */ /* 0x001fe20000100a00 */
[----:B------:R-:W-:-:S02]  /*2fc80*/  IMAD.MOV.U32 R2, RZ, RZ, R23 ;  /* 0x000000ffff027224 */ /* 0x000fc400078e0017 */
[----:B------:R-:W-:Y:S01]  /*2fc90*/  IMAD.MOV.U32 R84, RZ, RZ, R21 ;  /* 0x000000ffff547224 */ /* 0x000fe200078e0015 */
[----:B------:R-:W-:Y:S01]  /*2fca0*/  STL [R1+0x2c], R15 ;  /* 0x00002c0f01007387 */ /* 0x000fe20000100800 */
[----:B------:R-:W-:Y:S02]  /*2fcb0*/  IMAD.MOV.U32 R69, RZ, RZ, R11 ;  /* 0x000000ffff457224 */ /* 0x000fe400078e000b */
[----:B------:R-:W-:Y:S01]  /*2fcc0*/  IMAD.MOV.U32 R71, RZ, RZ, R10 ;  /* 0x000000ffff477224 */ /* 0x000fe200078e000a */
[----:B------:R-:W-:Y:S01]  /*2fcd0*/  STL.64 [R1+0x30], R16 ;  /* 0x0000301001007387 */ /* 0x000fe20000100a00 */
[----:B------:R-:W-:Y:S02]  /*2fce0*/  IMAD.MOV.U32 R68, RZ, RZ, R9 ;  /* 0x000000ffff447224 */ /* 0x000fe400078e0009 */
[----:B------:R-:W-:Y:S01]  /*2fcf0*/  IMAD.MOV.U32 R70, RZ, RZ, R8 ;  /* 0x000000ffff467224 */ /* 0x000fe200078e0008 */
[----:B------:R-:W-:Y:S01]  /*2fd00*/  STL.64 [R1+0x38], R18 ;  /* 0x0000381201007387 */ /* 0x000fe20000100a00 */
[----:B------:R-:W-:-:S02]  /*2fd10*/  IMAD.MOV.U32 R73, RZ, RZ, R7 ;  /* 0x000000ffff497224 */ /* 0x000fc400078e0007 */
[----:B------:R-:W-:Y:S01]  /*2fd20*/  IMAD.MOV.U32 R75, RZ, RZ, R6 ;  /* 0x000000ffff4b7224 */ /* 0x000fe200078e0006 */
[----:B------:R-:W-:Y:S01]  /*2fd30*/  STL [R1+0x40], R20 ;  /* 0x0000401401007387 */ /* 0x000fe20000100800 */
[----:B------:R-:W-:Y:S02]  /*2fd40*/  IMAD.MOV.U32 R72, RZ, RZ, R5 ;  /* 0x000000ffff487224 */ /* 0x000fe400078e0005 */
[----:B------:R-:W-:Y:S01]  /*2fd50*/  IMAD.MOV.U32 R74, RZ, RZ, R4 ;  /* 0x000000ffff4a7224 */ /* 0x000fe200078e0004 */
[----:B------:R0:W-:Y:S04]  /*2fd60*/  STL [R1+0x48], R22 ;  /* 0x0000481601007387 */ /* 0x0001e80000100800 */
[----:B------:R-:W-:Y:S04]  /*2fd70*/  STL.64 [R1+0x50], R24 ;  /* 0x0000501801007387 */ /* 0x000fe80000100a00 */
[----:B------:R-:W-:Y:S01]  /*2fd80*/  STL.64 [R1+0x58], R26 ;  /* 0x0000581a01007387 */ /* 0x000fe20000100a00 */
[----:B0-----:R-:W-:-:S03]  /*2fd90*/  IMAD.MOV.U32 R22, RZ, RZ, R14 ;  /* 0x000000ffff167224 */ /* 0x001fc600078e000e */
        /* <DEDUP_REMOVED lines=19> */
[----:B------:R0:W-:Y:S04]  /*2fed0*/  STL.64 [R1+0xf8], R66 ;  /* 0x0000f84201007387 */ /* 0x0001e80000100a00 */
[----:B0-----:R-:W2:Y:S04]  /*2fee0*/  LDL.LU.64 R66, [R1+0x1038] ;  /* 0x0010380001427983 */ /* 0x001ea80000300a00 */
[----:B------:R-:W2:Y:S04]  /*2fef0*/  LDL.LU.64 R64, [R1+0x1030] ;  /* 0x0010300001407983 */ /* 0x000ea80000300a00 */
[----:B------:R-:W2:Y:S04]  /*2ff00*/  LDL.LU.64 R62, [R1+0x1028] ;  /* 0x00102800013e7983 */ /* 0x000ea80000300a00 */
[----:B------:R-:W2:Y:S04]  /*2ff10*/  LDL.LU.64 R60, [R1+0x1020] ;  /* 0x00102000013c7983 */ /* 0x000ea80000300a00 */
[----:B------:R-:W2:Y:S04]  /*2ff20*/  LDL.LU.64 R58, [R1+0x1018] ;  /* 0x00101800013a7983 */ /* 0x000ea80000300a00 */
[----:B------:R-:W2:Y:S04]  /*2ff30*/  LDL.LU.64 R56, [R1+0x1010] ;  /* 0x0010100001387983 */ /* 0x000ea80000300a00 */
[----:B------:R-:W3:Y:S04]  /*2ff40*/  LDL.LU.64 R54, [R1+0x1008] ;  /* 0x0010080001367983 */ /* 0x000ee80000300a00 */
[----:B------:R-:W3:Y:S04]  /*2ff50*/  LDL.LU.64 R52, [R1+0x1000] ;  /* 0x0010000001347983 */ /* 0x000ee80000300a00 */
[----:B------:R-:W3:Y:S04]  /*2ff60*/  LDL.LU.64 R50, [R1+0xff8] ;  /* 0x000ff80001327983 */ /* 0x000ee80000300a00 */
[----:B------:R-:W3:Y:S04]  /*2ff70*/  LDL.LU.64 R48, [R1+0xff0] ;  /* 0x000ff00001307983 */ /* 0x000ee80000300a00 */
[----:B------:R-:W4:Y:S04]  /*2ff80*/  LDL.LU.64 R46, [R1+0xfe8] ;  /* 0x000fe800012e7983 */ /* 0x000f280000300a00 */
        /* <DEDUP_REMOVED lines=30> */
[----:B--2---:R-:W-:-:S02]  /*30170*/  F2FP.F16.F32.PACK_AB R3, R59, R57 ;  /* 0x000000393b03723e */ /* 0x004fc400000000ff */
[----:B---3--:R-:W-:Y:S02]  /*30180*/  F2FP.F16.F32.PACK_AB R78, R50, R48 ;  /* 0x00000030324e723e */ /* 0x008fe400000000ff */
[----:B----4-:R-:W-:Y:S02]  /*30190*/  F2FP.F16.F32.PACK_AB R79, R46, R44 ;  /* 0x0000002c2e4f723e */ /* 0x010fe400000000ff */
[----:B------:R-:W-:Y:S02]  /*301a0*/  F2FP.F16.F32.PACK_AB R77, R42, R40 ;  /* 0x000000282a4d723e */ /* 0x000fe400000000ff */
[----:B------:R-:W-:Y:S02]  /*301b0*/  F2FP.F16.F32.PACK_AB R0, R38, R36 ;  /* 0x000000242600723e */ /* 0x000fe400000000ff */
[----:B------:R-:W-:Y:S02]  /*301c0*/  F2FP.F16.F32.PACK_AB R76, R34, R32 ;  /* 0x00000020224c723e */ /* 0x000fe400000000ff */
[----:B------:R-:W-:-:S02]  /*301d0*/  F2FP.F16.F32.PACK_AB R82, R35, R33 ;  /* 0x000000212352723e */ /* 0x000fc400000000ff */
[----:B------:R-:W-:Y:S02]  /*301e0*/  F2FP.F16.F32.PACK_AB R80, R30, R28 ;  /* 0x0000001c1e50723e */ /* 0x000fe400000000ff */
[----:B------:R-:W-:Y:S02]  /*301f0*/  F2FP.F16.F32.PACK_AB R93, R31, R29 ;  /* 0x0000001d1f5d723e */ /* 0x000fe400000000ff */
[----:B------:R-:W-:Y:S02]  /*30200*/  F2FP.F16.F32.PACK_AB R92, R26, R24 ;  /* 0x000000181a5c723e */ /* 0x000fe400000000ff */
[----:B------:R-:W-:Y:S02]  /*30210*/  F2FP.F16.F32.PACK_AB R81, R27, R25 ;  /* 0x000000191b51723e */ /* 0x000fe400000000ff */
[----:B------:R-:W-:Y:S01]  /*30220*/  F2FP.F16.F32.PACK_AB R83, R23, R21 ;  /* 0x000000151753723e */ /* 0x000fe200000000ff */
        /* <DEDUP_REMOVED lines=9> */
[----:B------:R2:W-:Y:S04]  /*302c0*/  STL [R1+0xee8], R92 ;  /* 0x000ee85c01007387 */ /* 0x0005e80000100800 */
[----:B------:R3:W-:Y:S01]  /*302d0*/  STL [R1+0xeec], R81 ;  /* 0x000eec5101007387 */ /* 0x0007e20000100800 */
[----:B0-----:R-:W-:-:S03]  /*302e0*/  F2FP.F16.F32.PACK_AB R83, R51, R49 ;  /* 0x000000313353723e */ /* 0x001fc600000000ff */
[----:B------:R0:W-:Y:S01]  /*302f0*/  STL [R1+0xef0], R80 ;  /* 0x000ef05001007387 */ /* 0x0001e20000100800 */
[----:B--2---:R-:W-:-:S03]  /*30300*/  F2FP.F16.F32.PACK_AB R92, R47, R45 ;  /* 0x0000002d2f5c723e */ /* 0x004fc600000000ff */
[----:B------:R-:W-:Y:S01]  /*30310*/  STL [R1+0xef4], R93 ;  /* 0x000ef45d01007387 */ /* 0x000fe20000100800 */
[----:B---3--:R-:W-:-:S03]  /*30320*/  F2FP.F16.F32.PACK_AB R81, R43, R41 ;  /* 0x000000292b51723e */ /* 0x008fc600000000ff */
[----:B------:R2:W-:Y:S01]  /*30330*/  STL [R1+0xefc], R76 ;  /* 0x000efc4c01007387 */ /* 0x0005e20000100800 */
[----:B0-----:R-:W-:-:S03]  /*30340*/  F2FP.F16.F32.PACK_AB R80, R39, R37 ;  /* 0x000000252750723e */ /* 0x001fc600000000ff */
[----:B------:R0:W-:Y:S04]  /*30350*/  STL [R1+0xf04], R82 ;  /* 0x000f045201007387 */ /* 0x0001e80000100800 */
[----:B------:R-:W-:Y:S01]  /*30360*/  STL [R1+0xf08], R80 ;  /* 0x000f085001007387 */ /* 0x000fe20000100800 */
[----:B--2---:R-:W-:-:S03]  /*30370*/  F2FP.F16.F32.PACK_AB R76, R55, R53 ;  /* 0x00000035374c723e */ /* 0x004fc600000000ff */
[----:B------:R2:W-:Y:S01]  /*30380*/  STL [R1+0x1a0], R0 ;  /* 0x0001a00001007387 */ /* 0x0005e20000100800 */
[----:B0-----:R-:W-:-:S03]  /*30390*/  F2FP.F16.F32.PACK_AB R82, R54, R52 ;  /* 0x000000343652723e */ /* 0x001fc600000000ff */
[----:B------:R-:W-:Y:S04]  /*303a0*/  STL [R1+0xf2c], R77 ;  /* 0x000f2c4d01007387 */ /* 0x000fe80000100800 */
[----:B------:R-:W-:Y:S01]  /*303b0*/  STL [R1+0xf30], R81 ;  /* 0x000f305101007387 */ /* 0x000fe20000100800 */
[----:B--2---:R-:W-:-:S03]  /*303c0*/  F2FP.F16.F32.PACK_AB R0, R58, R56 ;  /* 0x000000383a00723e */ /* 0x004fc600000000ff */
[----:B------:R-:W-:Y:S04]  /*303d0*/  STL [R1+0xf34], R79 ;  /* 0x000f344f01007387 */ /* 0x000fe80000100800 */
[----:B------:R-:W-:Y:S04]  /*303e0*/  STL [R1+0xf38], R92 ;  /* 0x000f385c01007387 */ /* 0x000fe80000100800 */
[----:B------:R-:W-:Y:S04]  /*303f0*/  STL [R1+0xf3c], R78 ;  /* 0x000f3c4e01007387 */ /* 0x000fe80000100800 */
[----:B------:R-:W-:Y:S04]  /*30400*/  STL [R1+0xf40], R83 ;  /* 0x000f405301007387 */ /* 0x000fe80000100800 */
[----:B------:R-:W-:Y:S04]  /*30410*/  STL [R1+0xf44], R82 ;  /* 0x000f445201007387 */ /* 0x000fe80000100800 */
[----:B------:R-:W-:Y:S04]  /*30420*/  STL [R1+0xf48], R76 ;  /* 0x000f484c01007387 */ /* 0x000fe80000100800 */
[----:B------:R0:W-:Y:S04]  /*30430*/  STL [R1+0xf4c], R0 ;  /* 0x000f4c0001007387 */ /* 0x0001e80000100800 */
[----:B------:R2:W-:Y:S01]  /*30440*/  STL [R1+0xf50], R3 ;  /* 0x000f500301007387 */ /* 0x0005e20000100800 */
[----:B0-----:R-:W-:-:S03]  /*30450*/  F2FP.F16.F32.PACK_AB R0, R62, R60 ;  /* 0x0000003c3e00723e */ /* 0x001fc600000000ff */
[----:B--2---:R-:W2:Y:S04]  /*30460*/  LDL.LU R3, [R1+0x7c] ;  /* 0x00007c0001037983 */ /* 0x004ea80000300800 */
[----:B--2---:R0:W-:Y:S04]  /*30470*/  STL [R1+0xf54], R3 ;  /* 0x000f540301007387 */ /* 0x0041e80000100800 */
[----:B------:R-:W-:Y:S04]  /*30480*/  STL [R1+0x188], R0 ;  /* 0x0001880001007387 */ /* 0x000fe80000100800 */
[----:B0-----:R-:W2:Y:S04]  /*30490*/  LDL.LU R3, [R1+0x70] ;  /* 0x0000700001037983 */ /* 0x001ea80000300800 */
[----:B--2---:R0:W-:Y:S04]  /*304a0*/  STL [R1+0xf5c], R3 ;  /* 0x000f5c0301007387 */ /* 0x0041e80000100800 */
        /* <DEDUP_REMOVED lines=8> */
[----:B------:R-:W2:Y:S01]  /*30530*/  LDL.LU R0, [R1+0x88] ;  /* 0x0000880001007983 */ /* 0x000ea20000300800 */
[----:B------:R-:W-:-:S02]  /*30540*/  F2FP.F16.F32.PACK_AB R88, R75, R74 ;  /* 0x0000004a4b58723e */ /* 0x000fc400000000ff */
[----:B------:R-:W-:Y:S01]  /*30550*/  F2FP.F16.F32.PACK_AB R89, R71, R70 ;  /* 0x000000464759723e */ /* 0x000fe200000000ff */
[----:B0-----:R-:W-:Y:S01]  /*30560*/  IMAD.MOV.U32 R3, RZ, RZ, R84 ;  /* 0x000000ffff037224 */ /* 0x001fe200078e0054 */
        /* <DEDUP_REMOVED lines=9> */
[----:B0-----:R-:W2:Y:S01]  /*30600*/  LDL.LU R0, [R1+0x58] ;  /* 0x0000580001007983 */ /* 0x001ea20000300800 */
[----:B------:R-:W-:-:S02]  /*30610*/  F2FP.F16.F32.PACK_AB R84, R73, R72 ;  /* 0x000000484954723e */ /* 0x000fc400000000ff */
[----:B------:R-:W-:Y:S02]  /*30620*/  F2FP.F16.F32.PACK_AB R85, R69, R68 ;  /* 0x000000444555723e */ /* 0x000fe400000000ff */
[----:B------:R-:W-:Y:S02]  /*30630*/  F2FP.F16.F32.PACK_AB R90, R22, R20 ;  /* 0x00000014165a723e */ /* 0x000fe400000000ff */
[----:B------:R-:W-:Y:S02]  /*30640*/  F2FP.F16.F32.PACK_AB R86, R19, R18 ;  /* 0x000000121356723e */ /* 0x000fe400000000ff */
[----:B------:R-:W-:Y:S02]  /*30650*/  F2FP.F16.F32.PACK_AB R91, R17, R16 ;  /* 0x00000010115b723e */ /* 0x000fe400000000ff */
[----:B------:R-:W-:Y:S02]  /*30660*/  F2FP.F16.F32.PACK_AB R87, R15, R14 ;  /* 0x0000000e0f57723e */ /* 0x000fe400000000ff */
[----:B------:R-:W-:Y:S01]  /*30670*/  F2FP.F16.F32.PACK_AB R75, R13, R12 ;  /* 0x0000000c0d4b723e */ /* 0x000fe200000000ff */
[----:B--2---:R0:W-:Y:S04]  /*30680*/  STL [R1+0xf80], R0 ;  /* 0x000f800001007387 */ /* 0x0041e80000100800 */
[----:B------:R-:W2:Y:S04]  /*30690*/  LDL.LU R76, [R1+0x8c] ;  /* 0x00008c00014c7983 */ /* 0x000ea80000300800 */
[----:B------:R-:W3:Y:S04]  /*306a0*/  LDL.LU R82, [R1+0x98] ;  /* 0x0000980001527983 */ /* 0x000ee80000300800 */
[----:B------:R-:W4:Y:S04]  /*306b0*/  LDL.LU R83, [R1+0x9c] ;  /* 0x00009c0001537983 */ /* 0x000f280000300800 */
        /* <DEDUP_REMOVED lines=13> */
[----:B------:R1:W-:Y:S01]  /*30790*/  STL [R1+0xea8], R88 ;  /* 0x000ea85801007387 */ /* 0x0003e20000100800 */
[----:B0-----:R-:W-:-:S03]  /*307a0*/  IMAD.MOV.U32 R0, RZ, RZ, R2 ;  /* 0x000000ffff007224 */ /* 0x001fc600078e0002 */
[----:B-1----:R-:W3:Y:S04]  /*307b0*/  LDL.LU R88, [R1+0x90] ;  /* 0x0000900001587983 */ /* 0x002ee80000300800 */
[----:B------:R0:W-:Y:S04]  /*307c0*/  STL [R1+0xea4], R84 ;  /* 0x000ea45401007387 */ /* 0x0001e80000100800 */
[----:B0-----:R-:W2:Y:S04]  /*307d0*/  LDL.LU R84, [R1+0xa0] ;  /* 0x0000a00001547983 */ /* 0x001ea80000300800 */
[----:B------:R0:W-:Y:S01]  /*307e0*/  STL [R1+0xeac], R89 ;  /* 0x000eac5901007387 */ /* 0x0001e20000100800 */
[----:B------:R-:W-:-:S03]  /*307f0*/  F2FP.F16.F32.PACK_AB R3, R0, R3 ;  /* 0x000000030003723e */ /* 0x000fc600000000ff */
[----:B0-----:R-:W2:Y:S04]  /*30800*/  LDL.LU R89, [R1+0x80] ;  /* 0x0000800001597983 */ /* 0x001ea80000300800 */
[----:B------:R0:W-:Y:S04]  /*30810*/  STL [R1+0xeb0], R85 ;  /* 0x000eb05501007387 */ /* 0x0001e80000100800 */
[----:B0-----:R-:W2:Y:S04]  /*30820*/  LDL.LU R85, [R1+0xb4] ;  /* 0x0000b40001557983 */ /* 0x001ea80000300800 */
[----:B------:R0:W-:Y:S04]  /*30830*/  STL [R1+0xeb4], R90 ;  /* 0x000eb45a01007387 */ /* 0x0001e80000100800 */
[----:B0-----:R-:W2:Y:S04]  /*30840*/  LDL.LU R90, [R1+0xa4] ;  /* 0x0000a400015a7983 */ /* 0x001ea80000300800 */
[----:B------:R0:W-:Y:S04]  /*30850*/  STL [R1+0xeb8], R86 ;  /* 0x000eb85601007387 */ /* 0x0001e80000100800 */
[----:B0-----:R-:W4:Y:S04]  /*30860*/  LDL.LU R86, [R1+0x94] ;  /* 0x0000940001567983 */ /* 0x001f280000300800 */
[----:B------:R0:W-:Y:S04]  /*30870*/  STL [R1+0xebc], R91 ;  /* 0x000ebc5b01007387 */ /* 0x0001e80000100800 */
[----:B0-----:R-:W2:Y:S04]  /*30880*/  LDL.LU R91, [R1+0x84] ;  /* 0x00008400015b7983 */ /* 0x001ea80000300800 */
[----:B------:R0:W-:Y:S04]  /*30890*/  STL [R1+0xec0], R87 ;  /* 0x000ec05701007387 */ /* 0x0001e80000100800 */
[----:B0-----:R-:W2:Y:S04]  /*308a0*/  LDL.LU R87, [R1+0x74] ;  /* 0x0000740001577983 */ /* 0x001ea80000300800 */
[----:B------:R-:W-:Y:S04]  /*308b0*/  STL [R1+0x160], R75 ;  /* 0x0001604b01007387 */ /* 0x000fe80000100800 */
[----:B------:R-:W2:Y:S04]  /*308c0*/  LDL.LU R0, [R1+0xf80] ;  /* 0x000f800001007983 */ /* 0x000ea80000300800 */
[----:B------:R0:W-:Y:S04]  /*308d0*/  STL [R1+0x150], R3 ;  /* 0x0001500301007387 */ /* 0x0001e80000100800 */
[----:B0-----:R-:W2:Y:S02]  /*308e0*/  LDL.LU R3, [R1+0xf7c] ;  /* 0x000f7c0001037983 */ /* 0x001ea40000300800 */
[----:B--2---:R-:W-:-:S02]  /*308f0*/  F2FP.F16.F32.PACK_AB R3, R0, R3 ;  /* 0x000000030003723e */ /* 0x004fc400000000ff */
        /* <DEDUP_REMOVED lines=18> */
[----:B0-----:R-:W2:Y:S01]  /*30a20*/  LDL.LU R3, [R1+0xf54] ;  /* 0x000f540001037983 */ /* 0x001ea20000300800 */
[----:B------:R-:W-:Y:S02]  /*30a30*/  F2FP.F16.F32.PACK_AB R91, R76, R91 ;  /* 0x0000005b4c5b723e */ /* 0x000fe400000000ff */
[----:B---3--:R-:W-:-:S02]  /*30a40*/  F2FP.F16.F32.PACK_AB R88, R82, R88 ;  /* 0x000000585258723e */ /* 0x008fc400000000ff */
[----:B----4-:R-:W-:Y:S02]  /*30a50*/  F2FP.F16.F32.PACK_AB R86, R83, R86 ;  /* 0x000000565356723e */ /* 0x010fe400000000ff */
[----:B------:R-:W-:Y:S02]  /*30a60*/  F2FP.F16.F32.PACK_AB R81, R79, R81 ;  /* 0x000000514f51723e */ /* 0x000fe400000000ff */
[----:B------:R-:W-:Y:S02]  /*30a70*/  F2FP.F16.F32.PACK_AB R84, R78, R84 ;  /* 0x000000544e54723e */ /* 0x000fe400000000ff */
[----:B------:R-:W-:Y:S02]  /*30a80*/  F2FP.F16.F32.PACK_AB R90, R92, R90 ;  /* 0x0000005a5c5a723e */ /* 0x000fe400000000ff */
[----:B------:R-:W-:Y:S02]  /*30a90*/  F2FP.F16.F32.PACK_AB R5, R4, R5 ;  /* 0x000000050405723e */ /* 0x000fe400000000ff */
[----:B------:R-:W-:-:S02]  /*30aa0*/  F2FP.F16.F32.PACK_AB R85, R77, R85 ;  /* 0x000000554d55723e */ /* 0x000fc400000000ff */
[----:B------:R-:W-:Y:S02]  /*30ab0*/  F2FP.F16.F32.PACK_AB R7, R6, R7 ;  /* 0x000000070607723e */ /* 0x000fe400000000ff */
[----:B------:R-:W-:Y:S02]  /*30ac0*/  F2FP.F16.F32.PACK_AB R9, R8, R9 ;  /* 0x000000090809723e */ /* 0x000fe400000000ff */
[----:B------:R-:W-:Y:S02]  /*30ad0*/  F2FP.F16.F32.PACK_AB R11, R10, R11 ;  /* 0x0000000b0a0b723e */ /* 0x000fe400000000ff */
[----:B--2---:R-:W-:Y:S02]  /*30ae0*/  F2FP.F16.F32.PACK_AB R89, R0, R89 ;  /* 0x000000590059723e */ /* 0x004fe400000000ff */
[----:B------:R-:W-:Y:S02]  /*30af0*/  F2FP.F16.F32.PACK_AB R87, R3, R87 ;  /* 0x000000570357723e */ /* 0x000fe400000000ff */
        /* <DEDUP_REMOVED lines=8> */
[----:B------:R0:W-:Y:S04]  /*30b80*/  STL [R1+0x14c], R81 ;  /* 0x00014c5101007387 */ /* 0x0001e80000100800 */
[----:B0-----:R-:W2:Y:S04]  /*30b90*/  LDL.LU R81, [R1+0xf30] ;  /* 0x000f300001517983 */ /* 0x001ea80000300800 */
[----:B------:R-:W2:Y:S04]  /*30ba0*/  LDL.LU R77, [R1+0xf2c] ;  /* 0x000f2c00014d7983 */ /* 0x000ea80000300800 */
[----:B------:R-:W2:Y:S04]  /*30bb0*/  LDL.LU R4, [R1+0xf28] ;  /* 0x000f280001047983 */ /* 0x000ea80000300800 */
[----:B------:R0:W-:Y:S04]  /*30bc0*/  STL [R1+0x120], R5 ;  /* 0x0001200501007387 */ /* 0x0001e80000100800 */
[----:B0-----:R-:W2:Y:S04]  /*30bd0*/  LDL.LU R5, [R1+0xf24] ;  /* 0x000f240001057983 */ /* 0x001ea80000300800 */
[----:B------:R-:W3:Y:S04]  /*30be0*/  LDL.LU R6, [R1+0xf20] ;  /* 0x000f200001067983 */ /* 0x000ee80000300800 */
[----:B------:R0:W-:Y:S04]  /*30bf0*/  STL [R1+0x110], R7 ;  /* 0x0001100701007387 */ /* 0x0001e80000100800 */
[----:B0-----:R-:W3:Y:S04]  /*30c00*/  LDL.LU R7, [R1+0xf1c] ;  /* 0x000f1c0001077983 */ /* 0x001ee80000300800 */
[----:B------:R-:W4:Y:S04]  /*30c10*/  LDL.LU R8, [R1+0xf18] ;  /* 0x000f180001087983 */ /* 0x000f280000300800 */
[----:B------:R0:W-:Y:S04]  /*30c20*/  STL [R1+0x124], R9 ;  /* 0x0001240901007387 */ /* 0x0001e80000100800 */
[----:B0-----:R-:W4:Y:S04]  /*30c30*/  LDL.LU R9, [R1+0xf14] ;  /* 0x000f140001097983 */ /* 0x001f280000300800 */
[----:B------:R-:W4:Y:S04]  /*30c40*/  LDL.LU R10, [R1+0xf10] ;  /* 0x000f1000010a7983 */ /* 0x000f280000300800 */
[----:B------:R0:W-:Y:S04]  /*30c50*/  STL [R1+0x114], R11 ;  /* 0x0001140b01007387 */ /* 0x0001e80000100800 */
[----:B0-----:R-:W4:Y:S01]  /*30c60*/  LDL.LU R11, [R1+0xf0c] ;  /* 0x000f0c00010b7983 */ /* 0x001f220000300800 */
[----:B------:R-:W-:-:S02]  /*30c70*/  F2FP.F16.F32.PACK_AB R93, R63, R61 ;  /* 0x0000003d3f5d723e */ /* 0x000fc400000000ff */
[----:B------:R-:W-:Y:S02]  /*30c80*/  F2FP.F16.F32.PACK_AB R80, R66, R64 ;  /* 0x000000404250723e */ /* 0x000fe400000000ff */
[----:B------:R-:W-:Y:S02]  /*30c90*/  F2FP.F16.F32.PACK_AB R2, R67, R65 ;  /* 0x000000414302723e */ /* 0x000fe400000000ff */
[----:B------:R-:W0:Y:S02]  /*30ca0*/  LDTM.x64 R12, tmem[UR11+0x80] ;  /* 0x0000800b000c79ee */ /* 0x000e240008340000 */
[----:B0-----:R-:W-:Y:S02]  /*30cb0*/  F2FP.F16.F32.PACK_AB R67, R67, R65 ;  /* 0x000000414343723e */ /* 0x001fe400000000ff */
[----:B------:R-:W-:Y:S02]  /*30cc0*/  F2FP.F16.F32.PACK_AB R70, R70, R68 ;  /* 0x000000444646723e */ /* 0x000fe400000000ff */
[----:B------:R-:W-:-:S02]  /*30cd0*/  F2FP.F16.F32.PACK_AB R71, R71, R69 ;  /* 0x000000454747723e */ /* 0x000fc400000000ff */
[----:B--2---:R-:W-:Y:S02]  /*30ce0*/  F2FP.F16.F32.PACK_AB R4, R5, R4 ;  /* 0x000000040504723e */ /* 0x004fe400000000ff */
[----:B------:R-:W-:Y:S02]  /*30cf0*/  F2FP.F16.F32.PACK_AB R5, R15, R13 ;  /* 0x0000000d0f05723e */ /* 0x000fe400000000ff */
[----:B---3--:R-:W-:Y:S02]  /*30d00*/  F2FP.F16.F32.PACK_AB R7, R7, R6 ;  /* 0x000000060707723e */ /* 0x008fe400000000ff */
[----:B------:R-:W-:Y:S02]  /*30d10*/  F2FP.F16.F32.PACK_AB R6, R14, R12 ;  /* 0x0000000c0e06723e */ /* 0x000fe400000000ff */
[----:B----4-:R-:W-:Y:S02]  /*30d20*/  F2FP.F16.F32.PACK_AB R8, R9, R8 ;  /* 0x000000080908723e */ /* 0x010fe400000000ff */
[----:B------:R-:W-:-:S05]  /*30d30*/  F2FP.F16.F32.PACK_AB R10, R11, R10 ;  /* 0x0000000a0b0a723e */ /* 0x000fca00000000ff */
[----:B------:R-:W-:Y:S04]  /*30d40*/  STL [R1+0x128], R10 ;  /* 0x0001280a01007387 */ /* 0x000fe80000100800 */
[----:B------:R-:W-:Y:S04]  /*30d50*/  STL [R1+0x118], R8 ;  /* 0x0001180801007387 */ /* 0x000fe80000100800 */
[----:B------:R-:W-:Y:S04]  /*30d60*/  STL [R1+0x12c], R7 ;  /* 0x00012c0701007387 */ /* 0x000fe80000100800 */
[----:B------:R0:W-:Y:S04]  /*30d70*/  STL [R1+0x11c], R4 ;  /* 0x00011c0401007387 */ /* 0x0001e80000100800 */
[----:B------:R1:W-:Y:S01]  /*30d80*/  STL [R1+0x100], R6 ;  /* 0x0001000601007387 */ /* 0x0003e20000100800 */
[----:B0-----:R-:W-:-:S03]  /*30d90*/  F2FP.F16.F32.PACK_AB R4, R18, R16 ;  /* 0x000000101204723e */ /* 0x001fc600000000ff */
[----:B------:R0:W-:Y:S01]  /*30da0*/  STL [R1+0xf0], R5 ;  /* 0x0000f00501007387 */ /* 0x0001e20000100800 */
[----:B-1----:R-:W-:-:S03]  /*30db0*/  F2FP.F16.F32.PACK_AB R6, R19, R17 ;  /* 0x000000111306723e */ /* 0x002fc600000000ff */
[----:B------:R1:W-:Y:S01]  /*30dc0*/  STL [R1+0x104], R4 ;  /* 0x0001040401007387 */ /* 0x0003e20000100800 */
[----:B0-----:R-:W-:-:S03]  /*30dd0*/  F2FP.F16.F32.PACK_AB R5, R22, R20 ;  /* 0x000000141605723e */ /* 0x001fc600000000ff */
[----:B------:R0:W-:Y:S01]  /*30de0*/  STL [R1+0xf4], R6 ;  /* 0x0000f40601007387 */ /* 0x0001e20000100800 */
[----:B-1----:R-:W-:-:S03]  /*30df0*/  F2FP.F16.F32.PACK_AB R4, R23, R21 ;  /* 0x000000151704723e */ /* 0x002fc600000000ff */
[----:B------:R1:W-:Y:S04]  /*30e00*/  STL [R1+0x108], R5 ;  /* 0x0001080501007387 */ /* 0x0003e80000100800 */
[----:B------:R2:W-:Y:S01]  /*30e10*/  STL [R1+0xf8], R4 ;  /* 0x0000f80401007387 */ /* 0x0005e20000100800 */
[----:B0-----:R-:W-:Y:S02]  /*30e20*/  F2FP.F16.F32.PACK_AB R6, R26, R24 ;  /* 0x000000181a06723e */ /* 0x001fe400000000ff */
[----:B-1----:R-:W-:-:S03]  /*30e30*/  F2FP.F16.F32.PACK_AB R5, R27, R25 ;  /* 0x000000191b05723e */ /* 0x002fc600000000ff */
[----:B------:R0:W-:Y:S01]  /*30e40*/  STL [R1+0x10c], R6 ;  /* 0x00010c0601007387 */ /* 0x0001e20000100800 */
[----:B--2---:R-:W-:-:S03]  /*30e50*/  F2FP.F16.F32.PACK_AB R4, R30, R28 ;  /* 0x0000001c1e04723e */ /* 0x004fc600000000ff */
        /* <DEDUP_REMOVED lines=34> */
[----:B------:R-:W-:Y:S01]  /*31080*/  STL [R1+0xa0], R6 ;  /* 0x0000a00601007387 */ /* 0x000fe20000100800 */
[----:B--2---:R-:W-:-:S03]  /*31090*/  F2FP.F16.F32.PACK_AB R4, R66, R64 ;  /* 0x000000404204723e */ /* 0x004fc600000000ff */
[----:B------:R-:W-:Y:S04]  /*310a0*/  STL [R1+0x90], R5 ;  /* 0x0000900501007387 */ /* 0x000fe80000100800 */
[----:B------:R-:W-:Y:S04]  /*310b0*/  STL [R1+0xa4], R4 ;  /* 0x0000a40401007387 */ /* 0x000fe80000100800 */
[----:B------:R0:W-:Y:S01]  /*310c0*/  STL [R1+0x94], R67 ;  /* 0x0000944301007387 */ /* 0x0001e20000100800 */
[----:B------:R-:W-:-:S03]  /*310d0*/  IMAD.MOV.U32 R69, RZ, RZ, R82 ;  /* 0x000000ffff457224 */ /* 0x000fc600078e0052 */
[----:B------:R-:W2:Y:S04]  /*310e0*/  LDL.LU R68, [R1+0x188] ;  /* 0x0001880001447983 */ /* 0x000ea80000300800 */
[----:B------:R1:W-:Y:S01]  /*310f0*/  STL [R1+0xa8], R70 ;  /* 0x0000a84601007387 */ /* 0x0003e20000100800 */
[----:B0-----:R-:W0:Y:S01]  /*31100*/  LDTM.x64 R4, tmem[UR11+0xc0] ;  /* 0x0000c00b000479ee */ /* 0x001e220008340000 */
[----:B------:R-:W-:Y:S01]  /*31110*/  F2FP.F16.F32.PACK_AB R74, R74, R72 ;  /* 0x000000484a4a723e */ /* 0x000fe200000000ff */
[----:B-1----:R-:W-:Y:S01]  /*31120*/  IMAD.MOV.U32 R70, RZ, RZ, R80 ;  /* 0x000000ffff467224 */ /* 0x002fe200078e0050 */
[----:B------:R-:W-:Y:S01]  /*31130*/  F2FP.F16.F32.PACK_AB R73, R75, R73 ;  /* 0x000000494b49723e */ /* 0x000fe200000000ff */
[----:B------:R-:W3:Y:S01]  /*31140*/  LDL.LU R80, [R1+0xf08] ;  /* 0x000f080001507983 */ /* 0x000ee20000300800 */
[----:B------:R-:W-:-:S03]  /*31150*/  NOP ;  /* 0x0000000000007918 */ /* 0x000fc60000000000 */
[----:B------:R-:W4:Y:S04]  /*31160*/  LDL.LU R82, [R1+0xf04] ;  /* 0x000f040001527983 */ /* 0x000f280000300800 */
[----:B------:R1:W-:Y:S02]  /*31170*/  STL [R1+0x98], R71 ;  /* 0x0000984701007387 */ /* 0x0003e40000100800 */
[----:B-1----:R-:W-:Y:S02]  /*31180*/  IMAD.MOV.U32 R71, RZ, RZ, R0 ;  /* 0x000000ffff477224 */ /* 0x002fe400078e0000 */
[----:B------:R-:W2:Y:S01]  /*31190*/  LDL.LU R0, [R1+0xf00] ;  /* 0x000f000001007983 */ /* 0x000ea20000300800 */
[----:B------:R-:W-:-:S03]  /*311a0*/  IMAD.MOV.U32 R72, RZ, RZ, R76 ;  /* 0x000000ffff487224 */ /* 0x000fc600078e004c */
[----:B------:R-:W4:Y:S04]  /*311b0*/  LDL.LU R76, [R1+0xefc] ;  /* 0x000efc00014c7983 */ /* 0x000f280000300800 */
[----:B------:R1:W-:Y:S04]  /*311c0*/  STL [R1+0xac], R74 ;  /* 0x0000ac4a01007387 */ /* 0x0003e80000100800 */
[----:B------:R-:W-:Y:S01]  /*311d0*/  STL [R1+0x9c], R73 ;  /* 0x00009c4901007387 */ /* 0x000fe20000100800 */
[----:B-1----:R-:W-:Y:S01]  /*311e0*/  IMAD.MOV.U32 R74, RZ, RZ, R3 ;  /* 0x000000ffff4a7224 */ /* 0x002fe200078e0003 */
[----:B0-----:R-:W-:-:S02]  /*311f0*/  F2FP.F16.F32.PACK_AB R3, R6, R4 ;  /* 0x000000040603723e */ /* 0x001fc400000000ff */
[----:B------:R-:W-:-:S05]  /*31200*/  F2FP.F16.F32.PACK_AB R4, R7, R5 ;  /* 0x000000050704723e */ /* 0x000fca00000000ff */
[----:B------:R0:W-:Y:S04]  /*31210*/  STL [R1+0xea0], R4 ;  /* 0x000ea00401007387 */ /* 0x0001e80000100800 */
[----:B------:R-:W-:Y:S01]  /*31220*/  STL [R1+0x80], R3 ;  /* 0x0000800301007387 */ /* 0x000fe20000100800 */
[----:B0-----:R-:W-:-:S05]  /*31230*/  F2FP.F16.F32.PACK_AB R4, R10, R8 ;  /* 0x000000080a04723e */ /* 0x001fca00000000ff */
[----:B------:R0:W-:Y:S02]  /*31240*/  STL [R1+0x84], R4 ;  /* 0x0000840401007387 */ /* 0x0001e40000100800 */
[----:B0-----:R-:W-:Y:S01]  /*31250*/  F2FP.F16.F32.PACK_AB R4, R14, R12 ;  /* 0x0000000c0e04723e */ /* 0x001fe200000000ff */
[----:B------:R-:W-:Y:S01]  /*31260*/  IMAD.MOV.U32 R12, RZ, RZ, R72 ;  /* 0x000000ffff0c7224 */ /* 0x000fe200078e0048 */
[----:B------:R-:W-:Y:S01]  /*31270*/  F2FP.F16.F32.PACK_AB R72, R22, R20 ;  /* 0x000000141648723e */ /* 0x000fe200000000ff */
[----:B------:R-:W-:Y:S02]  /*31280*/  IMAD.MOV.U32 R14, RZ, RZ, R93 ;  /* 0x000000ffff0e7224 */ /* 0x000fe400078e005d */
[----:B------:R-:W-:Y:S02]  /*31290*/  IMAD.MOV.U32 R22, RZ, RZ, R92 ;  /* 0x000000ffff167224 */ /* 0x000fe400078e005c */
[----:B---3--:R-:W-:Y:S02]  /*312a0*/  IMAD.MOV.U32 R20, RZ, RZ, R80 ;  /* 0x000000ffff147224 */ /* 0x008fe400078e0050 */
[----:B--2---:R-:W-:Y:S01]  /*312b0*/  IMAD R3, R0, UR4, RZ ;  /* 0x0000000400037c24 */ /* 0x004fe2000f8e02ff */
[----:B------:R-:W-:Y:S01]  /*312c0*/  F2FP.F16.F32.PACK_AB R73, R26, R24 ;  /* 0x000000181a49723e */ /* 0x000fe200000000ff */
[----:B------:R-:W2:Y:S01]  /*312d0*/  LDL.LU R0, [R1+0xef8] ;  /* 0x000ef80001007983 */ /* 0x000ea20000300800 */
[----:B------:R-:W-:Y:S01]  /*312e0*/  F2FP.F16.F32.PACK_AB R6, R15, R13 ;  /* 0x0000000d0f06723e */ /* 0x000fe200000000ff */
[----:B------:R-:W0:Y:S02]  /*312f0*/  LDCU UR4, c[0x0][0x39c] ;  /* 0x00007380ff0477ac */ /* 0x000e240008000800 */
[----:B------:R1:W-:Y:S04]  /*31300*/  STL [R1+0x88], R4 ;  /* 0x0000880401007387 */ /* 0x0003e80000100800 */
[----:B------:R-:W3:Y:S04]  /*31310*/  LDL.LU R93, [R1+0xef4] ;  /* 0x000ef400015d7983 */ /* 0x000ee80000300800 */
[----:B------:R-:W2:Y:S01]  /*31320*/  LDL.LU R80, [R1+0xef0] ;  /* 0x000ef00001507983 */ /* 0x000ea20000300800 */
[----:B-1----:R-:W-:Y:S01]  /*31330*/  F2FP.F16.F32.PACK_AB R4, R18, R16 ;  /* 0x000000101204723e */ /* 0x002fe200000000ff */
[----:B------:R-:W-:Y:S01]  /*31340*/  IMAD.MOV.U32 R18, RZ, RZ, R68 ;  /* 0x000000ffff127224 */ /* 0x000fe200078e0044 */
[----:B------:R-:W-:Y:S01]  /*31350*/  F2FP.F16.F32.PACK_AB R68, R23, R21 ;  /* 0x000000151744723e */ /* 0x000fe200000000ff */
[----:B------:R-:W-:-:S02]  /*31360*/  IMAD.MOV.U32 R21, RZ, RZ, R81 ;  /* 0x000000ffff157224 */ /* 0x000fc400078e0051 */
[----:B------:R-:W2:Y:S01]  /*31370*/  LDL.LU R81, [R1+0xeec] ;  /* 0x000eec0001517983 */ /* 0x000ea20000300800 */
[----:B------:R-:W-:-:S03]  /*31380*/  IMAD.MOV.U32 R23, RZ, RZ, R83 ;  /* 0x000000ffff177224 */ /* 0x000fc600078e0053 */
[----:B------:R-:W2:Y:S04]  /*31390*/  LDL.LU R92, [R1+0xee8] ;  /* 0x000ee800015c7983 */ /* 0x000ea80000300800 */
[----:B------:R-:W2:Y:S01]  /*313a0*/  LDL.LU R83, [R1+0xee4] ;  /* 0x000ee40001537983 */ /* 0x000ea20000300800 */
[----:B------:R-:W-:Y:S01]  /*313b0*/  IMAD.MOV.U32 R16, RZ, RZ, R69 ;  /* 0x000000ffff107224 */ /* 0x000fe200078e0045 */
[----:B------:R-:W-:Y:S01]  /*313c0*/  F2FP.F16.F32.PACK_AB R69, R27, R25 ;  /* 0x000000191b45723e */ /* 0x000fe200000000ff */
[----:B------:R-:W-:Y:S01]  /*313d0*/  IMAD.MOV.U32 R25, RZ, RZ, R77 ;  /* 0x000000ffff197224 */ /* 0x000fe200078e004d */
        /* <DEDUP_REMOVED lines=9> */
[----:B------:R-:W-:-:S03]  /*31470*/  F2FP.F16.F32.PACK_AB R70, R31, R29 ;  /* 0x0000001d1f46723e */ /* 0x000fc600000000ff */
[----:B------:R-:W2:Y:S01]  /*31480*/  LDL.LU R78, [R1+0xed8] ;  /* 0x000ed800014e7983 */ /* 0x000ea20000300800 */
[----:B----4-:R-:W-:Y:S02]  /*31490*/  IMAD.MOV.U32 R31, RZ, RZ, R82 ;  /* 0x000000ffff1f7224 */ /* 0x010fe400078e0052 */
[----:B---3--:R-:W-:Y:S02]  /*314a0*/  IMAD.MOV.U32 R30, RZ, RZ, R93 ;  /* 0x000000ffff1e7224 */ /* 0x008fe400078e005d */
[----:B--2---:R-:W-:Y:S02]  /*314b0*/  IMAD.MOV.U32 R29, RZ, RZ, R81 ;  /* 0x000000ffff1d7224 */ /* 0x004fe400078e0051 */
[----:B------:R-:W-:Y:S02]  /*314c0*/  IMAD.MOV.U32 R28, RZ, RZ, R83 ;  /* 0x000000ffff1c7224 */ /* 0x000fe400078e0053 */
[----:B------:R-:W2:Y:S04]  /*314d0*/  LDL.LU R83, [R1+0xed4] ;  /* 0x000ed40001537983 */ /* 0x000ea80000300800 */
[----:B------:R-:W3:Y:S04]  /*314e0*/  LDL.LU R81, [R1+0xed0] ;  /* 0x000ed00001517983 */ /* 0x000ee80000300800 */
[----:B------:R-:W4:Y:S04]  /*314f0*/  LDL.LU R93, [R1+0xecc] ;  /* 0x000ecc00015d7983 */ /* 0x000f280000300800 */
[----:B------:R-:W2:Y:S01]  /*31500*/  LDL.LU R82, [R1+0xec8] ;  /* 0x000ec80001527983 */ /* 0x000ea20000300800 */
[----:B------:R-:W-:Y:S01]  /*31510*/  F2FP.F16.F32.PACK_AB R75, R34, R32 ;  /* 0x00000020224b723e */ /* 0x000fe200000000ff */
[----:B------:R-:W-:Y:S01]  /*31520*/  IMAD.MOV.U32 R17, RZ, RZ, R71 ;  /* 0x000000ffff117224 */ /* 0x000fe200078e0047 */
[----:B------:R-:W-:Y:S01]  /*31530*/  F2FP.F16.F32.PACK_AB R71, R35, R33 ;  /* 0x000000212347723e */ /* 0x000fe200000000ff */
[----:B------:R-:W-:Y:S01]  /*31540*/  IMAD.MOV.U32 R34, RZ, RZ, R80 ;  /* 0x000000ffff227224 */ /* 0x000fe200078e0050 */
[----:B------:R-:W-:Y:S01]  /*31550*/  F2FP.F16.F32.PACK_AB R80, R38, R36 ;  /* 0x000000242650723e */ /* 0x000fe200000000ff */
[----:B------:R-:W3:Y:S01]  /*31560*/  LDL.LU R32, [R1+0x1c0] ;  /* 0x0001c00001207983 */ /* 0x000ee20000300800 */
[----:B------:R-:W-:-:S03]  /*31570*/  IMAD.MOV.U32 R33, RZ, RZ, R92 ;  /* 0x000000ffff217224 */ /* 0x000fc600078e005c */
[----:B------:R-:W3:Y:S01]  /*31580*/  LDL.LU R92, [R1+0xec4] ;  /* 0x000ec400015c7983 */ /* 0x000ee20000300800 */
[----:B------:R-:W-:Y:S01]  /*31590*/  IMAD.MOV.U32 R38, RZ, RZ, R78 ;  /* 0x000000ffff267224 */ /* 0x000fe200078e004e */
[----:B------:R-:W-:Y:S01]  /*315a0*/  F2FP.F16.F32.PACK_AB R78, R47, R45 ;  /* 0x0000002d2f4e723e */ /* 0x000fe200000000ff */
[----:B--2---:R-:W-:Y:S01]  /*315b0*/  IMAD.MOV.U32 R36, RZ, RZ, R82 ;  /* 0x000000ffff247224 */ /* 0x004fe200078e0052 */
[----:B------:R-:W-:Y:S02]  /*315c0*/  F2FP.F16.F32.PACK_AB R82, R46, R44 ;  /* 0x0000002c2e52723e */ /* 0x000fe400000000ff */
[----:B------:R-:W2:Y:S01]  /*315d0*/  LDL.LU R44, [R1+0x1e0] ;  /* 0x0001e000012c7983 */ /* 0x000ea20000300800 */
[----:B----4-:R-:W-:Y:S02]  /*315e0*/  IMAD.MOV.U32 R45, RZ, RZ, R93 ;  /* 0x000000ffff2d7224 */ /* 0x010fe400078e005d */
[----:B------:R-:W1:Y:S01]  /*315f0*/  S2R R93, SR_TID.X ;  /* 0x00000000005d7919 */ /* 0x000e620000002100 */
[----:B------:R-:W-:Y:S01]  /*31600*/  IMAD.MOV.U32 R35, RZ, RZ, R76 ;  /* 0x000000ffff237224 */ /* 0x000fe200078e004c */
[----:B------:R-:W-:Y:S01]  /*31610*/  F2FP.F16.F32.PACK_AB R76, R39, R37 ;  /* 0x00000025274c723e */ /* 0x000fe200000000ff */
[----:B---3--:R-:W-:-:S02]  /*31620*/  IMAD.MOV.U32 R37, RZ, RZ, R81 ;  /* 0x000000ffff257224 */ /* 0x008fc400078e0051 */
[----:B------:R-:W-:Y:S02]  /*31630*/  IMAD.MOV.U32 R39, RZ, RZ, R77 ;  /* 0x000000ffff277224 */ /* 0x000fe400078e004d */
[----:B------:R-:W-:Y:S02]  /*31640*/  IMAD.MOV.U32 R46, RZ, RZ, R83 ;  /* 0x000000ffff2e7224 */ /* 0x000fe400078e0053 */
[----:B------:R-:W-:Y:S01]  /*31650*/  IMAD.MOV.U32 R47, RZ, RZ, R79 ;  /* 0x000000ffff2f7224 */ /* 0x000fe200078e004f */
[----:B------:R-:W-:Y:S01]  /*31660*/  STS.128 [R92+0x400], R36 ;  /* 0x000400245c007388 */ /* 0x000fe20000000c00 */
[----:B-1----:R-:W-:-:S05]  /*31670*/  IMAD.SHL.U32 R93, R93, 0x10, RZ ;  /* 0x000000105d5d7824 */ /* 0x002fca00078e00ff */
[----:B------:R-:W-:Y:S01]  /*31680*/  LOP3.LUT R93, R93, 0x7f0, RZ, 0xc0, !PT ;  /* 0x000007f05d5d7812 */ /* 0x000fe200078ec0ff */
[----:B------:R-:W-:Y:S01]  /*31690*/  IMAD.MOV.U32 R15, RZ, RZ, R2 ;  /* 0x000000ffff0f7224 */ /* 0x000fe200078e0002 */
[----:B--2---:R-:W-:Y:S01]  /*316a0*/  STS.128 [R92], R44 ;  /* 0x0000002c5c007388 */ /* 0x004fe20000000c00 */
[----:B------:R-:W-:Y:S06]  /*316b0*/  BAR.SYNC.DEFER_BLOCKING 0x0 ;  /* 0x0000000000007b1d */ /* 0x000fec0000010000 */
[----:B------:R-:W1:Y:S04]  /*316c0*/  LDS.128 R44, [R93+UR10] ;  /* 0x0000000a5d2c7984 */ /* 0x000e680008000c00 */
[----:B------:R-:W2:Y:S01]  /*316d0*/  LDS.128 R36, [R93+UR10+0x800] ;  /* 0x0008000a5d247984 */ /* 0x000ea20008000c00 */
[----:B------:R-:W-:Y:S06]  /*316e0*/  BAR.SYNC.DEFER_BLOCKING 0x0 ;  /* 0x0000000000007b1d */ /* 0x000fec0000010000 */
[----:B------:R-:W-:Y:S04]  /*316f0*/  STS.128 [R92], R32 ;  /* 0x000000205c007388 */ /* 0x000fe80000000c00 */
[----:B------:R-:W-:Y:S01]  /*31700*/  STS.128 [R92+0x400], R28 ;  /* 0x0004001c5c007388 */ /* 0x000fe20000000c00 */
[----:B------:R-:W-:Y:S06]  /*31710*/  BAR.SYNC.DEFER_BLOCKING 0x0 ;  /* 0x0000000000007b1d */ /* 0x000fec0000010000 */
[----:B------:R-:W3:Y:S04]  /*31720*/  LDS.128 R32, [R93+UR10] ;  /* 0x0000000a5d207984 */ /* 0x000ee80008000c00 */
[----:B------:R-:W4:Y:S01]  /*31730*/  LDS.128 R28, [R93+UR10+0x800] ;  /* 0x0008000a5d1c7984 */ /* 0x000f220008000c00 */
[----:B------:R-:W-:Y:S06]  /*31740*/  BAR.SYNC.DEFER_BLOCKING 0x0 ;  /* 0x0000000000007b1d */ /* 0x000fec0000010000 */
[----:B------:R0:W-:Y:S04]  /*31750*/  STS.128 [R92], R24 ;  /* 0x000000185c007388 */ /* 0x0001e80000000c00 */
[----:B------:R-:W-:Y:S01]  /*31760*/  STS.128 [R92+0x400], R20 ;  /* 0x000400145c007388 */ /* 0x000fe20000000c00 */
[----:B------:R-:W-:Y:S06]  /*31770*/  BAR.SYNC.DEFER_BLOCKING 0x0 ;  /* 0x0000000000007b1d */ /* 0x000fec0000010000 */
[----:B-1----:R-:W-:Y:S04]  /*31780*/  STL.64 [R1+0x50], R44 ;  /* 0x0000502c01007387 */ /* 0x002fe80000100a00 */
[----:B------:R-:W-:Y:S04]  /*31790*/  STL.64 [R1+0x58], R46 ;  /* 0x0000582e01007387 */ /* 0x000fe80000100a00 */
[----:B--2---:R-:W-:Y:S04]  /*317a0*/  STL.64 [R1+0x1d0], R36 ;  /* 0x0001d02401007387 */ /* 0x004fe80000100a00 */
[----:B------:R-:W-:Y:S04]  /*317b0*/  STL.64 [R1+0x1d8], R38 ;  /* 0x0001d82601007387 */ /* 0x000fe80000100a00 */
[----:B---3--:R-:W-:Y:S04]  /*317c0*/  STL.64 [R1+0x40], R32 ;  /* 0x0000402001007387 */ /* 0x008fe80000100a00 */
[----:B------:R-:W-:Y:S04]  /*317d0*/  STL.64 [R1+0x48], R34 ;  /* 0x0000482201007387 */ /* 0x000fe80000100a00 */
[----:B----4-:R-:W-:Y:S04]  /*317e0*/  STL.64 [R1+0x1b0], R28 ;  /* 0x0001b01c01007387 */ /* 0x010fe80000100a00 */
[----:B------:R-:W-:Y:S04]  /*317f0*/  STL.64 [R1+0x1b8], R30 ;  /* 0x0001b81e01007387 */ /* 0x000fe80000100a00 */
[----:B------:R-:W1:Y:S04]  /*31800*/  LDS.128 R28, [R93+UR10] ;  /* 0x0000000a5d1c7984 */ /* 0x000e680008000c00 */
[----:B------:R-:W2:Y:S01]  /*31810*/  LDS.128 R20, [R93+UR10+0x800] ;  /* 0x0008000a5d147984 */ /* 0x000ea20008000c00 */
[----:B------:R-:W-:Y:S06]  /*31820*/  BAR.SYNC.DEFER_BLOCKING 0x0 ;  /* 0x0000000000007b1d */ /* 0x000fec0000010000 */
[----:B0-----:R-:W3:Y:S04]  /*31830*/  LDL.LU R24, [R1+0x160] ;  /* 0x0001600001187983 */ /* 0x001ee80000300800 */
[----:B-1----:R-:W-:Y:S04]  /*31840*/  STL.64 [R1+0x30], R28 ;  /* 0x0000301c01007387 */ /* 0x002fe80000100a00 */
[----:B------:R-:W-:Y:S04]  /*31850*/  STL.64 [R1+0x38], R30 ;  /* 0x0000381e01007387 */ /* 0x000fe80000100a00 */
[----:B--2---:R-:W-:Y:S04]  /*31860*/  STL.64 [R1+0x20], R20 ;  /* 0x0000201401007387 */ /* 0x004fe80000100a00 */
[----:B------:R0:W-:Y:S04]  /*31870*/  STL.64 [R1+0x28], R22 ;  /* 0x0000281601007387 */ /* 0x0001e80000100a00 */
[----:B------:R-:W3:Y:S04]  /*31880*/  LDL.LU R25, [R1+0x164] ;  /* 0x0001640001197983 */ /* 0x000ee80000300800 */
[----:B------:R-:W3:Y:S04]  /*31890*/  LDL.LU R26, [R1+0x168] ;  /* 0x00016800011a7983 */ /* 0x000ee80000300800 */
[----:B------:R-:W3:Y:S01]  /*318a0*/  LDL.LU R27, [R1+0x16c] ;  /* 0x00016c00011b7983 */ /* 0x000ee20000300800 */
[----:B0-----:R-:W-:-:S03]  /*318b0*/  IMAD.MOV.U32 R23, RZ, RZ, R87 ;  /* 0x000000ffff177224 */ /* 0x001fc600078e0057 */
[----:B------:R-:W2:Y:S04]  /*318c0*/  LDL.LU R20, [R1+0x150] ;  /* 0x0001500001147983 */ /* 0x000ea80000300800 */
[----:B------:R-:W2:Y:S04]  /*318d0*/  LDL.LU R21, [R1+0x154] ;  /* 0x0001540001157983 */ /* 0x000ea80000300800 */
[----:B------:R-:W2:Y:S04]  /*318e0*/  LDL.LU R22, [R1+0x158] ;  /* 0x0001580001167983 */ /* 0x000ea80000300800 */
[----:B------:R0:W-:Y:S04]  /*318f0*/  STS.128 [R92+0x400], R12 ;  /* 0x0004000c5c007388 */ /* 0x0001e80000000c00 */
[----:B------:R-:W4:Y:S04]  /*31900*/  LDL.LU R87, [R1+0xec0] ;  /* 0x000ec00001577983 */ /* 0x000f280000300800 */
[----:B------:R1:W-:Y:S01]  /*31910*/  STS.128 [R92], R16 ;  /* 0x000000105c007388 */ /* 0x0003e20000000c00 */
[----:B------:R-:W-:Y:S01]  /*31920*/  BAR.SYNC.DEFER_BLOCKING 0x0 ;  /* 0x0000000000007b1d */ /* 0x000fe20000010000 */
[----:B0-----:R-:W-:-:S02]  /*31930*/  IMAD.MOV.U32 R12, RZ, RZ, R91 ;  /* 0x000000ffff0c7224 */ /* 0x001fc400078e005b */
[----:B------:R-:W-:-:S03]  /*31940*/  IMAD.MOV.U32 R13, RZ, RZ, R86 ;  /* 0x000000ffff0d7224 */ /* 0x000fc600078e0056 */
[----:B------:R-:W2:Y:S01]  /*31950*/  LDL.LU R91, [R1+0xebc] ;  /* 0x000ebc00015b7983 */ /* 0x000ea20000300800 */
[----:B------:R-:W-:Y:S02]  /*31960*/  IMAD.MOV.U32 R14, RZ, RZ, R90 ;  /* 0x000000ffff0e7224 */ /* 0x000fe400078e005a */
[----:B------:R-:W-:Y:S01]  /*31970*/  IMAD.MOV.U32 R15, RZ, RZ, R85 ;  /* 0x000000ffff0f7224 */ /* 0x000fe200078e0055 */
[----:B------:R-:W4:Y:S01]  /*31980*/  LDL.LU R86, [R1+0xeb8] ;  /* 0x000eb80001567983 */ /* 0x000f220000300800 */
[----:B-1----:R-:W-:-:S03]  /*31990*/  IMAD.MOV.U32 R16, RZ, RZ, R89 ;  /* 0x000000ffff107224 */ /* 0x002fc600078e0059 */
[----:B------:R-:W2:Y:S01]  /*319a0*/  LDL.LU R90, [R1+0xeb4] ;  /* 0x000eb400015a7983 */ /* 0x000ea20000300800 */
[----:B------:R-:W-:-:S03]  /*319b0*/  IMAD.MOV.U32 R17, RZ, RZ, R88 ;  /* 0x000000ffff117224 */ /* 0x000fc600078e0058 */
[----:B------:R-:W4:Y:S01]  /*319c0*/  LDL.LU R85, [R1+0xeb0] ;  /* 0x000eb00001557983 */ /* 0x000f220000300800 */
[----:B------:R-:W-:-:S03]  /*319d0*/  IMAD.MOV.U32 R18, RZ, RZ, R84 ;  /* 0x000000ffff127224 */ /* 0x000fc600078e0054 */
[----:B------:R-:W2:Y:S04]  /*319e0*/  LDL.LU R89, [R1+0xeac] ;  /* 0x000eac0001597983 */ /* 0x000ea80000300800 */
[----:B------:R-:W2:Y:S04]  /*319f0*/  LDL.LU R88, [R1+0xea8] ;  /* 0x000ea80001587983 */ /* 0x000ea80000300800 */
[----:B------:R-:W4:Y:S04]  /*31a00*/  LDL.LU R84, [R1+0xea4] ;  /* 0x000ea40001547983 */ /* 0x000f280000300800 */
[----:B------:R-:W3:Y:S04]  /*31a10*/  LDL.LU R19, [R1+0x14c] ;  /* 0x00014c0001137983 */ /* 0x000ee80000300800 */
[----:B------:R-:W0:Y:S04]  /*31a20*/  LDS.128 R32, [R93+UR10] ;  /* 0x0000000a5d207984 */ /* 0x000e280008000c00 */
[----:B------:R-:W1:Y:S01]  /*31a30*/  LDS.128 R28, [R93+UR10+0x800] ;  /* 0x0008000a5d1c7984 */ /* 0x000e620008000c00 */
[----:B------:R-:W-:Y:S01]  /*31a40*/  BAR.SYNC.DEFER_BLOCKING 0x0 ;  /* 0x0000000000007b1d */ /* 0x000fe20000010000 */
[----:B------:R-:W-:-:S02]  /*31a50*/  F2FP.F16.F32.PACK_AB R81, R42, R40 ;  /* 0x000000282a51723e */ /* 0x000fc400000000ff */
[----:B------:R-:W-:Y:S02]  /*31a60*/  F2FP.F16.F32.PACK_AB R8, R66, R64 ;  /* 0x000000404208723e */ /* 0x000fe400000000ff */
[----:B------:R-:W-:Y:S01]  /*31a70*/  F2FP.F16.F32.PACK_AB R42, R67, R65 ;  /* 0x00000041432a723e */ /* 0x000fe200000000ff */
[----:B0-----:R-:W-:Y:S04]  /*31a80*/  STL.64 [R1+0x10], R32 ;  /* 0x0000102001007387 */ /* 0x001fe80000100a00 */
[----:B------:R-:W-:Y:S01]  /*31a90*/  STL.64 [R1+0x18], R34 ;  /* 0x0000182201007387 */ /* 0x000fe20000100a00 */
[----:B------:R-:W-:Y:S02]  /*31aa0*/  F2FP.F16.F32.PACK_AB R5, R11, R9 ;  /* 0x000000090b05723e */ /* 0x000fe400000000ff */
[----:B------:R-:W-:-:S02]  /*31ab0*/  F2FP.F16.F32.PACK_AB R9, R62, R60 ;  /* 0x0000003c3e09723e */ /* 0x000fc400000000ff */
[----:B------:R-:W-:Y:S01]  /*31ac0*/  F2FP.F16.F32.PACK_AB R40, R63, R61 ;  /* 0x0000003d3f28723e */ /* 0x000fe200000000ff */
[----:B-1----:R-:W-:Y:S04]  /*31ad0*/  STL.64 [R1], R28 ;  /* 0x0000001c01007387 */ /* 0x002fe80000100a00 */
[----:B------:R-:W-:Y:S01]  /*31ae0*/  STL.64 [R1+0x8], R30 ;  /* 0x0000081e01007387 */ /* 0x000fe20000100a00 */
[----:B------:R-:W-:Y:S02]  /*31af0*/  F2FP.F16.F32.PACK_AB R77, R43, R41 ;  /* 0x000000292b4d723e */ /* 0x000fe400000000ff */
[----:B------:R-:W-:Y:S02]  /*31b00*/  F2FP.F16.F32.PACK_AB R11, R54, R52 ;  /* 0x00000034360b723e */ /* 0x000fe400000000ff */
[----:B------:R-:W-:Y:S01]  /*31b10*/  F2FP.F16.F32.PACK_AB R41, R55, R53 ;  /* 0x000000353729723e */ /* 0x000fe200000000ff */
[----:B--2---:R-:W-:Y:S04]  /*31b20*/  STS.128 [R92], R88 ;  /* 0x000000585c007388 */ /* 0x004fe80000000c00 */
[----:B----4-:R-:W-:Y:S01]  /*31b30*/  STS.128 [R92+0x400], R84 ;  /* 0x000400545c007388 */ /* 0x010fe20000000c00 */
[----:B------:R-:W-:Y:S06]  /*31b40*/  BAR.SYNC.DEFER_BLOCKING 0x0 ;  /* 0x0000000000007b1d */ /* 0x000fec0000010000 */
[----:B------:R-:W0:Y:S04]  /*31b50*/  LDS.128 R88, [R93+UR10] ;  /* 0x0000000a5d587984 */ /* 0x000e280008000c00 */
[----:B------:R-:W1:Y:S01]  /*31b60*/  LDS.128 R84, [R93+UR10+0x800] ;  /* 0x0008000a5d547984 */ /* 0x000e620008000c00 */
[----:B------:R-:W-:Y:S06]  /*31b70*/  BAR.SYNC.DEFER_BLOCKING 0x0 ;  /* 0x0000000000007b1d */ /* 0x000fec0000010000 */
[----:B---3--:R-:W-:Y:S04]  /*31b80*/  STS.128 [R92], R24 ;  /* 0x000000185c007388 */ /* 0x008fe80000000c00 */
[----:B------:R-:W-:Y:S01]  /*31b90*/  STS.128 [R92+0x400], R20 ;  /* 0x000400145c007388 */ /* 0x000fe20000000c00 */
[----:B------:R-:W-:Y:S06]  /*31ba0*/  BAR.SYNC.DEFER_BLOCKING 0x0 ;  /* 0x0000000000007b1d */ /* 0x000fec0000010000 */
[----:B------:R-:W2:Y:S04]  /*31bb0*/  LDS.128 R64, [R93+UR10] ;  /* 0x0000000a5d407984 */ /* 0x000ea80008000c00 */
[----:B------:R-:W3:Y:S01]  /*31bc0*/  LDS.128 R32, [R93+UR10+0x800] ;  /* 0x0008000a5d207984 */ /* 0x000ee20008000c00 */
[----:B------:R-:W-:Y:S06]  /*31bd0*/  BAR.SYNC.DEFER_BLOCKING 0x0 ;  /* 0x0000000000007b1d */ /* 0x000fec0000010000 */
[----:B------:R-:W-:Y:S04]  /*31be0*/  STS.128 [R92], R16 ;  /* 0x000000105c007388 */ /* 0x000fe80000000c00 */
[----:B------:R-:W-:Y:S01]  /*31bf0*/  STS.128 [R92+0x400], R12 ;  /* 0x0004000c5c007388 */ /* 0x000fe20000000c00 */
[----:B------:R-:W-:Y:S06]  /*31c00*/  BAR.SYNC.DEFER_BLOCKING 0x0 ;  /* 0x0000000000007b1d */ /* 0x000fec0000010000 */
[----:B------:R-:W4:Y:S04]  /*31c10*/  LDS.128 R60, [R93+UR10] ;  /* 0x0000000a5d3c7984 */ /* 0x000f280008000c00 */
[----:B0-----:R-:W-:Y:S04]  /*31c20*/  STL.64 [R1+0xe30], R88 ;  /* 0x000e305801007387 */ /* 0x001fe80000100a00 */
[----:B------:R-:W-:Y:S04]  /*31c30*/  STL [R1+0xe28], R90 ;  /* 0x000e285a01007387 */ /* 0x000fe80000100800 */
[----:B------:R-:W-:Y:S04]  /*31c40*/  STL [R1+0xe40], R90 ;  /* 0x000e405a01007387 */ /* 0x000fe80000100800 */
[----:B------:R-:W-:Y:S04]  /*31c50*/  STL [R1+0xe1c], R91 ;  /* 0x000e1c5b01007387 */ /* 0x000fe80000100800 */
[----:B------:R-:W-:Y:S04]  /*31c60*/  STL [R1+0xe60], R91 ;  /* 0x000e605b01007387 */ /* 0x000fe80000100800 */
[----:B-1----:R-:W-:Y:S04]  /*31c70*/  STL [R1+0xe50], R86 ;  /* 0x000e505601007387 */ /* 0x002fe80000100800 */
[----:B------:R-:W-:Y:S04]  /*31c80*/  STL.64 [R1+0xe20], R84 ;  /* 0x000e205401007387 */ /* 0x000fe80000100a00 */
[----:B------:R0:W-:Y:S04]  /*31c90*/  STL [R1+0xe18], R87 ;  /* 0x000e185701007387 */ /* 0x0001e80000100800 */
[----:B--2---:R-:W-:Y:S04]  /*31ca0*/  STL.64 [R1+0xe48], R64 ;  /* 0x000e484001007387 */ /* 0x004fe80000100a00 */
[----:B------:R-:W-:Y:S01]  /*31cb0*/  STL.64 [R1+0xe68], R64 ;  /* 0x000e684001007387 */ /* 0x000fe20000100a00 */
[----:B------:R-:W-:Y:S01]  /*31cc0*/  F2FP.F16.F32.PACK_AB R83, R50, R48 ;  /* 0x000000303253723e */ /* 0x000fe200000000ff */
[----:B0-----:R-:W0:Y:S02]  /*31cd0*/  LDC R87, c[0x0][0x3b8] ;  /* 0x0000ee00ff577b82 */ /* 0x001e240000000800 */
[----:B------:R-:W-:Y:S04]  /*31ce0*/  STL.64 [R1+0xe38], R66 ;  /* 0x000e384201007387 */ /* 0x000fe80000100a00 */
[----:B------:R-:W-:Y:S04]  /*31cf0*/  STL.64 [R1+0xe70], R66 ;  /* 0x000e704201007387 */ /* 0x000fe80000100a00 */
[----:B---3--:R-:W-:Y:S04]  /*31d00*/  STL.64 [R1+0xe78], R32 ;  /* 0x000e782001007387 */ /* 0x008fe80000100a00 */
[----:B------:R-:W-:Y:S04]  /*31d10*/  STL.64 [R1+0xe58], R34 ;  /* 0x000e582201007387 */ /* 0x000fe80000100a00 */
[----:B----4-:R-:W-:Y:S04]  /*31d20*/  STL.64 [R1+0xe88], R62 ;  /* 0x000e883e01007387 */ /* 0x010fe80000100a00 */
[----:B------:R1:W-:Y:S01]  /*31d30*/  STL.64 [R1+0xe80], R60 ;  /* 0x000e803c01007387 */ /* 0x0003e20000100a00 */
[----:B------:R-:W-:-:S03]  /*31d40*/  F2FP.F16.F32.PACK_AB R79, R51, R49 ;  /* 0x00000031334f723e */ /* 0x000fc600000000ff */
[----:B------:R-:W2:Y:S04]  /*31d50*/  LDS.128 R28, [R93+UR10+0x800] ;  /* 0x0008000a5d1c7984 */ /* 0x000ea80008000c00 */
[----:B-1----:R-:W3:Y:S04]  /*31d60*/  LDL.LU R60, [R1+0x90] ;  /* 0x00009000013c7983 */ /* 0x002ee80000300800 */
[----:B------:R-:W3:Y:S04]  /*31d70*/  LDL.LU R61, [R1+0x94] ;  /* 0x00009400013d7983 */ /* 0x000ee80000300800 */
[----:B------:R-:W3:Y:S04]  /*31d80*/  LDL.LU R62, [R1+0x98] ;  /* 0x00009800013e7983 */ /* 0x000ee80000300800 */
[----:B------:R-:W3:Y:S04]  /*31d90*/  LDL.LU R63, [R1+0x9c] ;  /* 0x00009c00013f7983 */ /* 0x000ee80000300800 */
[----:B------:R-:W4:Y:S04]  /*31da0*/  LDL.LU R24, [R1+0x110] ;  /* 0x0001100001187983 */ /* 0x000f280000300800 */
[----:B------:R-:W4:Y:S04]  /*31db0*/  LDL.LU R25, [R1+0x114] ;  /* 0x0001140001197983 */ /* 0x000f280000300800 */
[----:B------:R-:W4:Y:S04]  /*31dc0*/  LDL.LU R26, [R1+0x118] ;  /* 0x00011800011a7983 */ /* 0x000f280000300800 */
[----:B------:R-:W4:Y:S04]  /*31dd0*/  LDL.LU R27, [R1+0x11c] ;  /* 0x00011c00011b7983 */ /* 0x000f280000300800 */
        /* <DEDUP_REMOVED lines=27> */
[----:B------:R-:W3:Y:S01]  /*31f90*/  LDL.LU R47, [R1+0xcc] ;  /* 0x0000cc00012f7983 */ /* 0x000ee20000300800 */
[----:B------:R-:W-:Y:S06]  /*31fa0*/  BAR.SYNC.DEFER_BLOCKING 0x0 ;  /* 0x0000000000007b1d */ /* 0x000fec0000010000 */
[----:B--2---:R-:W-:Y:S04]  /*31fb0*/  STL.64 [R1+0xe98], R30 ;  /* 0x000e981e01007387 */ /* 0x004fe80000100a00 */
[----:B------:R1:W-:Y:S04]  /*31fc0*/  STL.64 [R1+0xe90], R28 ;  /* 0x000e901c01007387 */ /* 0x0003e80000100a00 */
[----:B-1----:R-:W2:Y:S04]  /*31fd0*/  LDL.LU R28, [R1+0xa0] ;  /* 0x0000a000011c7983 */ /* 0x002ea80000300800 */
[----:B------:R-:W2:Y:S04]  /*31fe0*/  LDL.LU R29, [R1+0xa4] ;  /* 0x0000a400011d7983 */ /* 0x000ea80000300800 */
[----:B------:R-:W2:Y:S04]  /*31ff0*/  LDL.LU R30, [R1+0xa8] ;  /* 0x0000a800011e7983 */ /* 0x000ea80000300800 */
[----:B------:R-:W2:Y:S01]  /*32000*/  LDL.LU R31, [R1+0xac] ;  /* 0x0000ac00011f7983 */ /* 0x000ea20000300800 */
[----:B------:R-:W-:-:S02]  /*32010*/  F2FP.F16.F32.PACK_AB R10, R58, R56 ;  /* 0x000000383a0a723e */ /* 0x000fc400000000ff */
[----:B------:R-:W-:Y:S01]  /*32020*/  F2FP.F16.F32.PACK_AB R43, R59, R57 ;  /* 0x000000393b2b723e */ /* 0x000fe200000000ff */
[----:B----4-:R-:W-:Y:S04]  /*32030*/  STS.128 [R92+0x400], R24 ;  /* 0x000400185c007388 */ /* 0x010fe80000000c00 */
[----:B---3--:R-:W-:Y:S01]  /*32040*/  STS.128 [R92], R52 ;  /* 0x000000345c007388 */ /* 0x008fe20000000c00 */
[----:B------:R-:W-:Y:S06]  /*32050*/  BAR.SYNC.DEFER_BLOCKING 0x0 ;  /* 0x0000000000007b1d */ /* 0x000fec0000010000 */
[----:B------:R-:W1:Y:S04]  /*32060*/  LDS.128 R56, [R93+UR10] ;  /* 0x0000000a5d387984 */ /* 0x000e680008000c00 */
[----:B------:R-:W-:Y:S01]  /*32070*/  LDS.128 R24, [R93+UR10+0x800] ;  /* 0x0008000a5d187984 */ /* 0x000fe20008000c00 */
[----:B------:R-:W-:Y:S06]  /*32080*/  BAR.SYNC.DEFER_BLOCKING 0x0 ;  /* 0x0000000000007b1d */ /* 0x000fec0000010000 */
[----:B------:R3:W-:Y:S04]  /*32090*/  STS.128 [R92], R36 ;  /* 0x000000245c007388 */ /* 0x0007e80000000c00 */
[----:B---3--:R-:W3:Y:S01]  /*320a0*/  LDL.LU R36, [R1+0x80] ;  /* 0x0000800001247983 */ /* 0x008ee20000300800 */
[----:B------:R-:W-:-:S03]  /*320b0*/  IMAD.MOV.U32 R39, RZ, RZ, R4 ;  /* 0x000000ffff277224 */ /* 0x000fc600078e0004 */
[----:B------:R-:W3:Y:S04]  /*320c0*/  LDL.LU R37, [R1+0x84] ;  /* 0x0000840001257983 */ /* 0x000ee80000300800 */
[----:B------:R-:W3:Y:S04]  /*320d0*/  LDL.LU R38, [R1+0x88] ;  /* 0x0000880001267983 */ /* 0x000ee80000300800 */
[----:B------:R-:W4:Y:S04]  /*320e0*/  LDL.LU R4, [R1+0xea0] ;  /* 0x000ea00001047983 */ /* 0x000f280000300800 */
[----:B------:R-:W-:Y:S01]  /*320f0*/  STS.128 [R92+0x400], R20 ;  /* 0x000400145c007388 */ /* 0x000fe20000000c00 */
[----:B------:R-:W-:Y:S06]  /*32100*/  BAR.SYNC.DEFER_BLOCKING 0x0 ;  /* 0x0000000000007b1d */ /* 0x000fec0000010000 */
[----:B------:R-:W4:Y:S04]  /*32110*/  LDL.LU R65, [R1+0xac0] ;  /* 0x000ac00001417983 */ /* 0x000f280000300800 */
[----:B------:R-:W4:Y:S04]  /*32120*/  LDL.LU R64, [R1+0xac4] ;  /* 0x000ac40001407983 */ /* 0x000f280000300800 */
[----:B------:R-:W4:Y:S01]  /*32130*/  LDL.LU R90, [R1+0x50] ;  /* 0x00005000015a7983 */ /* 0x000f220000300800 */
[----:B------:R-:W-:-:S03]  /*32140*/  ISETP.LT.AND P2, PT, R0, UR19, !P0 ;  /* 0x0000001300007c0c */ /* 0x000fc6000c741270 */
[----:B------:R-:W0:Y:S04]  /*32150*/  LDS.128 R52, [R93+UR10] ;  /* 0x0000000a5d347984 */ /* 0x000e280008000c00 */
[----:B------:R-:W-:Y:S01]  /*32160*/  LDS.128 R20, [R93+UR10+0x800] ;  /* 0x0008000a5d147984 */ /* 0x000fe20008000c00 */
[----:B------:R-:W-:Y:S01]  /*32170*/  BAR.SYNC.DEFER_BLOCKING 0x0 ;  /* 0x0000000000007b1d */ /* 0x000fe20000010000 */
[----:B------:R-:W-:-:S05]  /*32180*/  LEA R2, P3, R3, UR16, 0x1 ;  /* 0x0000001003027c11 */ /* 0x000fca000f8608ff */
[----:B------:R-:W4:Y:S04]  /*32190*/  LDL.LU R84, [R1+0x54] ;  /* 0x0000540001547983 */ /* 0x000f280000300800 */
[----:B------:R-:W-:Y:S04]  /*321a0*/  STS.128 [R92], R48 ;  /* 0x000000305c007388 */ /* 0x000fe80000000c00 */
[----:B------:R-:W-:Y:S01]  /*321b0*/  STS.128 [R92+0x400], R16 ;  /* 0x000400105c007388 */ /* 0x000fe20000000c00 */
[----:B------:R-:W-:Y:S06]  /*321c0*/  BAR.SYNC.DEFER_BLOCKING 0x0 ;  /* 0x0000000000007b1d */ /* 0x000fec0000010000 */
[----:B------:R-:W0:Y:S04]  /*321d0*/  LDS.128 R48, [R93+UR10] ;  /* 0x0000000a5d307984 */ /* 0x000e280008000c00 */
[----:B------:R-:W-:Y:S01]  /*321e0*/  LDS.128 R16, [R93+UR10+0x800] ;  /* 0x0008000a5d107984 */ /* 0x000fe20008000c00 */
[----:B------:R-:W-:Y:S06]  /*321f0*/  BAR.SYNC.DEFER_BLOCKING 0x0 ;  /* 0x0000000000007b1d */ /* 0x000fec0000010000 */
[----:B------:R-:W-:Y:S04]  /*32200*/  STS.128 [R92], R44 ;  /* 0x0000002c5c007388 */ /* 0x000fe80000000c00 */
[----:B------:R-:W-:Y:S01]  /*32210*/  STS.128 [R92+0x400], R12 ;  /* 0x0004000c5c007388 */ /* 0x000fe20000000c00 */
[----:B------:R-:W-:Y:S06]  /*32220*/  BAR.SYNC.DEFER_BLOCKING 0x0 ;  /* 0x0000000000007b1d */ /* 0x000fec0000010000 */
[----:B------:R-:W0:Y:S04]  /*32230*/  LDS.128 R44, [R93+UR10] ;  /* 0x0000000a5d2c7984 */ /* 0x000e280008000c00 */
[----:B------:R-:W-:Y:S01]  /*32240*/  LDS.128 R12, [R93+UR10+0x800] ;  /* 0x0008000a5d0c7984 */ /* 0x000fe20008000c00 */
[----:B------:R-:W-:Y:S06]  /*32250*/  BAR.SYNC.DEFER_BLOCKING 0x0 ;  /* 0x0000000000007b1d */ /* 0x000fec0000010000 */
[----:B--2---:R2:W-:Y:S04]  /*32260*/  STS.128 [R92], R28 ;  /* 0x0000001c5c007388 */ /* 0x0045e80000000c00 */
[----:B------:R1:W-:Y:S01]  /*32270*/  STS.128 [R92+0x400], R60 ;  /* 0x0004003c5c007388 */ /* 0x0003e20000000c00 */
[----:B--2---:R-:W-:-:S02]  /*32280*/  IMAD.MOV.U32 R28, RZ, RZ, R11 ;  /* 0x000000ffff1c7224 */ /* 0x004fc400078e000b */
[----:B------:R-:W-:Y:S02]  /*32290*/  IMAD.MOV.U32 R29, RZ, RZ, R10 ;  /* 0x000000ffff1d7224 */ /* 0x000fe400078e000a */
[----:B-1----:R-:W-:Y:S02]  /*322a0*/  IMAD.MOV.U32 R60, RZ, RZ, R41 ;  /* 0x000000ffff3c7224 */ /* 0x002fe400078e0029 */
[----:B------:R-:W-:Y:S02]  /*322b0*/  IMAD.MOV.U32 R61, RZ, RZ, R43 ;  /* 0x000000ffff3d7224 */ /* 0x000fe400078e002b */
[----:B------:R-:W-:Y:S02]  /*322c0*/  IMAD.MOV.U32 R62, RZ, RZ, R40 ;  /* 0x000000ffff3e7224 */ /* 0x000fe400078e0028 */
[----:B------:R-:W-:Y:S01]  /*322d0*/  IMAD.MOV.U32 R63, RZ, RZ, R42 ;  /* 0x000000ffff3f7224 */ /* 0x000fe200078e002a */
[----:B------:R-:W-:Y:S01]  /*322e0*/  BAR.SYNC.DEFER_BLOCKING 0x0 ;  /* 0x0000000000007b1d */ /* 0x000fe20000010000 */
[----:B------:R-:W-:-:S02]  /*322f0*/  IMAD.MOV.U32 R30, RZ, RZ, R9 ;  /* 0x000000ffff1e7224 */ /* 0x000fc400078e0009 */
[----:B------:R-:W-:-:S03]  /*32300*/  IMAD.MOV.U32 R31, RZ, RZ, R8 ;  /* 0x000000ffff1f7224 */ /* 0x000fc600078e0008 */
[----:B------:R-:W1:Y:S04]  /*32310*/  LDS.128 R40, [R93+UR10] ;  /* 0x0000000a5d287984 */ /* 0x000e680008000c00 */
[----:B------:R-:W-:Y:S01]  /*32320*/  LDS.128 R8, [R93+UR10+0x800] ;  /* 0x0008000a5d087984 */ /* 0x000fe20008000c00 */
[----:B------:R-:W-:Y:S06]  /*32330*/  BAR.SYNC.DEFER_BLOCKING 0x0 ;  /* 0x0000000000007b1d */ /* 0x000fec0000010000 */
[----:B---3--:R-:W-:Y:S04]  /*32340*/  STS.128 [R92], R36 ;  /* 0x000000245c007388 */ /* 0x008fe80000000c00 */
[----:B----4-:R-:W-:Y:S01]  /*32350*/  STS.128 [R92+0x400], R4 ;  /* 0x000400045c007388 */ /* 0x010fe20000000c00 */
[----:B------:R-:W-:Y:S06]  /*32360*/  BAR.SYNC.DEFER_BLOCKING 0x0 ;  /* 0x0000000000007b1d */ /* 0x000fec0000010000 */
[----:B------:R-:W2:Y:S04]  /*32370*/  LDS.128 R36, [R93+UR10] ;  /* 0x0000000a5d247984 */ /* 0x000ea80008000c00 */
[----:B------:R-:W-:Y:S01]  /*32380*/  LDS.128 R4, [R93+UR10+0x800] ;  /* 0x0008000a5d047984 */ /* 0x000fe20008000c00 */
[----:B------:R-:W-:Y:S06]  /*32390*/  BAR.SYNC.DEFER_BLOCKING 0x0 ;  /* 0x0000000000007b1d */ /* 0x000fec0000010000 */
[----:B------:R-:W-:Y:S04]  /*323a0*/  STS.128 [R92], R72 ;  /* 0x000000485c007388 */ /* 0x000fe80000000c00 */
[----:B------:R-:W-:Y:S01]  /*323b0*/  STS.128 [R92+0x400], R68 ;  /* 0x000400445c007388 */ /* 0x000fe20000000c00 */
[----:B------:R-:W-:Y:S06]  /*323c0*/  BAR.SYNC.DEFER_BLOCKING 0x0 ;  /* 0x0000000000007b1d */ /* 0x000fec0000010000 */
[----:B------:R-:W3:Y:S04]  /*323d0*/  LDS.128 R68, [R93+UR10] ;  /* 0x0000000a5d447984 */ /* 0x000ee80008000c00 */
[----:B------:R-:W-:Y:S01]  /*323e0*/  LDS.128 R72, [R93+UR10+0x800] ;  /* 0x0008000a5d487984 */ /* 0x000fe20008000c00 */
[----:B------:R-:W-:Y:S06]  /*323f0*/  BAR.SYNC.DEFER_BLOCKING 0x0 ;  /* 0x0000000000007b1d */ /* 0x000fec0000010000 */
[----:B------:R-:W-:Y:S04]  /*32400*/  STS.128 [R92], R80 ;  /* 0x000000505c007388 */ /* 0x000fe80000000c00 */
[----:B------:R-:W-:Y:S01]  /*32410*/  STS.128 [R92+0x400], R76 ;  /* 0x0004004c5c007388 */ /* 0x000fe20000000c00 */
[----:B------:R-:W-:Y:S06]  /*32420*/  BAR.SYNC.DEFER_BLOCKING 0x0 ;  /* 0x0000000000007b1d */ /* 0x000fec0000010000 */
[----:B------:R-:W4:Y:S04]  /*32430*/  LDS.128 R76, [R93+UR10] ;  /* 0x0000000a5d4c7984 */ /* 0x000f280008000c00 */
[----:B------:R-:W-:Y:S01]  /*32440*/  LDS.128 R80, [R93+UR10+0x800] ;  /* 0x0008000a5d507984 */ /* 0x000fe20008000c00 */
[----:B------:R-:W-:Y:S01]  /*32450*/  BAR.SYNC.DEFER_BLOCKING 0x0 ;  /* 0x0000000000007b1d */ /* 0x000fe20000010000 */
[----:B0-----:R-:W-:Y:S01]  /*32460*/  IMAD R0, R0, R87, RZ ;  /* 0x0000005700007224 */ /* 0x001fe200078e02ff */
[----:B------:R-:W-:-:S04]  /*32470*/  LEA.HI.X.SX32 R3, R3, UR17, 0x1, P3 ;  /* 0x0000001103037c11 */ /* 0x000fc800098f0eff */
[CC--:B------:R-:W-:Y:S01]  /*32480*/  LEA R32, P3, R0.reuse, R2.reuse, 0x1 ;  /* 0x0000000200207211 */ /* 0x0c0fe200078608ff */
[----:B------:R0:W-:Y:S04]  /*32490*/  STS.128 [R92], R28 ;  /* 0x0000001c5c007388 */ /* 0x0001e80000000c00 */
[----:B------:R1:W-:Y:S01]  /*324a0*/  STS.128 [R92+0x400], R60 ;  /* 0x0004003c5c007388 */ /* 0x0003e20000000c00 */
[----:B------:R-:W-:Y:S01]  /*324b0*/  LEA.HI.X.SX32 R33, R0, R3, 0x1, P3 ;  /* 0x0000000300217211 */ /* 0x000fe200018f0eff */
[----:B------:R-:W-:Y:S06]  /*324c0*/  BAR.SYNC.DEFER_BLOCKING 0x0 ;  /* 0x0000000000007b1d */ /* 0x000fec0000010000 */
[----:B0-----:R-:W2:Y:S04]  /*324d0*/  LDL.LU.64 R30, [R1+0xe98] ;  /* 0x000e9800011e7983 */ /* 0x001ea80000300a00 */
[----:B------:R-:W2:Y:S04]  /*324e0*/  LDL.LU.64 R28, [R1+0xe90] ;  /* 0x000e9000011c7983 */ /* 0x000ea80000300a00 */
[----:B-1----:R-:W2:Y:S04]  /*324f0*/  LDL.LU.64 R62, [R1+0xe88] ;  /* 0x000e8800013e7983 */ /* 0x002ea80000300a00 */
[----:B------:R-:W2:Y:S04]  /*32500*/  LDL.LU.64 R60, [R1+0xe80] ;  /* 0x000e8000013c7983 */ /* 0x000ea80000300a00 */
[----:B------:R-:W2:Y:S01]  /*32510*/  LDL.LU R89, [R1+0xac8] ;  /* 0x000ac80001597983 */ /* 0x000ea20000300800 */
[CC--:B------:R-:W-:Y:S01]  /*32520*/  IMAD R0, R65.reuse, R87.reuse, RZ ;  /* 0x0000005741007224 */ /* 0x0c0fe200078e02ff */
[----:B------:R-:W-:Y:S01]  /*32530*/  ISETP.LT.AND P4, PT, R65, UR4, !P0 ;  /* 0x0000000441007c0c */ /* 0x000fe2000c781270 */
[C---:B------:R-:W-:Y:S01]  /*32540*/  IMAD R86, R64.reuse, R87, RZ ;  /* 0x0000005740567224 */ /* 0x040fe200078e02ff */
[----:B------:R-:W-:Y:S01]  /*32550*/  ISETP.LT.AND P3, PT, R64, UR5, !P0 ;  /* 0x0000000540007c0c */ /* 0x000fe2000c761270 */
[----:B------:R0:W-:Y:S01]  /*32560*/  @P2 STG.E.U16 desc[UR24][R32.64], R90 ;  /* 0x0000005a20002986 */ /* 0x0001e2000c101518 */
[-C--:B------:R-:W-:Y:S01]  /*32570*/  LEA R92, P2, R0, R2.reuse, 0x1 ;  /* 0x00000002005c7211 */ /* 0x080fe200078408ff */
[----:B------:R-:W1:Y:S01]  /*32580*/  LDCU UR4, c[0x0][0x39c] ;  /* 0x00007380ff0477ac */ /* 0x000e620008000800 */
[----:B------:R-:W-:-:S02]  /*32590*/  LEA R64, P5, R86, R2, 0x1 ;  /* 0x0000000256407211 */ /* 0x000fc400078a08ff */
[----:B------:R-:W-:Y:S01]  /*325a0*/  PRMT R67, R90, 0x7632, R67 ;  /* 0x000076325a437816 */ /* 0x000fe20000000043 */
[----:B------:R-:W1:Y:S01]  /*325b0*/  LDCU UR5, c[0x0][0x39c] ;  /* 0x00007380ff0577ac */ /* 0x000e620008000800 */
[-C--:B------:R-:W-:Y:S01]  /*325c0*/  LEA.HI.X.SX32 R93, R0, R3.reuse, 0x1, P2 ;  /* 0x00000003005d7211 */ /* 0x080fe200010f0eff */
[----:B0-----:R-:W3:Y:S01]  /*325d0*/  LDL.LU R33, [R1+0xacc] ;  /* 0x000acc0001217983 */ /* 0x001ee20000300800 */
[----:B------:R-:W-:-:S03]  /*325e0*/  LEA.HI.X.SX32 R65, R86, R3, 0x1, P5 ;  /* 0x0000000356417211 */ /* 0x000fc600028f0eff */
[----:B------:R-:W4:Y:S04]  /*325f0*/  LDL.LU R32, [R1+0xad0] ;  /* 0x000ad00001207983 */ /* 0x000f280000300800 */
[----:B------:R-:W4:Y:S04]  /*32600*/  LDL.LU R85, [R1+0x58] ;  /* 0x0000580001557983 */ /* 0x000f280000300800 */
[----:B------:R-:W4:Y:S04]  /*32610*/  LDL.LU R86, [R1+0xad4] ;  /* 0x000ad40001567983 */ /* 0x000f280000300800 */
[----:B------:R0:W-:Y:S04]  /*32620*/  @P4 STG.E.U16 desc[UR24][R92.64], R67 ;  /* 0x000000435c004986 */ /* 0x0001e8000c101518 */
[----:B------:R-:W4:Y:S04]  /*32630*/  LDL.LU R90, [R1+0x5c] ;  /* 0x00005c00015a7983 */ /* 0x000f280000300800 */
[----:B0-----:R-:W4:Y:S04]  /*32640*/  LDL.LU R67, [R1+0xad8] ;  /* 0x000ad80001437983 */ /* 0x001f280000300800 */
[----:B------:R4:W-:Y:S01]  /*32650*/  @P3 STG.E.U16 desc[UR24][R64.64], R84 ;  /* 0x0000005440003986 */ /* 0x0009e2000c101518 */
[C---:B--2---:R-:W-:Y:S01]  /*32660*/  IMAD R0, R89.reuse, R87, RZ ;  /* 0x0000005759007224 */ /* 0x044fe200078e02ff */
[----:B------:R-:W-:Y:S01]  /*32670*/  ISETP.LT.AND P2, PT, R89, UR6, !P0 ;  /* 0x0000000659007c0c */ /* 0x000fe2000c741270 */
[----:B------:R-:W0:Y:S03]  /*32680*/  LDCU UR6, c[0x0][0x39c] ;  /* 0x00007380ff0677ac */ /* 0x000e260008000800 */
[----:B------:R-:W-:-:S04]  /*32690*/  LEA R92, P4, R0, R2, 0x1 ;  /* 0x00000002005c7211 */ /* 0x000fc800078808ff */
[----:B------:R-:W-:Y:S02]  /*326a0*/  LEA.HI.X.SX32 R93, R0, R3, 0x1, P4 ;  /* 0x00000003005d7211 */ /* 0x000fe400020f0eff */
[----:B------:R-:W-:Y:S01]  /*326b0*/  PRMT R0, R84, 0x7632, R0 ;  /* 0x0000763254007816 */ /* 0x000fe20000000000 */
[CC--:B---3--:R-:W-:Y:S01]  /*326c0*/  IMAD R89, R33.reuse, R87.reuse, RZ ;  /* 0x0000005721597224 */ /* 0x0c8fe200078e02ff */
[----:B------:R-:W-:Y:S01]  /*326d0*/  ISETP.LT.AND P3, PT, R33, UR7, !P0 ;  /* 0x0000000721007c0c */ /* 0x000fe2000c761270 */
[C---:B----4-:R-:W-:Y:S02]  /*326e0*/  IMAD R84, R32.reuse, R87, RZ ;  /* 0x0000005720547224 */ /* 0x050fe400078e02ff */
[----:B------:R2:W-:Y:S01]  /*326f0*/  @P2 STG.E.U16 desc[UR24][R92.64], R0 ;  /* 0x000000005c002986 */ /* 0x0005e2000c101518 */
[----:B-1----:R-:W-:Y:S01]  /*32700*/  ISETP.LT.AND P4, PT, R32, UR4, !P0 ;  /* 0x0000000420007c0c */ /* 0x002fe2000c781270 */
[----:B------:R-:W1:Y:S01]  /*32710*/  LDCU UR4, c[0x0][0x39c] ;  /* 0x00007380ff0477ac */ /* 0x000e620008000800 */
[----:B------:R-:W-:-:S02]  /*32720*/  LEA R64, P5, R89, R2, 0x1 ;  /* 0x0000000259407211 */ /* 0x000fc400078a08ff */
[-C--:B------:R-:W-:Y:S01]  /*32730*/  LEA R32, P6, R84, R2.reuse, 0x1 ;  /* 0x0000000254207211 */ /* 0x080fe200078c08ff */
[----:B------:R-:W3:Y:S01]  /*32740*/  LDCU UR7, c[0x0][0x39c] ;  /* 0x00007380ff0777ac */ /* 0x000ee20008000800 */
[C---:B------:R-:W-:Y:S01]  /*32750*/  ISETP.LT.AND P2, PT, R86.reuse, UR5, !P0 ;  /* 0x0000000556007c0c */ /* 0x040fe2000c741270 */
[----:B--2---:R-:W-:Y:S01]  /*32760*/  IMAD R0, R86, R87, RZ ;  /* 0x0000005756007224 */ /* 0x004fe200078e02ff */
[-C--:B------:R-:W-:Y:S01]  /*32770*/  LEA.HI.X.SX32 R65, R89, R3.reuse, 0x1, P5 ;  /* 0x0000000359417211 */ /* 0x080fe200028f0eff */
[----:B------:R-:W2:Y:S01]  /*32780*/  LDL.LU R86, [R1+0xadc] ;  /* 0x000adc0001567983 */ /* 0x000ea20000300800 */
[----:B------:R-:W-:Y:S01]  /*32790*/  LEA.HI.X.SX32 R33, R84, R3, 0x1, P6 ;  /* 0x0000000354217211 */ /* 0x000fe200030f0eff */
[----:B------:R-:W4:Y:S01]  /*327a0*/  LDCU UR5, c[0x0][0x39c] ;  /* 0x00007380ff0577ac */ /* 0x000f220008000800 */
[----:B------:R-:W-:Y:S01]  /*327b0*/  LEA R92, P6, R0, R2, 0x1 ;  /* 0x00000002005c7211 */ /* 0x000fe200078c08ff */
[----:B------:R-:W3:Y:S01]  /*327c0*/  LDL.LU R89, [R1+0x40] ;  /* 0x0000400001597983 */ /* 0x000ee20000300800 */
[C---:B0-----:R-:W-:Y:S01]  /*327d0*/  ISETP.LT.AND P5, PT, R67.reuse, UR6, !P0 ;  /* 0x0000000643007c0c */ /* 0x041fe2000c7a1270 */
[----:B------:R-:W-:-:S02]  /*327e0*/  IMAD R67, R67, R87, RZ ;  /* 0x0000005743437224 */ /* 0x000fc400078e02ff */
[----:B------:R0:W-:Y:S01]  /*327f0*/  @P3 STG.E.U16 desc[UR24][R64.64], R85 ;  /* 0x0000005540003986 */ /* 0x0001e2000c101518 */
[-C--:B------:R-:W-:Y:S01]  /*32800*/  LEA.HI.X.SX32 R93, R0, R3.reuse, 0x1, P6 ;  /* 0x00000003005d7211 */ /* 0x080fe200030f0eff */
[----:B------:R-:W1:Y:S01]  /*32810*/  LDCU UR6, c[0x0][0x39c] ;  /* 0x00007380ff0677ac */ /* 0x000e620008000800 */
[----:B------:R-:W-:Y:S02]  /*32820*/  LEA R84, P6, R67, R2, 0x1 ;  /* 0x0000000243547211 */ /* 0x000fe400078c08ff */
[----:B------:R-:W-:Y:S02]  /*32830*/  PRMT R91, R85, 0x7632, R91 ;  /* 0x00007632555b7816 */ /* 0x000fe4000000005b */
[----:B------:R-:W-:Y:S01]  /*32840*/  PRMT R66, R90, 0x7632, R66 ;  /* 0x000076325a427816 */ /* 0x000fe20000000042 */
[----:B0-----:R-:W4:Y:S01]  /*32850*/  LDL.LU R65, [R1+0xae0] ;  /* 0x000ae00001417983 */ /* 0x001f220000300800 */
[----:B------:R-:W-:-:S03]  /*32860*/  LEA.HI.X.SX32 R85, R67, R3, 0x1, P6 ;  /* 0x0000000343557211 */ /* 0x000fc600030f0eff */
[----:B------:R-:W4:Y:S04]  /*32870*/  LDL.LU R64, [R1+0xae4] ;  /* 0x000ae40001407983 */ /* 0x000f280000300800 */
[----:B------:R0:W-:Y:S04]  /*32880*/  @P4 STG.E.U16 desc[UR24][R32.64], R91 ;  /* 0x0000005b20004986 */ /* 0x0001e8000c101518 */
[----:B------:R-:W-:Y:S04]  /*32890*/  @P2 STG.E.U16 desc[UR24][R92.64], R90 ;  /* 0x0000005a5c002986 */ /* 0x000fe8000c101518 */
[----:B------:R1:W-:Y:S04]  /*328a0*/  @P5 STG.E.U16 desc[UR24][R84.64], R66 ;  /* 0x0000004254005986 */ /* 0x0003e8000c101518 */
[----:B0-----:R-:W4:Y:S04]  /*328b0*/  LDL.LU.64 R32, [R1+0xe78] ;  /* 0x000e780001207983 */ /* 0x001f280000300a00 */
[----:B------:R-:W4:Y:S04]  /*328c0*/  LDL.LU R91, [R1+0x44] ;  /* 0x00004400015b7983 */ /* 0x000f280000300800 */
[----:B-1----:R-:W4:Y:S01]  /*328d0*/  LDL.LU R85, [R1+0xae8] ;  /* 0x000ae80001557983 */ /* 0x002f220000300800 */
[C---:B--2---:R-:W-:Y:S01]  /*328e0*/  IMAD R0, R86.reuse, R87, RZ ;  /* 0x0000005756007224 */ /* 0x044fe200078e02ff */
[----:B------:R-:W-:Y:S01]  /*328f0*/  ISETP.LT.AND P3, PT, R86, UR4, !P0 ;  /* 0x0000000456007c0c */ /* 0x000fe2000c761270 */
[----:B------:R-:W0:Y:S03]  /*32900*/  LDCU UR4, c[0x0][0x39c] ;  /* 0x00007380ff0477ac */ /* 0x000e260008000800 */
[----:B------:R-:W-:-:S04]  /*32910*/  LEA R92, P2, R0, R2, 0x1 ;  /* 0x00000002005c7211 */ /* 0x000fc800078408ff */
[----:B------:R-:W-:-:S05]  /*32920*/  LEA.HI.X.SX32 R93, R0, R3, 0x1, P2 ;  /* 0x00000003005d7211 */ /* 0x000fca00010f0eff */
[----:B---3--:R1:W-:Y:S01]  /*32930*/  @P3 STG.E.U16 desc[UR24][R92.64], R89 ;  /* 0x000000595c003986 */ /* 0x0083e2000c101518 */
[CC--:B----4-:R-:W-:Y:S01]  /*32940*/  IMAD R0, R65.reuse, R87.reuse, RZ ;  /* 0x0000005741007224 */ /* 0x0d0fe200078e02ff */
[----:B------:R-:W-:Y:S01]  /*32950*/  ISETP.LT.AND P4, PT, R65, UR5, !P0 ;  /* 0x0000000541007c0c */ /* 0x000fe2000c781270 */
[----:B------:R-:W2:Y:S01]  /*32960*/  LDCU UR5, c[0x0][0x39c] ;  /* 0x00007380ff0577ac */ /* 0x000ea20008000800 */
[----:B------:R-:W3:Y:S01]  /*32970*/  LDL.LU R65, [R1+0xaec] ;  /* 0x000aec0001417983 */ /* 0x000ee20000300800 */
[C---:B------:R-:W-:Y:S01]  /*32980*/  ISETP.LT.AND P2, PT, R64.reuse, UR6, !P0 ;  /* 0x0000000640007c0c */ /* 0x040fe2000c741270 */
[----:B------:R-:W-:Y:S01]  /*32990*/  IMAD R84, R64, R87, RZ ;  /* 0x0000005740547224 */ /* 0x000fe200078e02ff */
[CC--:B-1----:R-:W-:Y:S01]  /*329a0*/  LEA R92, P3, R0.reuse, R2.reuse, 0x1 ;  /* 0x00000002005c7211 */ /* 0x0c2fe200078608ff */
[----:B------:R-:W4:Y:S01]  /*329b0*/  LDL.LU R64, [R1+0xaf0] ;  /* 0x000af00001407983 */ /* 0x000f220000300800 */
[----:B------:R-:W-:Y:S01]  /*329c0*/  PRMT R34, R89, 0x7632, R34 ;  /* 0x0000763259227816 */ /* 0x000fe20000000022 */
[----:B------:R-:W1:Y:S01]  /*329d0*/  LDCU UR6, c[0x0][0x39c] ;  /* 0x00007380ff0677ac */ /* 0x000e620008000800 */
[----:B------:R-:W-:Y:S01]  /*329e0*/  LEA.HI.X.SX32 R93, R0, R3, 0x1, P3 ;  /* 0x00000003005d7211 */ /* 0x000fe200018f0eff */
[----:B------:R-:W2:Y:S04]  /*329f0*/  LDL.LU R90, [R1+0x48] ;  /* 0x00004800015a7983 */ /* 0x000ea80000300800 */
[----:B------:R0:W-:Y:S02]  /*32a00*/  @P4 STG.E.U16 desc[UR24][R92.64], R34 ;  /* 0x000000225c004986 */ /* 0x0001e4000c101518 */
[C---:B0-----:R-:W-:Y:S01]  /*32a10*/  ISETP.LT.AND P3, PT, R85.reuse, UR4, !P0 ;  /* 0x0000000455007c0c */ /* 0x041fe2000c761270 */
[----:B------:R-:W-:Y:S01]  /*32a20*/  IMAD R0, R85, R87, RZ ;  /* 0x0000005755007224 */ /* 0x000fe200078e02ff */
[C---:B------:R-:W-:Y:S01]  /*32a30*/  LEA R66, P5, R84.reuse, R2, 0x1 ;  /* 0x0000000254427211 */ /* 0x040fe200078a08ff */
[----:B------:R-:W2:Y:S01]  /*32a40*/  LDL.LU R85, [R1+0xaf4] ;  /* 0x000af40001557983 */ /* 0x000ea20000300800 */
[----:B------:R-:W0:Y:S03]  /*32a50*/  LDCU UR4, c[0x0][0x39c] ;  /* 0x00007380ff0477ac */ /* 0x000e260008000800 */
[----:B------:R-:W2:Y:S01]  /*32a60*/  LDL.LU R34, [R1+0xaf8] ;  /* 0x000af80001227983 */ /* 0x000ea20000300800 */
[----:B------:R-:W-:-:S02]  /*32a70*/  LEA.HI.X.SX32 R67, R84, R3, 0x1, P5 ;  /* 0x0000000354437211 */ /* 0x000fc400028f0eff */
[C---:B------:R-:W-:Y:S01]  /*32a80*/  LEA R92, P4, R0.reuse, R2, 0x1 ;  /* 0x00000002005c7211 */ /* 0x040fe200078808ff */
[----:B------:R-:W2:Y:S03]  /*32a90*/  LDL.LU R89, [R1+0x4c] ;  /* 0x00004c0001597983 */ /* 0x000ea60000300800 */
[----:B------:R-:W-:Y:S01]  /*32aa0*/  LEA.HI.X.SX32 R93, R0, R3, 0x1, P4 ;  /* 0x00000003005d7211 */ /* 0x000fe200020f0eff */
[----:B------:R0:W-:Y:S01]  /*32ab0*/  @P2 STG.E.U16 desc[UR24][R66.64], R91 ;  /* 0x0000005b42002986 */ /* 0x0001e2000c101518 */
[----:B------:R-:W-:-:S05]  /*32ac0*/  PRMT R0, R91, 0x7632, R0 ;  /* 0x000076325b007816 */ /* 0x000fca0000000000 */
[----:B------:R0:W-:Y:S01]  /*32ad0*/  @P3 STG.E.U16 desc[UR24][R92.64], R0 ;  /* 0x000000005c003986 */ /* 0x0001e2000c101518 */
[CC--:B---3--:R-:W-:Y:S01]  /*32ae0*/  IMAD R86, R65.reuse, R87.reuse, RZ ;  /* 0x0000005741567224 */ /* 0x0c8fe200078e02ff */
[----:B------:R-:W-:Y:S01]  /*32af0*/  ISETP.LT.AND P2, PT, R65, UR7, !P0 ;  /* 0x0000000741007c0c */ /* 0x000fe2000c741270 */
[----:B------:R-:W3:Y:S01]  /*32b00*/  LDCU UR7, c[0x0][0x39c] ;  /* 0x00007380ff0777ac */ /* 0x000ee20008000800 */
[----:B----4-:R-:W-:Y:S02]  /*32b10*/  IMAD R84, R64, R87, RZ ;  /* 0x0000005740547224 */ /* 0x010fe400078e02ff */
[-C--:B0-----:R-:W-:Y:S02]  /*32b20*/  LEA R66, P5, R86, R2.reuse, 0x1 ;  /* 0x0000000256427211 */ /* 0x081fe400078a08ff */
[----:B--2---:R-:W-:Y:S01]  /*32b30*/  ISETP.LT.AND P4, PT, R64, UR5, !P0 ;  /* 0x0000000540007c0c */ /* 0x004fe2000c781270 */
[----:B------:R-:W0:Y:S01]  /*32b40*/  LDCU UR5, c[0x0][0x39c] ;  /* 0x00007380ff0577ac */ /* 0x000e220008000800 */
[----:B------:R-:W-:-:S02]  /*32b50*/  LEA R64, P6, R84, R2, 0x1 ;  /* 0x0000000254407211 */ /* 0x000fc400078c08ff */
[-C--:B------:R-:W-:Y:S02]  /*32b60*/  LEA.HI.X.SX32 R67, R86, R3.reuse, 0x1, P5 ;  /* 0x0000000356437211 */ /* 0x080fe400028f0eff */
[----:B------:R-:W-:Y:S01]  /*32b70*/  LEA.HI.X.SX32 R65, R84, R3, 0x1, P6 ;  /* 0x0000000354417211 */ /* 0x000fe200030f0eff */
[----:B------:R-:W2:Y:S04]  /*32b80*/  LDL.LU R86, [R1+0x30] ;  /* 0x0000300001567983 */ /* 0x000ea80000300800 */
[----:B------:R4:W-:Y:S01]  /*32b90*/  @P2 STG.E.U16 desc[UR24][R66.64], R90 ;  /* 0x0000005a42002986 */ /* 0x0009e2000c101518 */
[C---:B------:R-:W-:Y:S01]  /*32ba0*/  IMAD R0, R85.reuse, R87, RZ ;  /* 0x0000005755007224 */ /* 0x040fe200078e02ff */
[----:B-1----:R-:W-:Y:S02]  /*32bb0*/  ISETP.LT.AND P3, PT, R85, UR6, !P0 ;  /* 0x0000000655007c0c */ /* 0x002fe4000c761270 */
[----:B----4-:R-:W2:Y:S01]  /*32bc0*/  LDL.LU.64 R66, [R1+0xe70] ;  /* 0x000e700001427983 */ /* 0x010ea20000300a00 */
[----:B------:R-:W-:-:S02]  /*32bd0*/  PRMT R88, R90, 0x7632, R88 ;  /* 0x000076325a587816 */ /* 0x000fc40000000058 */
[-C--:B------:R-:W-:Y:S01]  /*32be0*/  LEA R92, P6, R0, R2.reuse, 0x1 ;  /* 0x00000002005c7211 */ /* 0x080fe200078c08ff */
[C---:B------:R-:W-:Y:S01]  /*32bf0*/  IMAD R85, R34.reuse, R87, RZ ;  /* 0x0000005722557224 */ /* 0x040fe200078e02ff */
[----:B------:R-:W-:Y:S01]  /*32c00*/  ISETP.LT.AND P5, PT, R34, UR4, !P0 ;  /* 0x0000000422007c0c */ /* 0x000fe2000c7a1270 */
[----:B------:R-:W4:Y:S01]  /*32c10*/  LDL.LU R84, [R1+0xb00] ;  /* 0x000b000001547983 */ /* 0x000f220000300800 */
[----:B------:R-:W-:Y:S01]  /*32c20*/  LEA.HI.X.SX32 R93, R0, R3, 0x1, P6 ;  /* 0x00000003005d7211 */ /* 0x000fe200030f0eff */
[----:B------:R-:W1:Y:S02]  /*32c30*/  LDCU UR6, c[0x0][0x39c] ;  /* 0x00007380ff0677ac */ /* 0x000e640008000800 */
[----:B------:R-:W2:Y:S01]  /*32c40*/  LDL.LU R34, [R1+0xb04] ;  /* 0x000b040001227983 */ /* 0x000ea20000300800 */
[----:B------:R-:W-:Y:S01]  /*32c50*/  PRMT R35, R89, 0x7632, R35 ;  /* 0x0000763259237816 */ /* 0x000fe20000000023 */
[----:B------:R-:W2:Y:S02]  /*32c60*/  LDCU UR4, c[0x0][0x39c] ;  /* 0x00007380ff0477ac */ /* 0x000ea40008000800 */
[----:B------:R-:W0:Y:S01]  /*32c70*/  LDL.LU R0, [R1+0xafc] ;  /* 0x000afc0001007983 */ /* 0x000e220000300800 */
[----:B------:R-:W-:-:S04]  /*32c80*/  LEA R90, P6, R85, R2, 0x1 ;  /* 0x00000002555a7211 */ /* 0x000fc800078c08ff */
[----:B------:R-:W-:Y:S01]  /*32c90*/  LEA.HI.X.SX32 R91, R85, R3, 0x1, P6 ;  /* 0x00000003555b7211 */ /* 0x000fe200030f0eff */
[----:B------:R1:W-:Y:S04]  /*32ca0*/  @P4 STG.E.U16 desc[UR24][R64.64], R88 ;  /* 0x0000005840004986 */ /* 0x0003e8000c101518 */
[----:B------:R-:W-:Y:S04]  /*32cb0*/  @P3 STG.E.U16 desc[UR24][R92.64], R89 ;  /* 0x000000595c003986 */ /* 0x000fe8000c101518 */
[----:B------:R3:W-:Y:S04]  /*32cc0*/  @P5 STG.E.U16 desc[UR24][R90.64], R35 ;  /* 0x000000235a005986 */ /* 0x0007e8000c101518 */
[----:B-1----:R-:W2:Y:S04]  /*32cd0*/  LDL.LU.64 R64, [R1+0xe68] ;  /* 0x000e680001407983 */ /* 0x002ea80000300a00 */
[----:B------:R-:W2:Y:S04]  /*32ce0*/  LDL.LU R88, [R1+0x34] ;  /* 0x0000340001587983 */ /* 0x000ea80000300800 */
[----:B---3--:R-:W3:Y:S01]  /*32cf0*/  LDL.LU R35, [R1+0xb08] ;  /* 0x000b080001237983 */ /* 0x008ee20000300800 */
[C---:B0-----:R-:W-:Y:S01]  /*32d00*/  ISETP.LT.AND P2, PT, R0.reuse, UR5, !P0 ;  /* 0x0000000500007c0c */ /* 0x041fe2000c741270 */
[----:B------:R-:W-:-:S02]  /*32d10*/  IMAD R0, R0, R87, RZ ;  /* 0x0000005700007224 */ /* 0x000fc400078e02ff */
[----:B----4-:R-:W-:Y:S01]  /*32d20*/  IMAD R85, R84, R87, RZ ;  /* 0x0000005754557224 */ /* 0x010fe200078e02ff */
[----:B--2---:R-:W-:Y:S01]  /*32d30*/  ISETP.LT.AND P4, PT, R34, UR4, !P0 ;  /* 0x0000000422007c0c */ /* 0x004fe2000c781270 */
[----:B------:R-:W3:Y:S01]  /*32d40*/  LDCU UR5, c[0x0][0x39c] ;  /* 0x00007380ff0577ac */ /* 0x000ee20008000800 */
[-C--:B------:R-:W-:Y:S02]  /*32d50*/  LEA R92, P3, R0, R2.reuse, 0x1 ;  /* 0x00000002005c7211 */ /* 0x080fe400078608ff */
[----:B------:R-:W-:Y:S01]  /*32d60*/  PRMT R66, R86, 0x7632, R66 ;  /* 0x0000763256427816 */ /* 0x000fe20000000042 */
[----:B------:R-:W0:Y:S01]  /*32d70*/  LDCU UR4, c[0x0][0x39c] ;  /* 0x00007380ff0477ac */ /* 0x000e220008000800 */
[----:B------:R-:W-:Y:S02]  /*32d80*/  LEA.HI.X.SX32 R93, R0, R3, 0x1, P3 ;  /* 0x00000003005d7211 */ /* 0x000fe400018f0eff */
[----:B------:R-:W-:Y:S01]  /*32d90*/  ISETP.LT.AND P3, PT, R84, UR6, !P0 ;  /* 0x0000000654007c0c */ /* 0x000fe2000c761270 */
[----:B------:R-:W-:Y:S01]  /*32da0*/  IMAD R0, R34, R87, RZ ;  /* 0x0000005722007224 */ /* 0x000fe200078e02ff */
[----:B------:R-:W2:Y:S01]  /*32db0*/  LDL.LU R84, [R1+0xb0c] ;  /* 0x000b0c0001547983 */ /* 0x000ea20000300800 */
[----:B------:R-:W1:Y:S03]  /*32dc0*/  LDCU UR6, c[0x0][0x39c] ;  /* 0x00007380ff0677ac */ /* 0x000e660008000800 */
[----:B------:R4:W-:Y:S01]  /*32dd0*/  @P2 STG.E.U16 desc[UR24][R92.64], R86 ;  /* 0x000000565c002986 */ /* 0x0009e2000c101518 */
[----:B------:R-:W-:-:S03]  /*32de0*/  LEA R90, P2, R85, R2, 0x1 ;  /* 0x00000002555a7211 */ /* 0x000fc600078408ff */
[----:B------:R-:W2:Y:S01]  /*32df0*/  LDL.LU R34, [R1+0xb10] ;  /* 0x000b100001227983 */ /* 0x000ea20000300800 */
[----:B------:R-:W-:-:S03]  /*32e00*/  LEA.HI.X.SX32 R91, R85, R3, 0x1, P2 ;  /* 0x00000003555b7211 */ /* 0x000fc600010f0eff */
[----:B------:R-:W2:Y:S04]  /*32e10*/  LDL.LU R89, [R1+0x38] ;  /* 0x0000380001597983 */ /* 0x000ea80000300800 */
[----:B------:R0:W-:Y:S01]  /*32e20*/  @P3 STG.E.U16 desc[UR24][R90.64], R66 ;  /* 0x000000425a003986 */ /* 0x0001e2000c101518 */
[----:B----4-:R-:W-:-:S03]  /*32e30*/  LEA R92, P5, R0, R2, 0x1 ;  /* 0x00000002005c7211 */ /* 0x010fc600078a08ff */
[----:B0-----:R-:W4:Y:S04]  /*32e40*/  LDL.LU R91, [R1+0xe60] ;  /* 0x000e6000015b7983 */ /* 0x001f280000300800 */
[----:B------:R-:W1:Y:S01]  /*32e50*/  LDL.LU R66, [R1+0xb14] ;  /* 0x000b140001427983 */ /* 0x000e620000300800 */
[----:B------:R-:W-:Y:S02]  /*32e60*/  LEA.HI.X.SX32 R93, R0, R3, 0x1, P5 ;  /* 0x00000003005d7211 */ /* 0x000fe400028f0eff */
[C---:B---3--:R-:W-:Y:S01]  /*32e70*/  ISETP.LT.AND P2, PT, R35.reuse, UR5, !P0 ;  /* 0x0000000523007c0c */ /* 0x048fe2000c741270 */
[----:B------:R-:W-:Y:S01]  /*32e80*/  IMAD R35, R35, R87, RZ ;  /* 0x0000005723237224 */ /* 0x000fe200078e02ff */
[----:B------:R-:W3:Y:S01]  /*32e90*/  LDL.LU R90, [R1+0x3c] ;  /* 0x00003c00015a7983 */ /* 0x000ee20000300800 */
[----:B------:R-:W-:Y:S01]  /*32ea0*/  PRMT R65, R88, 0x7632, R65 ;  /* 0x0000763258417816 */ /* 0x000fe20000000041 */
[----:B------:R-:W0:Y:S02]  /*32eb0*/  LDCU UR5, c[0x0][0x39c] ;  /* 0x00007380ff0577ac */ /* 0x000e240008000800 */
[----:B------:R0:W-:Y:S02]  /*32ec0*/  @P4 STG.E.U16 desc[UR24][R92.64], R88 ;  /* 0x000000585c004986 */ /* 0x0001e4000c101518 */
[----:B0-----:R-:W-:-:S04]  /*32ed0*/  LEA R92, P4, R35, R2, 0x1 ;  /* 0x00000002235c7211 */ /* 0x001fc800078808ff */
[----:B------:R-:W-:-:S05]  /*32ee0*/  LEA.HI.X.SX32 R93, R35, R3, 0x1, P4 ;  /* 0x00000003235d7211 */ /* 0x000fca00020f0eff */
[----:B------:R0:W-:Y:S01]  /*32ef0*/  @P2 STG.E.U16 desc[UR24][R92.64], R65 ;  /* 0x000000415c002986 */ /* 0x0001e2000c101518 */
[C---:B--2---:R-:W-:Y:S01]  /*32f00*/  ISETP.LT.AND P3, PT, R84.reuse, UR7, !P0 ;  /* 0x0000000754007c0c */ /* 0x044fe2000c761270 */
[-C--:B------:R-:W-:Y:S01]  /*32f10*/  IMAD R0, R84, R87.reuse, RZ ;  /* 0x0000005754007224 */ /* 0x080fe200078e02ff */
[----:B------:R-:W2:Y:S01]  /*32f20*/  LDCU UR7, c[0x0][0x39c] ;  /* 0x00007380ff0777ac */ /* 0x000ea20008000800 */
[----:B------:R-:W2:Y:S04]  /*32f30*/  LDL.LU R84, [R1+0xb18] ;  /* 0x000b180001547983 */ /* 0x000ea80000300800 */
[----:B0-----:R-:W4:Y:S01]  /*32f40*/  LDL.LU R65, [R1+0xb1c] ;  /* 0x000b1c0001417983 */ /* 0x001f220000300800 */
[C---:B------:R-:W-:Y:S01]  /*32f50*/  IMAD R85, R34.reuse, R87, RZ ;  /* 0x0000005722557224 */ /* 0x040fe200078e02ff */
[----:B------:R-:W-:Y:S01]  /*32f60*/  ISETP.LT.AND P4, PT, R34, UR4, !P0 ;  /* 0x0000000422007c0c */ /* 0x000fe2000c781270 */
[----:B------:R-:W4:Y:S01]  /*32f70*/  LDCU UR4, c[0x0][0x39c] ;  /* 0x00007380ff0477ac */ /* 0x000f220008000800 */
[-C--:B------:R-:W-:Y:S01]  /*32f80*/  LEA R34, P5, R0, R2.reuse, 0x1 ;  /* 0x0000000200227211 */ /* 0x080fe200078a08ff */
[----:B------:R-:W4:Y:S01]  /*32f90*/  LDL.LU R86, [R1+0x10] ;  /* 0x0000100001567983 */ /* 0x000f220000300800 */
[----:B------:R-:W-:-:S02]  /*32fa0*/  LEA R92, P6, R85, R2, 0x1 ;  /* 0x00000002555c7211 */ /* 0x000fc400078c08ff */
[-C--:B------:R-:W-:Y:S02]  /*32fb0*/  LEA.HI.X.SX32 R35, R0, R3.reuse, 0x1, P5 ;  /* 0x0000000300237211 */ /* 0x080fe400028f0eff */
[----:B------:R-:W-:Y:S02]  /*32fc0*/  LEA.HI.X.SX32 R93, R85, R3, 0x1, P6 ;  /* 0x00000003555d7211 */ /* 0x000fe400030f0eff */
[----:B------:R-:W-:Y:S01]  /*32fd0*/  PRMT R0, R89, 0x7632, R0 ;  /* 0x0000763259007816 */ /* 0x000fe20000000000 */
[----:B------:R0:W-:Y:S04]  /*32fe0*/  @P3 STG.E.U16 desc[UR24][R34.64], R89 ;  /* 0x0000005922003986 */ /* 0x0001e8000c101518 */
[----:B------:R3:W-:Y:S01]  /*32ff0*/  @P4 STG.E.U16 desc[UR24][R92.64], R0 ;  /* 0x000000005c004986 */ /* 0x0007e2000c101518 */
[C---:B-1----:R-:W-:Y:S01]  /*33000*/  ISETP.LT.AND P2, PT, R66.reuse, UR6, !P0 ;  /* 0x0000000642007c0c */ /* 0x042fe2000c741270 */
[----:B------:R-:W-:-:S02]  /*33010*/  IMAD R66, R66, R87, RZ ;  /* 0x0000005742427224 */ /* 0x000fc400078e02ff */
[----:B0-----:R-:W4:Y:S01]  /*33020*/  LDL.LU.64 R34, [R1+0xe58] ;  /* 0x000e580001227983 */ /* 0x001f220000300a00 */
[----:B------:R-:W0:Y:S02]  /*33030*/  LDCU UR6, c[0x0][0x39c] ;  /* 0x00007380ff0677ac */ /* 0x000e240008000800 */
[----:B---3--:R-:W-:-:S04]  /*33040*/  LEA R92, P4, R66, R2, 0x1 ;  /* 0x00000002425c7211 */ /* 0x008fc800078808ff */
[----:B------:R-:W-:-:S05]  /*33050*/  LEA.HI.X.SX32 R93, R66, R3, 0x1, P4 ;  /* 0x00000003425d7211 */ /* 0x000fca00020f0eff */
[----:B------:R1:W-:Y:S04]  /*33060*/  @P2 STG.E.U16 desc[UR24][R92.64], R90 ;  /* 0x0000005a5c002986 */ /* 0x0003e8000c101518 */
[----:B-1----:R-:W3:Y:S04]  /*33070*/  LDL.LU R92, [R1+0xb20] ;  /* 0x000b2000015c7983 */ /* 0x002ee80000300800 */
[----:B------:R-:W3:Y:S01]  /*33080*/  LDL.LU R66, [R1+0xb24] ;  /* 0x000b240001427983 */ /* 0x000ee20000300800 */
[----:B------:R-:W-:Y:S01]  /*33090*/  PRMT R67, R90, 0x7632, R67 ;  /* 0x000076325a437816 */ /* 0x000fe20000000043 */
[C---:B--2---:R-:W-:Y:S01]  /*330a0*/  IMAD R0, R84.reuse, R87, RZ ;  /* 0x0000005754007224 */ /* 0x044fe200078e02ff */
[----:B------:R-:W-:Y:S01]  /*330b0*/  ISETP.LT.AND P3, PT, R84, UR5, !P0 ;  /* 0x0000000554007c0c */ /* 0x000fe2000c761270 */
[----:B------:R-:W1:Y:S01]  /*330c0*/  LDCU UR5, c[0x0][0x39c] ;  /* 0x00007380ff0577ac */ /* 0x000e620008000800 */
[----:B----4-:R-:W-:-:S02]  /*330d0*/  ISETP.LT.AND P4, PT, R65, UR4, !P0 ;  /* 0x0000000441007c0c */ /* 0x010fc4000c781270 */
[CC--:B------:R-:W-:Y:S01]  /*330e0*/  LEA R88, P5, R0.reuse, R2.reuse, 0x1 ;  /* 0x0000000200587211 */ /* 0x0c0fe200078a08ff */
[----:B------:R-:W-:Y:S01]  /*330f0*/  IMAD R65, R65, R87, RZ ;  /* 0x0000005741417224 */ /* 0x000fe200078e02ff */
[----:B------:R-:W2:Y:S02]  /*33100*/  LDCU UR4, c[0x0][0x39c] ;  /* 0x00007380ff0477ac */ /* 0x000ea40008000800 */
[----:B------:R-:W-:Y:S01]  /*33110*/  LEA.HI.X.SX32 R89, R0, R3, 0x1, P5 ;  /* 0x0000000300597211 */ /* 0x000fe200028f0eff */
[----:B------:R-:W-:Y:S02]  /*33120*/  IMAD.MOV.U32 R93, RZ, RZ, R65 ;  /* 0x000000ffff5d7224 */ /* 0x000fe400078e0041 */
[----:B------:R-:W1:Y:S04]  /*33130*/  LDL.LU R65, [R1+0xb28] ;  /* 0x000b280001417983 */ /* 0x000e680000300800 */
[----:B------:R-:W4:Y:S04]  /*33140*/  LDL.LU R90, [R1+0x14] ;  /* 0x00001400015a7983 */ /* 0x000f280000300800 */
[----:B------:R0:W-:Y:S04]  /*33150*/  @P3 STG.E.U16 desc[UR24][R88.64], R67 ;  /* 0x0000004358003986 */ /* 0x0001e8000c101518 */
[----:B0-----:R-:W2:Y:S01]  /*33160*/  LDL.LU R88, [R1+0xb2c] ;  /* 0x000b2c0001587983 */ /* 0x001ea20000300800 */
[----:B------:R-:W-:-:S02]  /*33170*/  LEA R84, P6, R93, R2, 0x1 ;  /* 0x000000025d547211 */ /* 0x000fc400078c08ff */
[----:B------:R-:W-:Y:S01]  /*33180*/  PRMT R64, R86, 0x7632, R64 ;  /* 0x0000763256407816 */ /* 0x000fe20000000040 */
[----:B------:R-:W2:Y:S01]  /*33190*/  LDL.LU R89, [R1+0x18] ;  /* 0x0000180001597983 */ /* 0x000ea20000300800 */
[----:B------:R-:W-:-:S05]  /*331a0*/  LEA.HI.X.SX32 R85, R93, R3, 0x1, P6 ;  /* 0x000000035d557211 */ /* 0x000fca00030f0eff */
[----:B------:R0:W-:Y:S04]  /*331b0*/  @P4 STG.E.U16 desc[UR24][R84.64], R86 ;  /* 0x0000005654004986 */ /* 0x0001e8000c101518 */
[----:B0-----:R-:W2:Y:S01]  /*331c0*/  LDL.LU R85, [R1+0xb30] ;  /* 0x000b300001557983 */ /* 0x001ea20000300800 */
[CC--:B---3--:R-:W-:Y:S01]  /*331d0*/  IMAD R0, R92.reuse, R87.reuse, RZ ;  /* 0x000000575c007224 */ /* 0x0c8fe200078e02ff */
[----:B------:R-:W-:Y:S01]  /*331e0*/  ISETP.LT.AND P2, PT, R92, UR6, !P0 ;  /* 0x000000065c007c0c */ /* 0x000fe2000c741270 */
[----:B------:R-:W0:Y:S03]  /*331f0*/  LDCU UR6, c[0x0][0x39c] ;  /* 0x00007380ff0677ac */ /* 0x000e260008000800 */
[----:B------:R-:W-:Y:S01]  /*33200*/  LEA R92, P3, R0, R2, 0x1 ;  /* 0x00000002005c7211 */ /* 0x000fe200078608ff */
[----:B------:R-:W-:-:S03]  /*33210*/  IMAD R86, R66, R87, RZ ;  /* 0x0000005742567224 */ /* 0x000fc600078e02ff */
[----:B------:R-:W-:-:S05]  /*33220*/  LEA.HI.X.SX32 R93, R0, R3, 0x1, P3 ;  /* 0x00000003005d7211 */ /* 0x000fca00018f0eff */
[----:B------:R3:W-:Y:S01]  /*33230*/  @P2 STG.E.U16 desc[UR24][R92.64], R64 ;  /* 0x000000405c002986 */ /* 0x0007e2000c101518 */
[----:B------:R-:W-:Y:S01]  /*33240*/  ISETP.LT.AND P3, PT, R66, UR7, !P0 ;  /* 0x0000000742007c0c */ /* 0x000fe2000c761270 */
[----:B------:R-:W0:Y:S01]  /*33250*/  LDCU UR7, c[0x0][0x39c] ;  /* 0x00007380ff0777ac */ /* 0x000e220008000800 */
[CC--:B---3--:R-:W-:Y:S02]  /*33260*/  LEA R64, P2, R86.reuse, R2.reuse, 0x1 ;  /* 0x0000000256407211 */ /* 0x0c8fe400078408ff */
[C---:B-1----:R-:W-:Y:S01]  /*33270*/  ISETP.LT.AND P4, PT, R65.reuse, UR5, !P0 ;  /* 0x0000000541007c0c */ /* 0x042fe2000c781270 */
[----:B------:R-:W-:Y:S01]  /*33280*/  IMAD R84, R65, R87, RZ ;  /* 0x0000005741547224 */ /* 0x000fe200078e02ff */
[----:B------:R-:W-:Y:S01]  /*33290*/  LEA.HI.X.SX32 R65, R86, R3, 0x1, P2 ;  /* 0x0000000356417211 */ /* 0x000fe200010f0eff */
[----:B------:R-:W1:Y:S01]  /*332a0*/  LDCU UR5, c[0x0][0x39c] ;  /* 0x00007380ff0577ac */ /* 0x000e620008000800 */
[----:B------:R-:W3:Y:S02]  /*332b0*/  LDL.LU R86, [R1+0xe50] ;  /* 0x000e500001567983 */ /* 0x000ee40000300800 */
[----:B------:R-:W-:-:S03]  /*332c0*/  LEA R66, P6, R84, R2, 0x1 ;  /* 0x0000000254427211 */ /* 0x000fc600078c08ff */
[----:B----4-:R4:W-:Y:S01]  /*332d0*/  @P3 STG.E.U16 desc[UR24][R64.64], R90 ;  /* 0x0000005a40003986 */ /* 0x0109e2000c101518 */
[----:B------:R-:W-:Y:S01]  /*332e0*/  LEA.HI.X.SX32 R67, R84, R3, 0x1, P6 ;  /* 0x0000000354437211 */ /* 0x000fe200030f0eff */
[C---:B--2---:R-:W-:Y:S01]  /*332f0*/  IMAD R0, R88.reuse, R87, RZ ;  /* 0x0000005758007224 */ /* 0x044fe200078e02ff */
[----:B------:R-:W-:Y:S01]  /*33300*/  ISETP.LT.AND P2, PT, R88, UR4, !P0 ;  /* 0x0000000458007c0c */ /* 0x000fe2000c741270 */
[----:B------:R-:W2:Y:S01]  /*33310*/  LDCU UR4, c[0x0][0x39c] ;  /* 0x00007380ff0477ac */ /* 0x000ea20008000800 */
[----:B------:R-:W2:Y:S04]  /*33320*/  LDL.LU R88, [R1+0xb34] ;  /* 0x000b340001587983 */ /* 0x000ea80000300800 */
[----:B------:R-:W2:Y:S01]  /*33330*/  LDL.LU R93, [R1+0xbbc] ;  /* 0x000bbc00015d7983 */ /* 0x000ea20000300800 */
[----:B------:R-:W-:-:S03]  /*33340*/  PRMT R91, R90, 0x7632, R91 ;  /* 0x000076325a5b7816 */ /* 0x000fc6000000005b */
[----:B------:R-:W3:Y:S04]  /*33350*/  LDL.LU R84, [R1+0xb38] ;  /* 0x000b380001547983 */ /* 0x000ee80000300800 */
[----:B----4-:R-:W4:Y:S04]  /*33360*/  LDL.LU.64 R64, [R1+0xe48] ;  /* 0x000e480001407983 */ /* 0x010f280000300a00 */
[----:B------:R-:W4:Y:S01]  /*33370*/  LDL.LU R90, [R1+0xe40] ;  /* 0x000e4000015a7983 */ /* 0x000f220000300800 */
[----:B------:R-:W-:Y:S02]  /*33380*/  LEA R92, P5, R0, R2, 0x1 ;  /* 0x00000002005c7211 */ /* 0x000fe400078a08ff */
[----:B0-----:R-:W-:Y:S01]  /*33390*/  ISETP.LT.AND P6, PT, R85, UR6, !P0 ;  /* 0x0000000655007c0c */ /* 0x001fe2000c7c1270 */
[----:B------:R0:W-:Y:S01]  /*333a0*/  @P4 STG.E.U16 desc[UR24][R66.64], R91 ;  /* 0x0000005b42004986 */ /* 0x0001e2000c101518 */
[----:B------:R-:W1:Y:S03]  /*333b0*/  LDCU UR6, c[0x0][0x39c] ;  /* 0x00007380ff0677ac */ /* 0x000e660008000800 */
[----:B0-----:R-:W4:Y:S01]  /*333c0*/  LDL.LU.64 R66, [R1+0xe38] ;  /* 0x000e380001427983 */ /* 0x001f220000300a00 */
[----:B--2---:R-:W-:-:S02]  /*333d0*/  ISETP.LT.AND P3, PT, R93, UR8, !P0 ;  /* 0x000000085d007c0c */ /* 0x004fc4000c761270 */
[----:B------:R-:W-:Y:S01]  /*333e0*/  LEA.HI.X.SX32 R93, R0, R3, 0x1, P5 ;  /* 0x00000003005d7211 */ /* 0x000fe200028f0eff */
[----:B------:R-:W-:Y:S01]  /*333f0*/  IMAD R0, R85, R87, RZ ;  /* 0x0000005755007224 */ /* 0x000fe200078e02ff */
[----:B---3--:R-:W-:Y:S01]  /*33400*/  ISETP.LT.AND P4, PT, R84, UR4, !P0 ;  /* 0x0000000454007c0c */ /* 0x008fe2000c781270 */
[----:B------:R-:W2:Y:S01]  /*33410*/  LDL.LU R85, [R1+0xc34] ;  /* 0x000c340001557983 */ /* 0x000ea20000300800 */
[----:B----4-:R-:W-:-:S03]  /*33420*/  PRMT R90, R89, 0x7632, R90 ;  /* 0x00007632595a7816 */ /* 0x010fc6000000005a */
[----:B------:R0:W-:Y:S01]  /*33430*/  @P2 STG.E.U16 desc[UR24][R92.64], R89 ;  /* 0x000000595c002986 */ /* 0x0001e2000c101518 */
[C---:B------:R-:W-:Y:S01]  /*33440*/  IMAD R91, R88.reuse, R87, RZ ;  /* 0x00000057585b7224 */ /* 0x040fe200078e02ff */
[----:B-1----:R-:W-:Y:S01]  /*33450*/  ISETP.LT.AND P5, PT, R88, UR5, !P0 ;  /* 0x0000000558007c0c */ /* 0x002fe2000c7a1270 */
[----:B------:R-:W1:Y:S01]  /*33460*/  LDCU UR4, c[0x0][0x39c] ;  /* 0x00007380ff0477ac */ /* 0x000e620008000800 */
[----:B------:R-:W3:Y:S01]  /*33470*/  LDCU UR5, c[0x0][0x39c] ;  /* 0x00007380ff0577ac */ /* 0x000ee20008000800 */
[----:B0-----:R-:W-:-:S04]  /*33480*/  LEA R92, P2, R0, R2, 0x1 ;  /* 0x00000002005c7211 */ /* 0x001fc800078408ff */
[----:B------:R-:W-:Y:S01]  /*33490*/  LEA.HI.X.SX32 R93, R0, R3, 0x1, P2 ;  /* 0x00000003005d7211 */ /* 0x000fe200010f0eff */
[----:B------:R-:W-:Y:S02]  /*334a0*/  IMAD R0, R84, R87, RZ ;  /* 0x0000005754007224 */ /* 0x000fe400078e02ff */
[----:B------:R-:W1:Y:S04]  /*334b0*/  LDL.LU R84, [R1+0xc50] ;  /* 0x000c500001547983 */ /* 0x000e680000300800 */
[----:B------:R0:W-:Y:S04]  /*334c0*/  @P6 STG.E.U16 desc[UR24][R92.64], R90 ;  /* 0x0000005a5c006986 */ /* 0x0001e8000c101518 */
[----:B0-----:R-:W4:Y:S04]  /*334d0*/  LDL.LU R93, [R1+0xb3c] ;  /* 0x000b3c00015d7983 */ /* 0x001f280000300800 */
[----:B------:R-:W2:Y:S01]  /*334e0*/  LDL.LU R92, [R1+0x1c] ;  /* 0x00001c00015c7983 */ /* 0x000ea20000300800 */
[----:B------:R-:W-:Y:S01]  /*334f0*/  IMAD.MOV.U32 R89, RZ, RZ, R91 ;  /* 0x000000ffff597224 */ /* 0x000fe200078e005b */
[----:B------:R-:W-:-:S04]  /*33500*/  LEA R88, P2, R91, R2, 0x1 ;  /* 0x000000025b587211 */ /* 0x000fc800078408ff */
[----:B------:R-:W-:Y:S02]  /*33510*/  LEA.HI.X.SX32 R89, R89, R3, 0x1, P2 ;  /* 0x0000000359597211 */ /* 0x000fe400010f0eff */
[----:B------:R-:W-:-:S04]  /*33520*/  LEA R90, P6, R0, R2, 0x1 ;  /* 0x00000002005a7211 */ /* 0x000fc800078c08ff */
[----:B------:R-:W-:Y:S01]  /*33530*/  LEA.HI.X.SX32 R91, R0, R3, 0x1, P6 ;  /* 0x00000003005b7211 */ /* 0x000fe200030f0eff */
[----:B--2---:R0:W-:Y:S04]  /*33540*/  @P5 STG.E.U16 desc[UR24][R88.64], R92 ;  /* 0x0000005c58005986 */ /* 0x0041e8000c101518 */
[----:B0-----:R-:W2:Y:S01]  /*33550*/  LDL.LU.64 R88, [R1+0xe30] ;  /* 0x000e300001587983 */ /* 0x001ea20000300a00 */
[C---:B----4-:R-:W-:Y:S01]  /*33560*/  ISETP.LT.AND P2, PT, R93.reuse, UR6, !P0 ;  /* 0x000000065d007c0c */ /* 0x050fe2000c741270 */
[----:B------:R-:W-:Y:S01]  /*33570*/  IMAD R93, R93, R87, RZ ;  /* 0x000000575d5d7224 */ /* 0x000fe200078e02ff */
[----:B------:R-:W-:Y:S01]  /*33580*/  PRMT R0, R92, 0x7632, R0 ;  /* 0x000076325c007816 */ /* 0x000fe20000000000 */
[----:B------:R-:W0:Y:S03]  /*33590*/  LDCU UR6, c[0x0][0x39c] ;  /* 0x00007380ff0677ac */ /* 0x000e260008000800 */
[-C--:B------:R-:W-:Y:S01]  /*335a0*/  LEA R92, P6, R93, R2.reuse, 0x1 ;  /* 0x000000025d5c7211 */ /* 0x080fe200078c08ff */
[----:B------:R4:W-:Y:S01]  /*335b0*/  @P4 STG.E.U16 desc[UR24][R90.64], R0 ;  /* 0x000000005a004986 */ /* 0x0009e2000c101518 */
[----:B-1----:R-:W-:Y:S01]  /*335c0*/  ISETP.LT.AND P4, PT, R84, UR4, !P0 ;  /* 0x0000000454007c0c */ /* 0x002fe2000c781270 */
[----:B------:R-:W1:Y:S01]  /*335d0*/  LDCU UR4, c[0x0][0x39c] ;  /* 0x00007380ff0477ac */ /* 0x000e620008000800 */
[----:B------:R-:W-:Y:S01]  /*335e0*/  ISETP.LT.AND P5, PT, R85, UR7, !P0 ;  /* 0x0000000755007c0c */ /* 0x000fe2000c7a1270 */
[----:B----4-:R-:W-:Y:S01]  /*335f0*/  IMAD R90, R87, 0x2, R93 ;  /* 0x00000002575a7824 */ /* 0x010fe200078e025d */
[----:B------:R-:W-:Y:S01]  /*33600*/  LEA.HI.X.SX32 R93, R93, R3, 0x1, P6 ;  /* 0x000000035d5d7211 */ /* 0x000fe200030f0eff */
[----:B------:R-:W1:Y:S03]  /*33610*/  LDL.LU R91, [R1+0xd84] ;  /* 0x000d8400015b7983 */ /* 0x000e660000300800 */
[----:B------:R-:W-:Y:S01]  /*33620*/  LEA R84, P6, R90, R2, 0x1 ;  /* 0x000000025a547211 */ /* 0x000fe200078c08ff */
[----:B------:R-:W-:-:S03]  /*33630*/  IMAD R0, R87, 0x2, R90 ;  /* 0x0000000257007824 */ /* 0x000fc600078e025a */
[----:B------:R-:W-:Y:S02]  /*33640*/  LEA.HI.X.SX32 R85, R90, R3, 0x1, P6 ;  /* 0x000000035a557211 */ /* 0x000fe400030f0eff */
[----:B------:R-:W4:Y:S04]  /*33650*/  LDL.LU R90, [R1+0xe28] ;  /* 0x000e2800015a7983 */ /* 0x000f280000300800 */
[----:B--2---:R2:W-:Y:S04]  /*33660*/  @P2 STG.E.U16 desc[UR24][R92.64], R88 ;  /* 0x000000585c002986 */ /* 0x0045e8000c101518 */
[----:B--2---:R-:W3:Y:S01]  /*33670*/  LDL.LU R93, [R1+0xca4] ;  /* 0x000ca400015d7983 */ /* 0x004ee20000300800 */
[----:B------:R-:W-:-:S02]  /*33680*/  PRMT R88, R88, 0x7632, R88 ;  /* 0x0000763258587816 */ /* 0x000fc40000000058 */
[----:B------:R-:W-:-:S03]  /*33690*/  LEA R92, P6, R0, R2, 0x1 ;  /* 0x00000002005c7211 */ /* 0x000fc600078c08ff */
[----:B------:R2:W-:Y:S04]  /*336a0*/  @P3 STG.E.U16 desc[UR24][R84.64], R88 ;  /* 0x0000005854003986 */ /* 0x0005e8000c101518 */
[----:B--2---:R-:W2:Y:S01]  /*336b0*/  LDL.LU.64 R84, [R1+0xe20] ;  /* 0x000e200001547983 */ /* 0x004ea20000300a00 */
[----:B------:R-:W-:Y:S01]  /*336c0*/  IMAD R88, R87, 0x2, R0 ;  /* 0x0000000257587824 */ /* 0x000fe200078e0200 */
[----:B---3--:R-:W-:Y:S01]  /*336d0*/  ISETP.LT.AND P2, PT, R93, UR5, !P0 ;  /* 0x000000055d007c0c */ /* 0x008fe2000c741270 */
[----:B------:R-:W3:Y:S01]  /*336e0*/  LDCU UR5, c[0x0][0x39c] ;  /* 0x00007380ff0577ac */ /* 0x000ee20008000800 */
[----:B------:R-:W-:Y:S02]  /*336f0*/  LEA.HI.X.SX32 R93, R0, R3, 0x1, P6 ;  /* 0x00000003005d7211 */ /* 0x000fe400030f0eff */
[----:B------:R-:W0:Y:S04]  /*33700*/  LDL.LU R0, [R1+0xd70] ;  /* 0x000d700001007983 */ /* 0x000e280000300800 */
[----:B------:R1:W-:Y:S02]  /*33710*/  @P5 STG.E.U16 desc[UR24][R92.64], R89 ;  /* 0x000000595c005986 */ /* 0x0003e4000c101518 */
[----:B-1----:R-:W-:-:S02]  /*33720*/  LEA R92, P6, R88, R2, 0x1 ;  /* 0x00000002585c7211 */ /* 0x002fc400078c08ff */
[----:B------:R-:W-:Y:S02]  /*33730*/  PRMT R89, R89, 0x7632, R89 ;  /* 0x0000763259597816 */ /* 0x000fe40000000059 */
[----:B------:R-:W-:-:S05]  /*33740*/  LEA.HI.X.SX32 R93, R88, R3, 0x1, P6 ;  /* 0x00000003585d7211 */ /* 0x000fca00030f0eff */
[----:B------:R1:W-:Y:S04]  /*33750*/  @P4 STG.E.U16 desc[UR24][R92.64], R89 ;  /* 0x000000595c004986 */ /* 0x0003e8000c101518 */
[----:B-1----:R-:W3:Y:S01]  /*33760*/  LDL.LU R93, [R1+0xda8] ;  /* 0x000da800015d7983 */ /* 0x002ee20000300800 */
[----:B------:R-:W-:Y:S01]  /*33770*/  ISETP.LT.AND P5, PT, R91, UR4, !P0 ;  /* 0x000000045b007c0c */ /* 0x000fe2000c7a1270 */
[----:B------:R-:W1:Y:S01]  /*33780*/  LDCU UR4, c[0x0][0x39c] ;  /* 0x00007380ff0477ac */ /* 0x000e620008000800 */
[----:B0-----:R-:W-:Y:S01]  /*33790*/  ISETP.LT.AND P3, PT, R0, UR6, !P0 ;  /* 0x0000000600007c0c */ /* 0x001fe2000c761270 */
[C---:B------:R-:W-:Y:S01]  /*337a0*/  IMAD R0, R87.reuse, 0x2, R88 ;  /* 0x0000000257007824 */ /* 0x040fe200078e0258 */
[----:B------:R-:W0:Y:S03]  /*337b0*/  LDCU UR6, c[0x0][0x39c] ;  /* 0x00007380ff0677ac */ /* 0x000e260008000800 */
[----:B------:R-:W-:Y:S01]  /*337c0*/  IMAD R91, R87, 0x2, R0 ;  /* 0x00000002575b7824 */ /* 0x000fe200078e0200 */
[----:B------:R-:W-:-:S04]  /*337d0*/  LEA R88, P6, R0, R2, 0x1 ;  /* 0x0000000200587211 */ /* 0x000fc800078c08ff */
[-C--:B------:R-:W-:Y:S02]  /*337e0*/  LEA.HI.X.SX32 R89, R0, R3.reuse, 0x1, P6 ;  /* 0x0000000300597211 */ /* 0x080fe400030f0eff */
[----:B------:R-:W-:Y:S01]  /*337f0*/  LEA R92, P6, R91, R2, 0x1 ;  /* 0x000000025b5c7211 */ /* 0x000fe200078c08ff */
[----:B------:R-:W-:Y:S01]  /*33800*/  IMAD R87, R87, 0x2, R91 ;  /* 0x0000000257577824 */ /* 0x000fe200078e025b */
[----:B----4-:R-:W-:Y:S01]  /*33810*/  PRMT R0, R90, 0x7632, R0 ;  /* 0x000076325a007816 */ /* 0x010fe20000000000 */
[----:B------:R4:W-:Y:S02]  /*33820*/  @P2 STG.E.U16 desc[UR24][R88.64], R90 ;  /* 0x0000005a58002986 */ /* 0x0009e4000c101518 */
[----:B----4-:R-:W4:Y:S01]  /*33830*/  LDC R90, c[0x0][0x3b8] ;  /* 0x0000ee00ff5a7b82 */ /* 0x010f220000000800 */
[----:B---3--:R-:W-:Y:S01]  /*33840*/  ISETP.LT.AND P4, PT, R93, UR5, !P0 ;  /* 0x000000055d007c0c */ /* 0x008fe2000c781270 */
[----:B------:R-:W3:Y:S01]  /*33850*/  LDCU UR5, c[0x0][0x39c] ;  /* 0x00007380ff0577ac */ /* 0x000ee20008000800 */
[----:B------:R-:W-:-:S02]  /*33860*/  LEA.HI.X.SX32 R93, R91, R3, 0x1, P6 ;  /* 0x000000035b5d7211 */ /* 0x000fc400030f0eff */
[----:B------:R-:W2:Y:S04]  /*33870*/  LDL.LU R91, [R1+0xe1c] ;  /* 0x000e1c00015b7983 */ /* 0x000ea80000300800 */
[----:B------:R-:W1:Y:S04]  /*33880*/  LDL.LU R89, [R1+0xdd4] ;  /* 0x000dd40001597983 */ /* 0x000e680000300800 */
[----:B------:R0:W-:Y:S04]  /*33890*/  @P3 STG.E.U16 desc[UR24][R92.64], R0 ;  /* 0x000000005c003986 */ /* 0x0001e8000c101518 */
[----:B0-----:R-:W3:Y:S01]  /*338a0*/  LDL.LU R93, [R1+0xde4] ;  /* 0x000de400015d7983 */ /* 0x001ee20000300800 */
[----:B------:R-:W-:Y:S01]  /*338b0*/  LEA R88, P6, R87, R2, 0x1 ;  /* 0x0000000257587211 */ /* 0x000fe200078c08ff */
[----:B----4-:R-:W-:-:S04]  /*338c0*/  IMAD R0, R90, 0x2, R87 ;  /* 0x000000025a007824 */ /* 0x010fc800078e0257 */
[----:B------:R-:W-:Y:S01]  /*338d0*/  IMAD R90, R90, 0x2, R0 ;  /* 0x000000025a5a7824 */ /* 0x000fe200078e0200 */
[----:B-1----:R-:W-:Y:S01]  /*338e0*/  ISETP.LT.AND P2, PT, R89, UR4, !P0 ;  /* 0x0000000459007c0c */ /* 0x002fe2000c741270 */
[----:B------:R-:W0:Y:S01]  /*338f0*/  LDCU UR4, c[0x0][0x39c] ;  /* 0x00007380ff0477ac */ /* 0x000e220008000800 */
[-C--:B------:R-:W-:Y:S02]  /*33900*/  LEA.HI.X.SX32 R89, R87, R3.reuse, 0x1, P6 ;  /* 0x0000000357597211 */ /* 0x080fe400030f0eff */
[C---:B------:R-:W-:Y:S01]  /*33910*/  LEA R92, P6, R0.reuse, R2, 0x1 ;  /* 0x00000002005c7211 */ /* 0x040fe200078c08ff */
[----:B------:R-:W0:Y:S04]  /*33920*/  LDL.LU R87, [R1+0xe0c] ;  /* 0x000e0c0001577983 */ /* 0x000e280000300800 */
[----:B--2---:R1:W-:Y:S01]  /*33930*/  @P5 STG.E.U16 desc[UR24][R88.64], R91 ;  /* 0x0000005b58005986 */ /* 0x0043e2000c101518 */
[----:B---3--:R-:W-:Y:S01]  /*33940*/  ISETP.LT.AND P3, PT, R93, UR6, !P0 ;  /* 0x000000065d007c0c */ /* 0x008fe2000c761270 */
[----:B------:R-:W2:Y:S01]  /*33950*/  LDCU UR6, c[0x0][0x39c] ;  /* 0x00007380ff0677ac */ /* 0x000ea20008000800 */
[----:B------:R-:W-:-:S02]  /*33960*/  LEA.HI.X.SX32 R93, R0, R3, 0x1, P6 ;  /* 0x00000003005d7211 */ /* 0x000fc400030f0eff */
[----:B------:R-:W2:Y:S04]  /*33970*/  LDL.LU R0, [R1+0xdb0] ;  /* 0x000db00001007983 */ /* 0x000ea80000300800 */
[----:B-1----:R-:W3:Y:S01]  /*33980*/  LDL.LU R89, [R1+0xe04] ;  /* 0x000e040001597983 */ /* 0x002ee20000300800 */
[----:B------:R-:W-:-:S05]  /*33990*/  PRMT R91, R91, 0x7632, R91 ;  /* 0x000076325b5b7816 */ /* 0x000fca000000005b */
[----:B------:R1:W-:Y:S04]  /*339a0*/  @P4 STG.E.U16 desc[UR24][R92.64], R91 ;  /* 0x0000005b5c004986 */ /* 0x0003e8000c101518 */
[----:B-1----:R-:W4:Y:S01]  /*339b0*/  LDL.LU R92, [R1+0xddc] ;  /* 0x000ddc00015c7983 */ /* 0x002f220000300800 */
[----:B------:R-:W1:Y:S01]  /*339c0*/  LDC R93, c[0x0][0x3b8] ;  /* 0x0000ee00ff5d7b82 */ /* 0x000e620000000800 */
[----:B------:R-:W-:Y:S02]  /*339d0*/  LEA R88, P6, R90, R2, 0x1 ;  /* 0x000000025a587211 */ /* 0x000fe400078c08ff */
[----:B------:R-:W-:Y:S02]  /*339e0*/  PRMT R91, R64, 0x7632, R91 ;  /* 0x00007632405b7816 */ /* 0x000fe4000000005b */
[----:B---3--:R-:W-:Y:S01]  /*339f0*/  ISETP.LT.AND P5, PT, R89, UR5, !P0 ;  /* 0x0000000559007c0c */ /* 0x008fe2000c7a1270 */
[----:B------:R-:W4:Y:S01]  /*33a00*/  LDCU UR5, c[0x0][0x39c] ;  /* 0x00007380ff0577ac */ /* 0x000f220008000800 */
[----:B------:R-:W-:Y:S01]  /*33a10*/  LEA.HI.X.SX32 R89, R90, R3, 0x1, P6 ;  /* 0x000000035a597211 */ /* 0x000fe200030f0eff */
[----:B-1----:R-:W-:-:S04]  /*33a20*/  IMAD R90, R93, 0x2, R90 ;  /* 0x000000025d5a7824 */ /* 0x002fc800078e025a */
[----:B------:R1:W-:Y:S01]  /*33a30*/  @P2 STG.E.U16 desc[UR24][R88.64], R64 ;  /* 0x0000004058002986 */ /* 0x0003e2000c101518 */
[----:B--2---:R-:W-:Y:S01]  /*33a40*/  ISETP.LT.AND P2, PT, R0, UR6, !P0 ;  /* 0x0000000600007c0c */ /* 0x004fe2000c741270 */
[----:B------:R-:W-:Y:S01]  /*33a50*/  IMAD R0, R93, 0x2, R90 ;  /* 0x000000025d007824 */ /* 0x000fe200078e025a */
[----:B0-----:R-:W-:Y:S01]  /*33a60*/  ISETP.LT.AND P4, PT, R87, UR4, !P0 ;  /* 0x0000000457007c0c */ /* 0x001fe2000c781270 */
[----:B------:R-:W0:Y:S01]  /*33a70*/  LDCU UR4, c[0x0][0x39c] ;  /* 0x00007380ff0477ac */ /* 0x000e220008000800 */
[----:B------:R-:W2:Y:S01]  /*33a80*/  LDL.LU R87, [R1+0xe18] ;  /* 0x000e180001577983 */ /* 0x000ea20000300800 */
[----:B------:R-:W3:Y:S01]  /*33a90*/  LDCU UR6, c[0x0][0x39c] ;  /* 0x00007380ff0677ac */ /* 0x000ee20008000800 */
[----:B-1----:R-:W-:Y:S01]  /*33aa0*/  LEA R88, P6, R90, R2, 0x1 ;  /* 0x000000025a587211 */ /* 0x002fe200078c08ff */
[----:B------:R-:W-:-:S03]  /*33ab0*/  IMAD R64, R93, 0x2, R0 ;  /* 0x000000025d407824 */ /* 0x000fc600078e0200 */
[----:B------:R-:W-:Y:S02]  /*33ac0*/  LEA.HI.X.SX32 R89, R90, R3, 0x1, P6 ;  /* 0x000000035a597211 */ /* 0x000fe400030f0eff */
[----:B------:R-:W-:-:S03]  /*33ad0*/  LEA R90, P6, R0, R2, 0x1 ;  /* 0x00000002005a7211 */ /* 0x000fc600078c08ff */
[----:B------:R1:W-:Y:S01]  /*33ae0*/  @P3 STG.E.U16 desc[UR24][R88.64], R91 ;  /* 0x0000005b58003986 */ /* 0x0003e2000c101518 */
[----:B----4-:R-:W-:Y:S01]  /*33af0*/  ISETP.LT.AND P3, PT, R92, UR5, !P0 ;  /* 0x000000055c007c0c */ /* 0x010fe2000c761270 */
[----:B------:R-:W-:Y:S01]  /*33b00*/  IMAD R92, R93, 0x2, R64 ;  /* 0x000000025d5c7824 */ /* 0x000fe200078e0240 */
[----:B------:R-:W4:Y:S01]  /*33b10*/  LDCU UR5, c[0x0][0x39c] ;  /* 0x00007380ff0577ac */ /* 0x000f220008000800 */
[----:B-1----:R-:W-:Y:S02]  /*33b20*/  LEA.HI.X.SX32 R91, R0, R3, 0x1, P6 ;  /* 0x00000003005b7211 */ /* 0x002fe400030f0eff */
[----:B------:R-:W-:-:S04]  /*33b30*/  LEA R88, P6, R64, R2, 0x1 ;  /* 0x0000000240587211 */ /* 0x000fc800078c08ff */
[----:B------:R-:W-:Y:S02]  /*33b40*/  LEA.HI.X.SX32 R89, R64, R3, 0x1, P6 ;  /* 0x0000000340597211 */ /* 0x000fe400030f0eff */
[----:B------:R-:W0:Y:S04]  /*33b50*/  LDL.LU R64, [R1+0xdf0] ;  /* 0x000df00001407983 */ /* 0x000e280000300800 */
[----:B------:R1:W-:Y:S04]  /*33b60*/  @P5 STG.E.U16 desc[UR24][R90.64], R65 ;  /* 0x000000415a005986 */ /* 0x0003e8000c101518 */
[----:B-1----:R-:W3:Y:S01]  /*33b70*/  LDL.LU R91, [R1+0xdfc] ;  /* 0x000dfc00015b7983 */ /* 0x002ee20000300800 */
[----:B------:R-:W-:-:S05]  /*33b80*/  PRMT R0, R65, 0x7632, R0 ;  /* 0x0000763241007816 */ /* 0x000fca0000000000 */
[----:B------:R1:W-:Y:S02]  /*33b90*/  @P4 STG.E.U16 desc[UR24][R88.64], R0 ;  /* 0x0000000058004986 */ /* 0x0003e4000c101518 */
[----:B-1----:R-:W-:Y:S01]  /*33ba0*/  IMAD R0, R93, 0x2, R92 ;  /* 0x000000025d007824 */ /* 0x002fe200078e025c */
[----:B0-----:R-:W-:Y:S02]  /*33bb0*/  ISETP.LT.AND P5, PT, R64, UR4, !P0 ;  /* 0x0000000440007c0c */ /* 0x001fe4000c7a1270 */
[----:B---3--:R-:W-:Y:S01]  /*33bc0*/  ISETP.LT.AND P4, PT, R91, UR6, !P0 ;  /* 0x000000065b007c0c */ /* 0x008fe2000c781270 */
[----:B------:R-:W-:Y:S01]  /*33bd0*/  IMAD R90, R93, 0x2, R0 ;  /* 0x000000025d5a7824 */ /* 0x000fe200078e0200 */
[CC--:B------:R-:W-:Y:S01]  /*33be0*/  LEA R64, P6, R92.reuse, R2.reuse, 0x1 ;  /* 0x000000025c407211 */ /* 0x0c0fe200078c08ff */
[----:B------:R-:W0:Y:S03]  /*33bf0*/  LDCU UR6, c[0x0][0x39c] ;  /* 0x00007380ff0677ac */ /* 0x000e260008000800 */
[----:B------:R-:W-:Y:S01]  /*33c00*/  LEA.HI.X.SX32 R65, R92, R3, 0x1, P6 ;  /* 0x000000035c417211 */ /* 0x000fe200030f0eff */
[----:B------:R-:W1:Y:S01]  /*33c10*/  LDCU UR4, c[0x0][0x39c] ;  /* 0x00007380ff0477ac */ /* 0x000e620008000800 */
[----:B------:R-:W4:Y:S04]  /*33c20*/  LDL.LU R92, [R1+0xe08] ;  /* 0x000e0800015c7983 */ /* 0x000f280000300800 */
[----:B------:R-:W0:Y:S01]  /*33c30*/  LDL.LU R91, [R1+0xdb8] ;  /* 0x000db800015b7983 */ /* 0x000e220000300800 */
[----:B------:R-:W-:-:S04]  /*33c40*/  LEA R88, P6, R0, R2, 0x1 ;  /* 0x0000000200587211 */ /* 0x000fc800078c08ff */
[----:B------:R-:W-:Y:S02]  /*33c50*/  LEA.HI.X.SX32 R89, R0, R3, 0x1, P6 ;  /* 0x0000000300597211 */ /* 0x000fe400030f0eff */
[----:B------:R-:W1:Y:S04]  /*33c60*/  LDL.LU R0, [R1+0xda4] ;  /* 0x000da40001007983 */ /* 0x000e680000300800 */
[----:B------:R3:W-:Y:S02]  /*33c70*/  @P2 STG.E.U16 desc[UR24][R64.64], R66 ;  /* 0x0000004240002986 */ /* 0x0007e4000c101518 */
[----:B---3--:R-:W-:Y:S02]  /*33c80*/  LEA R64, P6, R90, R2, 0x1 ;  /* 0x000000025a407211 */ /* 0x008fe400078c08ff */
[----:B------:R-:W-:-:S02]  /*33c90*/  PRMT R66, R66, 0x7632, R66 ;  /* 0x0000763242427816 */ /* 0x000fc40000000042 */
[----:B------:R-:W-:-:S03]  /*33ca0*/  LEA.HI.X.SX32 R65, R90, R3, 0x1, P6 ;  /* 0x000000035a417211 */ /* 0x000fc600030f0eff */
[----:B------:R3:W-:Y:S04]  /*33cb0*/  @P3 STG.E.U16 desc[UR24][R88.64], R66 ;  /* 0x0000004258003986 */ /* 0x0007e8000c101518 */
[----:B------:R0:W-:Y:S01]  /*33cc0*/  @P5 STG.E.U16 desc[UR24][R64.64], R67 ;  /* 0x0000004340005986 */ /* 0x0001e2000c101518 */
[----:B---3--:R-:W-:Y:S01]  /*33cd0*/  IMAD R66, R93, 0x2, R90 ;  /* 0x000000025d427824 */ /* 0x008fe200078e025a */
[----:B----4-:R-:W-:Y:S01]  /*33ce0*/  ISETP.LT.AND P2, PT, R92, UR5, !P0 ;  /* 0x000000055c007c0c */ /* 0x010fe2000c741270 */
[----:B------:R-:W3:Y:S01]  /*33cf0*/  LDCU UR5, c[0x0][0x39c] ;  /* 0x00007380ff0577ac */ /* 0x000ee20008000800 */
[----:B------:R-:W3:Y:S01]  /*33d00*/  LDL.LU R92, [R1+0xde0] ;  /* 0x000de000015c7983 */ /* 0x000ee20000300800 */
[----:B0-----:R-:W-:Y:S01]  /*33d10*/  ISETP.LT.AND P5, PT, R91, UR6, !P0 ;  /* 0x000000065b007c0c */ /* 0x001fe2000c7a1270 */
[----:B------:R-:W0:Y:S02]  /*33d20*/  LDCU UR6, c[0x0][0x39c] ;  /* 0x00007380ff0677ac */ /* 0x000e240008000800 */
[----:B------:R-:W4:Y:S04]  /*33d30*/  LDL.LU R91, [R1+0xdf4] ;  /* 0x000df400015b7983 */ /* 0x000f280000300800 */
[----:B------:R-:W0:Y:S01]  /*33d40*/  LDL.LU R90, [R1+0xe00] ;  /* 0x000e0000015a7983 */ /* 0x000e220000300800 */
[----:B-1----:R-:W-:Y:S01]  /*33d50*/  ISETP.LT.AND P3, PT, R0, UR4, !P0 ;  /* 0x0000000400007c0c */ /* 0x002fe2000c761270 */
[----:B------:R-:W4:Y:S01]  /*33d60*/  LDCU UR4, c[0x0][0x39c] ;  /* 0x00007380ff0477ac */ /* 0x000f220008000800 */
[----:B------:R-:W-:Y:S01]  /*33d70*/  LEA R88, P6, R66, R2, 0x1 ;  /* 0x0000000242587211 */ /* 0x000fe200078c08ff */
[----:B------:R-:W-:Y:S01]  /*33d80*/  IMAD R0, R93, 0x2, R66 ;  /* 0x000000025d007824 */ /* 0x000fe200078e0242 */
[----:B------:R-:W-:-:S02]  /*33d90*/  PRMT R65, R67, 0x7632, R65 ;  /* 0x0000763243417816 */ /* 0x000fc40000000041 */
[----:B------:R-:W-:Y:S01]  /*33da0*/  LEA.HI.X.SX32 R89, R66, R3, 0x1, P6 ;  /* 0x0000000342597211 */ /* 0x000fe200030f0eff */
[----:B------:R-:W-:Y:S01]  /*33db0*/  IMAD R67, R93, 0x2, R0 ;  /* 0x000000025d437824 */ /* 0x000fe200078e0200 */
[----:B------:R-:W-:-:S03]  /*33dc0*/  LEA R64, P6, R0, R2, 0x1 ;  /* 0x0000000200407211 */ /* 0x000fc600078c08ff */
[----:B------:R1:W-:Y:S02]  /*33dd0*/  @P4 STG.E.U16 desc[UR24][R88.64], R65 ;  /* 0x0000004158004986 */ /* 0x0003e4000c101518 */
[-C--:B-1----:R-:W-:Y:S02]  /*33de0*/  LEA.HI.X.SX32 R65, R0, R3.reuse, 0x1, P6 ;  /* 0x0000000300417211 */ /* 0x082fe400030f0eff */
[----:B------:R-:W-:Y:S01]  /*33df0*/  LEA R66, P6, R67, R2, 0x1 ;  /* 0x0000000243427211 */ /* 0x000fe200078c08ff */
[----:B------:R-:W-:Y:S01]  /*33e00*/  IMAD R88, R93, 0x2, R67 ;  /* 0x000000025d587824 */ /* 0x000fe200078e0243 */
[----:B------:R-:W-:Y:S01]  /*33e10*/  PRMT R0, R60, 0x7632, R0 ;  /* 0x000076323c007816 */ /* 0x000fe20000000000 */
[----:B------:R1:W-:Y:S01]  /*33e20*/  @P2 STG.E.U16 desc[UR24][R64.64], R60 ;  /* 0x0000003c40002986 */ /* 0x0003e2000c101518 */
[----:B------:R-:W-:-:S05]  /*33e30*/  LEA.HI.X.SX32 R67, R67, R3, 0x1, P6 ;  /* 0x0000000343437211 */ /* 0x000fca00030f0eff */
[----:B------:R2:W-:Y:S01]  /*33e40*/  @P3 STG.E.U16 desc[UR24][R66.64], R0 ;  /* 0x0000000042003986 */ /* 0x0005e2000c101518 */
[----:B-1----:R-:W-:Y:S01]  /*33e50*/  LEA R64, P6, R88, R2, 0x1 ;  /* 0x0000000258407211 */ /* 0x002fe200078c08ff */
[----:B--2---:R-:W-:-:S03]  /*33e60*/  IMAD R0, R93, 0x2, R88 ;  /* 0x000000025d007824 */ /* 0x004fc600078e0258 */
[----:B------:R-:W-:Y:S01]  /*33e70*/  LEA.HI.X.SX32 R65, R88, R3, 0x1, P6 ;  /* 0x0000000358417211 */ /* 0x000fe200030f0eff */
[----:B------:R-:W-:Y:S01]  /*33e80*/  IMAD R88, R93, 0x2, R0 ;  /* 0x000000025d587824 */ /* 0x000fe200078e0200 */
[----:B------:R-:W-:-:S04]  /*33e90*/  LEA R66, P6, R0, R2, 0x1 ;  /* 0x0000000200427211 */ /* 0x000fc800078c08ff */
[-C--:B------:R-:W-:Y:S02]  /*33ea0*/  LEA.HI.X.SX32 R67, R0, R3.reuse, 0x1, P6 ;  /* 0x0000000300437211 */ /* 0x080fe400030f0eff */
[C---:B------:R-:W-:Y:S01]  /*33eb0*/  LEA R60, P6, R88.reuse, R2, 0x1 ;  /* 0x00000002583c7211 */ /* 0x040fe200078c08ff */
[----:B------:R1:W-:Y:S01]  /*33ec0*/  @P5 STG.E.U16 desc[UR24][R64.64], R61 ;  /* 0x0000003d40005986 */ /* 0x0003e2000c101518 */
[----:B------:R-:W-:Y:S02]  /*33ed0*/  PRMT R0, R61, 0x7632, R0 ;  /* 0x000076323d007816 */ /* 0x000fe40000000000 */
[----:B-1----:R-:W-:Y:S01]  /*33ee0*/  LEA.HI.X.SX32 R61, R88, R3, 0x1, P6 ;  /* 0x00000003583d7211 */ /* 0x002fe200030f0eff */
[----:B------:R-:W-:Y:S01]  /*33ef0*/  IMAD R64, R93, 0x2, R88 ;  /* 0x000000025d407824 */ /* 0x000fe200078e0258 */
[----:B---3--:R-:W-:Y:S01]  /*33f00*/  ISETP.LT.AND P4, PT, R92, UR5, !P0 ;  /* 0x000000055c007c0c */ /* 0x008fe2000c781270 */
[----:B------:R-:W1:Y:S01]  /*33f10*/  LDCU UR5, c[0x0][0x39c] ;  /* 0x00007380ff0577ac */ /* 0x000e620008000800 */
[----:B------:R-:W1:Y:S01]  /*33f20*/  LDL.LU R92, [R1+0xda0] ;  /* 0x000da000015c7983 */ /* 0x000e620000300800 */
[----:B----4-:R-:W-:Y:S01]  /*33f30*/  ISETP.LT.AND P2, PT, R91, UR4, !P0 ;  /* 0x000000045b007c0c */ /* 0x010fe2000c741270 */
[----:B------:R-:W2:Y:S02]  /*33f40*/  LDCU UR4, c[0x0][0x39c] ;  /* 0x00007380ff0477ac */ /* 0x000ea40008000800 */
[----:B------:R-:W2:Y:S01]  /*33f50*/  LDL.LU R91, [R1+0xdac] ;  /* 0x000dac00015b7983 */ /* 0x000ea20000300800 */
[----:B0-----:R-:W-:Y:S01]  /*33f60*/  ISETP.LT.AND P3, PT, R90, UR6, !P0 ;  /* 0x000000065a007c0c */ /* 0x001fe2000c761270 */
[----:B------:R-:W0:Y:S02]  /*33f70*/  LDCU UR6, c[0x0][0x39c] ;  /* 0x00007380ff0677ac */ /* 0x000e240008000800 */
[----:B------:R-:W0:Y:S04]  /*33f80*/  LDL.LU R90, [R1+0xdc4] ;  /* 0x000dc400015a7983 */ /* 0x000e280000300800 */
[----:B------:R-:W3:Y:S04]  /*33f90*/  LDL.LU R89, [R1+0xde8] ;  /* 0x000de80001597983 */ /* 0x000ee80000300800 */
[----:B------:R-:W4:Y:S04]  /*33fa0*/  LDL.LU R88, [R1+0xdf8] ;  /* 0x000df80001587983 */ /* 0x000f280000300800 */
[----:B------:R1:W-:Y:S04]  /*33fb0*/  @P4 STG.E.U16 desc[UR24][R66.64], R0 ;  /* 0x0000000042004986 */ /* 0x0003e8000c101518 */
[----:B-1----:R-:W4:Y:S01]  /*33fc0*/  LDL.LU R67, [R1+0xd80] ;  /* 0x000d800001437983 */ /* 0x002f220000300800 */
[----:B------:R-:W-:-:S03]  /*33fd0*/  IMAD R0, R93, 0x2, R64 ;  /* 0x000000025d007824 */ /* 0x000fc600078e0240 */
[----:B------:R1:W-:Y:S01]  /*33fe0*/  @P2 STG.E.U16 desc[UR24][R60.64], R62 ;  /* 0x0000003e3c002986 */ /* 0x0003e2000c101518 */
[----:B------:R-:W-:Y:S02]  /*33ff0*/  PRMT R65, R62, 0x7632, R65 ;  /* 0x000076323e417816 */ /* 0x000fe40000000041 */
[----:B-1----:R-:W-:-:S04]  /*34000*/  LEA R60, P6, R64, R2, 0x1 ;  /* 0x00000002403c7211 */ /* 0x002fc800078c08ff */
[----:B------:R-:W-:Y:S02]  /*34010*/  LEA.HI.X.SX32 R61, R64, R3, 0x1, P6 ;  /* 0x00000003403d7211 */ /* 0x000fe400030f0eff */
[----:B------:R-:W-:-:S03]  /*34020*/  LEA R64, P6, R0, R2, 0x1 ;  /* 0x0000000200407211 */ /* 0x000fc600078c08ff */
[----:B------:R1:W-:Y:S01]  /*34030*/  @P3 STG.E.U16 desc[UR24][R60.64], R65 ;  /* 0x000000413c003986 */ /* 0x0003e2000c101518 */
[----:B------:R-:W-:Y:S01]  /*34040*/  IMAD R62, R93, 0x2, R0 ;  /* 0x000000025d3e7824 */ /* 0x000fe200078e0200 */
[----:B-1----:R-:W-:-:S04]  /*34050*/  LEA.HI.X.SX32 R65, R0, R3, 0x1, P6 ;  /* 0x0000000300417211 */ /* 0x002fc800030f0eff */
[CC--:B------:R-:W-:Y:S01]  /*34060*/  LEA R60, P6, R62.reuse, R2.reuse, 0x1 ;  /* 0x000000023e3c7211 */ /* 0x0c0fe200078c08ff */
[----:B------:R-:W-:Y:S01]  /*34070*/  IMAD R66, R93, 0x2, R62 ;  /* 0x000000025d427824 */ /* 0x000fe200078e023e */
[----:B------:R-:W-:Y:S02]  /*34080*/  PRMT R0, R63, 0x7632, R0 ;  /* 0x000076323f007816 */ /* 0x000fe40000000000 */
[----:B------:R-:W-:Y:S02]  /*34090*/  LEA.HI.X.SX32 R61, R62, R3, 0x1, P6 ;  /* 0x000000033e3d7211 */ /* 0x000fe400030f0eff */
[----:B------:R-:W-:Y:S02]  /*340a0*/  LEA R62, P6, R66, R2, 0x1 ;  /* 0x00000002423e7211 */ /* 0x000fe400078c08ff */
[----:B------:R-:W-:Y:S01]  /*340b0*/  ISETP.LT.AND P5, PT, R92, UR5, !P0 ;  /* 0x000000055c007c0c */ /* 0x000fe2000c7a1270 */
[----:B------:R-:W3:Y:S01]  /*340c0*/  LDCU UR5, c[0x0][0x39c] ;  /* 0x00007380ff0577ac */ /* 0x000ee20008000800 */
[----:B--2---:R-:W-:Y:S01]  /*340d0*/  ISETP.LT.AND P4, PT, R91, UR4, !P0 ;  /* 0x000000045b007c0c */ /* 0x004fe2000c781270 */
[----:B------:R-:W4:Y:S01]  /*340e0*/  LDCU UR4, c[0x0][0x39c] ;  /* 0x00007380ff0477ac */ /* 0x000f220008000800 */
[----:B------:R-:W2:Y:S01]  /*340f0*/  LDL.LU R91, [R1+0xe10] ;  /* 0x000e1000015b7983 */ /* 0x000ea20000300800 */
[----:B0-----:R-:W-:Y:S01]  /*34100*/  ISETP.LT.AND P2, PT, R90, UR6, !P0 ;  /* 0x000000065a007c0c */ /* 0x001fe2000c741270 */
[----:B------:R-:W0:Y:S02]  /*34110*/  LDCU UR6, c[0x0][0x39c] ;  /* 0x00007380ff0677ac */ /* 0x000e240008000800 */
[----:B------:R-:W2:Y:S05]  /*34120*/  LDL.LU R90, [R1+0xe14] ;  /* 0x000e1400015a7983 */ /* 0x000eaa0000300800 */
[----:B------:R1:W-:Y:S01]  /*34130*/  @P5 STG.E.U16 desc[UR24][R64.64], R63 ;  /* 0x0000003f40005986 */ /* 0x0003e2000c101518 */
[----:B---3--:R-:W-:-:S02]  /*34140*/  ISETP.LT.AND P3, PT, R89, UR5, !P0 ;  /* 0x0000000559007c0c */ /* 0x008fc4000c761270 */
[----:B----4-:R-:W-:Y:S01]  /*34150*/  ISETP.LT.AND P5, PT, R88, UR4, !P0 ;  /* 0x0000000458007c0c */ /* 0x010fe2000c7a1270 */
[----:B------:R-:W3:Y:S01]  /*34160*/  LDL.LU R89, [R1+0xdd0] ;  /* 0x000dd00001597983 */ /* 0x000ee20000300800 */
[----:B------:R-:W2:Y:S03]  /*34170*/  LDCU UR5, c[0x0][0x39c] ;  /* 0x00007380ff0577ac */ /* 0x000ea60008000800 */
[----:B------:R-:W4:Y:S01]  /*34180*/  LDL.LU R88, [R1+0xdec] ;  /* 0x000dec0001587983 */ /* 0x000f220000300800 */
[----:B-1----:R-:W-:Y:S01]  /*34190*/  LEA.HI.X.SX32 R63, R66, R3, 0x1, P6 ;  /* 0x00000003423f7211 */ /* 0x002fe200030f0eff */
[----:B------:R-:W1:Y:S02]  /*341a0*/  LDCU UR4, c[0x0][0x39c] ;  /* 0x00007380ff0477ac */ /* 0x000e640008000800 */
[----:B------:R1:W-:Y:S01]  /*341b0*/  @P4 STG.E.U16 desc[UR24][R60.64], R0 ;  /* 0x000000003c004986 */ /* 0x0003e2000c101518 */
[----:B0-----:R-:W-:Y:S01]  /*341c0*/  ISETP.LT.AND P4, PT, R67, UR6, !P0 ;  /* 0x0000000643007c0c */ /* 0x001fe2000c781270 */
[----:B------:R-:W3:Y:S02]  /*341d0*/  LDCU UR6, c[0x0][0x39c] ;  /* 0x00007380ff0677ac */ /* 0x000ee40008000800 */
[----:B------:R-:W4:Y:S01]  /*341e0*/  LDL.LU R67, [R1+0xd6c] ;  /* 0x000d6c0001437983 */ /* 0x000f220000300800 */
[----:B-1----:R-:W-:-:S03]  /*341f0*/  IMAD R0, R93, 0x2, R66 ;  /* 0x000000025d007824 */ /* 0x002fc600078e0242 */
[----:B------:R-:W4:Y:S04]  /*34200*/  LDL.LU R66, [R1+0xd8c] ;  /* 0x000d8c0001427983 */ /* 0x000f280000300800 */
[----:B------:R-:W4:Y:S01]  /*34210*/  LDL.LU R65, [R1+0xdb4] ;  /* 0x000db40001417983 */ /* 0x000f220000300800 */
[CC--:B------:R-:W-:Y:S01]  /*34220*/  LEA R60, P6, R0.reuse, R2.reuse, 0x1 ;  /* 0x00000002003c7211 */ /* 0x0c0fe200078c08ff */
[----:B------:R-:W-:Y:S02]  /*34230*/  IMAD R64, R93, 0x2, R0 ;  /* 0x000000025d407824 */ /* 0x000fe400078e0200 */
[----:B------:R0:W-:Y:S01]  /*34240*/  @P2 STG.E.U16 desc[UR24][R62.64], R56 ;  /* 0x000000383e002986 */ /* 0x0001e2000c101518 */
[----:B------:R-:W-:Y:S02]  /*34250*/  LEA.HI.X.SX32 R61, R0, R3, 0x1, P6 ;  /* 0x00000003003d7211 */ /* 0x000fe400030f0eff */
[----:B0-----:R-:W-:-:S02]  /*34260*/  LEA R62, P6, R64, R2, 0x1 ;  /* 0x00000002403e7211 */ /* 0x001fc400078c08ff */
[----:B------:R-:W-:Y:S02]  /*34270*/  PRMT R56, R56, 0x7632, R56 ;  /* 0x0000763238387816 */ /* 0x000fe40000000038 */
[----:B------:R-:W-:-:S03]  /*34280*/  LEA.HI.X.SX32 R63, R64, R3, 0x1, P6 ;  /* 0x00000003403f7211 */ /* 0x000fc600030f0eff */
[----:B------:R0:W-:Y:S04]  /*34290*/  @P3 STG.E.U16 desc[UR24][R60.64], R56 ;  /* 0x000000383c003986 */ /* 0x0001e8000c101518 */
[----:B------:R1:W-:Y:S01]  /*342a0*/  @P5 STG.E.U16 desc[UR24][R62.64], R57 ;  /* 0x000000393e005986 */ /* 0x0003e2000c101518 */
[----:B0-----:R-:W-:-:S03]  /*342b0*/  IMAD R56, R93, 0x2, R64 ;  /* 0x000000025d387824 */ /* 0x001fc600078e0240 */
[----:B------:R-:W4:Y:S04]  /*342c0*/  LDL.LU R64, [R1+0xdc0] ;  /* 0x000dc00001407983 */ /* 0x000f280000300800 */
[----:B-1----:R-:W4:Y:S01]  /*342d0*/  LDL.LU R63, [R1+0xdd8] ;  /* 0x000dd800013f7983 */ /* 0x002f220000300800 */
[CC--:B------:R-:W-:Y:S01]  /*342e0*/  LEA R60, P6, R56.reuse, R2.reuse, 0x1 ;  /* 0x00000002383c7211 */ /* 0x0c0fe200078c08ff */
[----:B------:R-:W-:Y:S01]  /*342f0*/  IMAD R0, R93, 0x2, R56 ;  /* 0x000000025d007824 */ /* 0x000fe200078e0238 */
[----:B------:R-:W-:Y:S02]  /*34300*/  PRMT R57, R57, 0x7632, R57 ;  /* 0x0000763239397816 */ /* 0x000fe40000000039 */
[----:B------:R-:W-:Y:S01]  /*34310*/  LEA.HI.X.SX32 R61, R56, R3, 0x1, P6 ;  /* 0x00000003383d7211 */ /* 0x000fe200030f0eff */
[----:B------:R-:W-:Y:S01]  /*34320*/  IMAD R62, R93, 0x2, R0 ;  /* 0x000000025d3e7824 */ /* 0x000fe200078e0200 */
[----:B------:R-:W-:-:S03]  /*34330*/  LEA R56, P6, R0, R2, 0x1 ;  /* 0x0000000200387211 */ /* 0x000fc600078c08ff */
[----:B------:R0:W-:Y:S02]  /*34340*/  @P4 STG.E.U16 desc[UR24][R60.64], R57 ;  /* 0x000000393c004986 */ /* 0x0001e4000c101518 */
[----:B0-----:R-:W-:Y:S01]  /*34350*/  LEA.HI.X.SX32 R57, R0, R3, 0x1, P6 ;  /* 0x0000000300397211 */ /* 0x001fe200030f0eff */
[----:B------:R-:W-:Y:S01]  /*34360*/  IMAD R0, R93, 0x2, R62 ;  /* 0x000000025d007824 */ /* 0x000fe200078e023e */
[----:B------:R-:W-:-:S04]  /*34370*/  LEA R60, P6, R62, R2, 0x1 ;  /* 0x000000023e3c7211 */ /* 0x000fc800078c08ff */
[----:B------:R-:W-:Y:S02]  /*34380*/  LEA.HI.X.SX32 R61, R62, R3, 0x1, P6 ;  /* 0x000000033e3d7211 */ /* 0x000fe400030f0eff */
[----:B------:R-:W-:Y:S02]  /*34390*/  PRMT R62, R58, 0x7632, R62 ;  /* 0x000076323a3e7816 */ /* 0x000fe4000000003e */
[----:B--2---:R-:W-:Y:S01]  /*343a0*/  ISETP.LT.AND P2, PT, R91, UR5, !P0 ;  /* 0x000000055b007c0c */ /* 0x004fe2000c741270 */
[----:B------:R-:W4:Y:S01]  /*343b0*/  LDCU UR5, c[0x0][0x39c] ;  /* 0x00007380ff0577ac */ /* 0x000f220008000800 */
[----:B------:R-:W-:Y:S01]  /*343c0*/  ISETP.LT.AND P3, PT, R90, UR4, !P0 ;  /* 0x000000045a007c0c */ /* 0x000fe2000c761270 */
[----:B------:R-:W0:Y:S01]  /*343d0*/  LDCU UR4, c[0x0][0x39c] ;  /* 0x00007380ff0477ac */ /* 0x000e220008000800 */
[----:B---3--:R-:W-:Y:S01]  /*343e0*/  ISETP.LT.AND P5, PT, R89, UR6, !P0 ;  /* 0x0000000659007c0c */ /* 0x008fe2000c7a1270 */
[----:B------:R-:W1:Y:S01]  /*343f0*/  LDCU UR6, c[0x0][0x39c] ;  /* 0x00007380ff0677ac */ /* 0x000e620008000800 */
[----:B----4-:R-:W-:Y:S01]  /*34400*/  ISETP.LT.AND P4, PT, R88, UR5, !P0 ;  /* 0x0000000558007c0c */ /* 0x010fe2000c781270 */
[----:B------:R-:W2:Y:S06]  /*34410*/  LDCU UR5, c[0x0][0x39c] ;  /* 0x00007380ff0577ac */ /* 0x000eac0008000800 */
[----:B------:R3:W-:Y:S04]  /*34420*/  @P2 STG.E.U16 desc[UR24][R56.64], R58 ;  /* 0x0000003a38002986 */ /* 0x0007e8000c101518 */
[----:B------:R4:W-:Y:S01]  /*34430*/  @P3 STG.E.U16 desc[UR24][R60.64], R62 ;  /* 0x0000003e3c003986 */ /* 0x0009e2000c101518 */
[----:B---3--:R-:W-:-:S04]  /*34440*/  LEA R56, P6, R0, R2, 0x1 ;  /* 0x0000000200387211 */ /* 0x008fc800078c08ff */
[-C--:B------:R-:W-:Y:S01]  /*34450*/  LEA.HI.X.SX32 R57, R0, R3.reuse, 0x1, P6 ;  /* 0x0000000300397211 */ /* 0x080fe200030f0eff */
[----:B------:R-:W-:Y:S01]  /*34460*/  IMAD R58, R93, 0x2, R0 ;  /* 0x000000025d3a7824 */ /* 0x000fe200078e0200 */
[----:B0-----:R-:W-:Y:S01]  /*34470*/  ISETP.LT.AND P2, PT, R67, UR4, !P0 ;  /* 0x0000000443007c0c */ /* 0x001fe2000c741270 */
[----:B------:R-:W0:Y:S01]  /*34480*/  LDCU UR4, c[0x0][0x39c] ;  /* 0x00007380ff0477ac */ /* 0x000e220008000800 */
[----:B------:R-:W3:Y:S01]  /*34490*/  LDL.LU R67, [R1+0xd5c] ;  /* 0x000d5c0001437983 */ /* 0x000ee20000300800 */
[----:B-1----:R-:W-:Y:S01]  /*344a0*/  ISETP.LT.AND P3, PT, R66, UR6, !P0 ;  /* 0x0000000642007c0c */ /* 0x002fe2000c761270 */
[----:B------:R-:W1:Y:S02]  /*344b0*/  LDCU UR6, c[0x0][0x39c] ;  /* 0x00007380ff0677ac */ /* 0x000e640008000800 */
[----:B------:R4:W-:Y:S01]  /*344c0*/  @P5 STG.E.U16 desc[UR24][R56.64], R59 ;  /* 0x0000003b38005986 */ /* 0x0009e2000c101518 */
[----:B--2---:R-:W-:Y:S01]  /*344d0*/  ISETP.LT.AND P5, PT, R65, UR5, !P0 ;  /* 0x0000000541007c0c */ /* 0x004fe2000c7a1270 */
[----:B------:R-:W-:Y:S01]  /*344e0*/  IMAD R0, R93, 0x2, R58 ;  /* 0x000000025d007824 */ /* 0x000fe200078e023a */
[C---:B----4-:R-:W-:Y:S01]  /*344f0*/  LEA R60, P6, R58.reuse, R2, 0x1 ;  /* 0x000000023a3c7211 */ /* 0x050fe200078c08ff */
[----:B------:R-:W2:Y:S01]  /*34500*/  LDL.LU R66, [R1+0xd78] ;  /* 0x000d780001427983 */ /* 0x000ea20000300800 */
[----:B------:R-:W3:Y:S03]  /*34510*/  LDCU UR5, c[0x0][0x39c] ;  /* 0x00007380ff0577ac */ /* 0x000ee60008000800 */
[----:B------:R-:W4:Y:S01]  /*34520*/  LDL.LU R65, [R1+0xd94] ;  /* 0x000d940001417983 */ /* 0x000f220000300800 */
[----:B------:R-:W-:-:S02]  /*34530*/  LEA.HI.X.SX32 R61, R58, R3, 0x1, P6 ;  /* 0x000000033a3d7211 */ /* 0x000fc400030f0eff */
[C---:B------:R-:W-:Y:S02]  /*34540*/  LEA R56, P6, R0.reuse, R2, 0x1 ;  /* 0x0000000200387211 */ /* 0x040fe400078c08ff */
[----:B------:R-:W-:Y:S02]  /*34550*/  PRMT R59, R59, 0x7632, R59 ;  /* 0x000076323b3b7816 */ /* 0x000fe4000000003b */
[----:B------:R-:W-:-:S03]  /*34560*/  LEA.HI.X.SX32 R57, R0, R3, 0x1, P6 ;  /* 0x0000000300397211 */ /* 0x000fc600030f0eff */
[----:B------:R-:W-:Y:S04]  /*34570*/  @P4 STG.E.U16 desc[UR24][R60.64], R59 ;  /* 0x0000003b3c004986 */ /* 0x000fe8000c101518 */
[----:B------:R0:W-:Y:S02]  /*34580*/  @P2 STG.E.U16 desc[UR24][R56.64], R52 ;  /* 0x0000003438002986 */ /* 0x0001e4000c101518 */
[----:B0-----:R-:W-:Y:S01]  /*34590*/  ISETP.LT.AND P4, PT, R64, UR4, !P0 ;  /* 0x0000000440007c0c */ /* 0x001fe2000c781270 */
[----:B------:R-:W-:Y:S01]  /*345a0*/  IMAD R0, R93, 0x2, R0 ;  /* 0x000000025d007824 */ /* 0x000fe200078e0200 */
[----:B------:R-:W4:Y:S01]  /*345b0*/  LDL.LU R64, [R1+0xdbc] ;  /* 0x000dbc0001407983 */ /* 0x000f220000300800 */
[----:B------:R-:W-:Y:S01]  /*345c0*/  PRMT R52, R52, 0x7632, R52 ;  /* 0x0000763234347816 */ /* 0x000fe20000000034 */
[----:B------:R-:W2:Y:S01]  /*345d0*/  LDCU UR4, c[0x0][0x39c] ;  /* 0x00007380ff0477ac */ /* 0x000ea20008000800 */
[----:B-1----:R-:W-:-:S02]  /*345e0*/  ISETP.LT.AND P2, PT, R63, UR6, !P0 ;  /* 0x000000063f007c0c */ /* 0x002fc4000c741270 */
[----:B------:R-:W4:Y:S01]  /*345f0*/  LDL.LU R63, [R1+0xdcc] ;  /* 0x000dcc00013f7983 */ /* 0x000f220000300800 */
[CC--:B------:R-:W-:Y:S01]  /*34600*/  LEA R58, P6, R0.reuse, R2.reuse, 0x1 ;  /* 0x00000002003a7211 */ /* 0x0c0fe200078c08ff */
[C---:B------:R-:W-:Y:S01]  /*34610*/  IMAD R57, R93.reuse, 0x2, R0 ;  /* 0x000000025d397824 */ /* 0x040fe200078e0200 */
[----:B------:R-:W4:Y:S01]  /*34620*/  LDCU UR6, c[0x0][0x39c] ;  /* 0x00007380ff0677ac */ /* 0x000f220008000800 */
[----:B------:R-:W4:Y:S01]  /*34630*/  LDL.LU R62, [R1+0xd2c] ;  /* 0x000d2c00013e7983 */ /* 0x000f220000300800 */
[-C--:B------:R-:W-:Y:S01]  /*34640*/  LEA.HI.X.SX32 R59, R0, R3.reuse, 0x1, P6 ;  /* 0x00000003003b7211 */ /* 0x080fe200030f0eff */
[----:B------:R-:W-:Y:S01]  /*34650*/  IMAD R0, R93, 0x2, R57 ;  /* 0x000000025d007824 */ /* 0x000fe200078e0239 */
[C---:B------:R-:W-:Y:S01]  /*34660*/  LEA R56, P6, R57.reuse, R2, 0x1 ;  /* 0x0000000239387211 */ /* 0x040fe200078c08ff */
[----:B------:R-:W4:Y:S04]  /*34670*/  LDL.LU R61, [R1+0xd60] ;  /* 0x000d6000013d7983 */ /* 0x000f280000300800 */
[----:B------:R-:W4:Y:S01]  /*34680*/  LDL.LU R60, [R1+0xd7c] ;  /* 0x000d7c00013c7983 */ /* 0x000f220000300800 */
[----:B------:R-:W-:-:S03]  /*34690*/  LEA.HI.X.SX32 R57, R57, R3, 0x1, P6 ;  /* 0x0000000339397211 */ /* 0x000fc600030f0eff */
[----:B------:R0:W-:Y:S02]  /*346a0*/  @P3 STG.E.U16 desc[UR24][R58.64], R52 ;  /* 0x000000343a003986 */ /* 0x0001e4000c101518 */
[----:B0-----:R-:W-:Y:S01]  /*346b0*/  LEA R58, P6, R0, R2, 0x1 ;  /* 0x00000002003a7211 */ /* 0x001fe200078c08ff */
[----:B------:R-:W-:-:S03]  /*346c0*/  IMAD R52, R93, 0x2, R0 ;  /* 0x000000025d347824 */ /* 0x000fc600078e0200 */
[----:B------:R-:W-:Y:S02]  /*346d0*/  LEA.HI.X.SX32 R59, R0, R3, 0x1, P6 ;  /* 0x00000003003b7211 */ /* 0x000fe400030f0eff */
[----:B------:R-:W-:Y:S01]  /*346e0*/  PRMT R0, R53, 0x7632, R0 ;  /* 0x0000763235007816 */ /* 0x000fe20000000000 */
[----:B------:R-:W-:Y:S04]  /*346f0*/  @P5 STG.E.U16 desc[UR24][R56.64], R53 ;  /* 0x0000003538005986 */ /* 0x000fe8000c101518 */
[----:B------:R0:W-:Y:S04]  /*34700*/  @P4 STG.E.U16 desc[UR24][R58.64], R0 ;  /* 0x000000003a004986 */ /* 0x0001e8000c101518 */
[----:B0-----:R-:W4:Y:S01]  /*34710*/  LDL.LU R59, [R1+0xd98] ;  /* 0x000d9800013b7983 */ /* 0x001f220000300800 */
[----:B------:R-:W-:Y:S01]  /*34720*/  LEA R56, P6, R52, R2, 0x1 ;  /* 0x0000000234387211 */ /* 0x000fe200078c08ff */
[----:B------:R-:W-:-:S03]  /*34730*/  IMAD R0, R93, 0x2, R52 ;  /* 0x000000025d007824 */ /* 0x000fc600078e0234 */
[----:B------:R-:W-:Y:S01]  /*34740*/  LEA.HI.X.SX32 R57, R52, R3, 0x1, P6 ;  /* 0x0000000334397211 */ /* 0x000fe200030f0eff */
[----:B------:R-:W-:Y:S01]  /*34750*/  IMAD R58, R93, 0x2, R0 ;  /* 0x000000025d3a7824 */ /* 0x000fe200078e0200 */
[----:B------:R-:W-:-:S03]  /*34760*/  LEA R52, P6, R0, R2, 0x1 ;  /* 0x0000000200347211 */ /* 0x000fc600078c08ff */
[----:B------:R0:W-:Y:S01]  /*34770*/  @P2 STG.E.U16 desc[UR24][R56.64], R54 ;  /* 0x0000003638002986 */ /* 0x0001e2000c101518 */
[-C--:B------:R-:W-:Y:S02]  /*34780*/  LEA.HI.X.SX32 R53, R0, R3.reuse, 0x1, P6 ;  /* 0x0000000300357211 */ /* 0x080fe400030f0eff */
[----:B0-----:R-:W-:Y:S02]  /*34790*/  LEA R56, P6, R58, R2, 0x1 ;  /* 0x000000023a387211 */ /* 0x001fe400078c08ff */
[----:B------:R-:W-:Y:S02]  /*347a0*/  PRMT R54, R54, 0x7632, R54 ;  /* 0x0000763236367816 */ /* 0x000fe40000000036 */
[----:B------:R-:W-:Y:S02]  /*347b0*/  LEA.HI.X.SX32 R57, R58, R3, 0x1, P6 ;  /* 0x000000033a397211 */ /* 0x000fe400030f0eff */
[----:B---3--:R-:W-:Y:S01]  /*347c0*/  ISETP.LT.AND P3, PT, R67, UR5, !P0 ;  /* 0x0000000543007c0c */ /* 0x008fe2000c761270 */
[----:B------:R-:W0:Y:S01]  /*347d0*/  LDCU UR5, c[0x0][0x39c] ;  /* 0x00007380ff0577ac */ /* 0x000e220008000800 */
[----:B--2---:R-:W-:Y:S01]  /*347e0*/  ISETP.LT.AND P5, PT, R66, UR4, !P0 ;  /* 0x0000000442007c0c */ /* 0x004fe2000c7a1270 */
[----:B------:R-:W1:Y:S01]  /*347f0*/  LDCU UR4, c[0x0][0x39c] ;  /* 0x00007380ff0477ac */ /* 0x000e620008000800 */
[----:B----4-:R-:W-:Y:S01]  /*34800*/  ISETP.LT.AND P4, PT, R65, UR6, !P0 ;  /* 0x0000000641007c0c */ /* 0x010fe2000c781270 */
[----:B------:R-:W2:Y:S08]  /*34810*/  LDCU UR6, c[0x0][0x39c] ;  /* 0x00007380ff0677ac */ /* 0x000eb00008000800 */
[----:B------:R3:W-:Y:S04]  /*34820*/  @P3 STG.E.U16 desc[UR24][R52.64], R54 ;  /* 0x0000003634003986 */ /* 0x0007e8000c101518 */
[----:B------:R4:W-:Y:S01]  /*34830*/  @P5 STG.E.U16 desc[UR24][R56.64], R55 ;  /* 0x0000003738005986 */ /* 0x0009e2000c101518 */
[----:B-1----:R-:W-:Y:S01]  /*34840*/  ISETP.LT.AND P3, PT, R63, UR4, !P0 ;  /* 0x000000043f007c0c */ /* 0x002fe2000c761270 */
[----:B------:R-:W-:-:S02]  /*34850*/  IMAD R58, R93, 0x2, R58 ;  /* 0x000000025d3a7824 */ /* 0x000fc400078e023a */
[----:B------:R-:W4:Y:S01]  /*34860*/  LDL.LU R63, [R1+0xdc8] ;  /* 0x000dc800013f7983 */ /* 0x000f220000300800 */
[----:B0-----:R-:W-:Y:S01]  /*34870*/  ISETP.LT.AND P2, PT, R64, UR5, !P0 ;  /* 0x0000000540007c0c */ /* 0x001fe2000c741270 */
[----:B------:R-:W0:Y:S01]  /*34880*/  LDCU UR5, c[0x0][0x39c] ;  /* 0x00007380ff0577ac */ /* 0x000e220008000800 */
[----:B--2---:R-:W-:Y:S02]  /*34890*/  ISETP.LT.AND P5, PT, R62, UR6, !P0 ;  /* 0x000000063e007c0c */ /* 0x004fe4000c7a1270 */
[----:B------:R-:W2:Y:S01]  /*348a0*/  LDL.LU R62, [R1+0xd20] ;  /* 0x000d2000013e7983 */ /* 0x000ea20000300800 */
[----:B------:R-:W1:Y:S01]  /*348b0*/  LDCU UR4, c[0x0][0x39c] ;  /* 0x00007380ff0477ac */ /* 0x000e620008000800 */
[C---:B---3--:R-:W-:Y:S01]  /*348c0*/  LEA R52, P6, R58.reuse, R2, 0x1 ;  /* 0x000000023a347211 */ /* 0x048fe200078c08ff */
[----:B----4-:R-:W-:Y:S01]  /*348d0*/  IMAD R56, R93, 0x2, R58 ;  /* 0x000000025d387824 */ /* 0x010fe200078e023a */
[----:B------:R-:W-:Y:S01]  /*348e0*/  PRMT R55, R55, 0x7632, R55 ;  /* 0x0000763237377816 */ /* 0x000fe20000000037 */
[----:B------:R-:W3:Y:S01]  /*348f0*/  LDCU UR6, c[0x0][0x39c] ;  /* 0x00007380ff0677ac */ /* 0x000ee20008000800 */
[----:B------:R-:W-:-:S02]  /*34900*/  LEA.HI.X.SX32 R53, R58, R3, 0x1, P6 ;  /* 0x000000033a357211 */ /* 0x000fc400030f0eff */
[----:B------:R-:W-:-:S03]  /*34910*/  LEA R54, P6, R56, R2, 0x1 ;  /* 0x0000000238367211 */ /* 0x000fc600078c08ff */
[----:B------:R4:W-:Y:S01]  /*34920*/  @P4 STG.E.U16 desc[UR24][R52.64], R55 ;  /* 0x0000003734004986 */ /* 0x0009e2000c101518 */
[----:B------:R-:W-:Y:S01]  /*34930*/  IMAD R0, R93, 0x2, R56 ;  /* 0x000000025d007824 */ /* 0x000fe200078e0238 */
[----:B0-----:R-:W-:Y:S01]  /*34940*/  ISETP.LT.AND P4, PT, R61, UR5, !P0 ;  /* 0x000000053d007c0c */ /* 0x001fe2000c781270 */
[----:B------:R-:W0:Y:S01]  /*34950*/  LDCU UR5, c[0x0][0x39c] ;  /* 0x00007380ff0577ac */ /* 0x000e220008000800 */
[----:B------:R-:W2:Y:S01]  /*34960*/  LDL.LU R61, [R1+0xd3c] ;  /* 0x000d3c00013d7983 */ /* 0x000ea20000300800 */
[----:B----4-:R-:W-:-:S05]  /*34970*/  LEA.HI.X.SX32 R55, R56, R3, 0x1, P6 ;  /* 0x0000000338377211 */ /* 0x010fca00030f0eff */
[----:B------:R4:W-:Y:S01]  /*34980*/  @P2 STG.E.U16 desc[UR24][R54.64], R48 ;  /* 0x0000003036002986 */ /* 0x0009e2000c101518 */
[----:B-1----:R-:W-:Y:S01]  /*34990*/  ISETP.LT.AND P2, PT, R60, UR4, !P0 ;  /* 0x000000043c007c0c */ /* 0x002fe2000c741270 */
[--C-:B------:R-:W-:Y:S01]  /*349a0*/  IMAD R52, R93, 0x2, R0.reuse ;  /* 0x000000025d347824 */ /* 0x100fe200078e0200 */
[CC--:B------:R-:W-:Y:S01]  /*349b0*/  LEA R56, P6, R0.reuse, R2.reuse, 0x1 ;  /* 0x0000000200387211 */ /* 0x0c0fe200078c08ff */
[----:B------:R-:W2:Y:S01]  /*349c0*/  LDL.LU R60, [R1+0xd64] ;  /* 0x000d6400013c7983 */ /* 0x000ea20000300800 */
[----:B------:R-:W2:Y:S02]  /*349d0*/  LDCU UR4, c[0x0][0x39c] ;  /* 0x00007380ff0477ac */ /* 0x000ea40008000800 */
[----:B------:R-:W-:Y:S02]  /*349e0*/  LEA.HI.X.SX32 R57, R0, R3, 0x1, P6 ;  /* 0x0000000300397211 */ /* 0x000fe400030f0eff */
[----:B------:R-:W-:Y:S02]  /*349f0*/  PRMT R0, R48, 0x7632, R0 ;  /* 0x0000763230007816 */ /* 0x000fe40000000000 */
[----:B----4-:R-:W-:-:S03]  /*34a00*/  LEA R54, P6, R52, R2, 0x1 ;  /* 0x0000000234367211 */ /* 0x010fc600078c08ff */
[----:B------:R1:W-:Y:S01]  /*34a10*/  @P3 STG.E.U16 desc[UR24][R56.64], R0 ;  /* 0x0000000038003986 */ /* 0x0003e2000c101518 */
[----:B------:R-:W-:Y:S01]  /*34a20*/  IMAD R48, R93, 0x2, R52 ;  /* 0x000000025d307824 */ /* 0x000fe200078e0234 */
[----:B---3--:R-:W-:Y:S01]  /*34a30*/  ISETP.LT.AND P3, PT, R59, UR6, !P0 ;  /* 0x000000063b007c0c */ /* 0x008fe2000c761270 */
[----:B------:R-:W3:Y:S01]  /*34a40*/  LDCU UR6, c[0x0][0x39c] ;  /* 0x00007380ff0677ac */ /* 0x000ee20008000800 */
[----:B------:R-:W4:Y:S01]  /*34a50*/  LDL.LU R59, [R1+0xd88] ;  /* 0x000d8800013b7983 */ /* 0x000f220000300800 */
[----:B------:R-:W-:-:S03]  /*34a60*/  LEA.HI.X.SX32 R55, R52, R3, 0x1, P6 ;  /* 0x0000000334377211 */ /* 0x000fc600030f0eff */
[----:B------:R-:W4:Y:S01]  /*34a70*/  LDL.LU R58, [R1+0xd9c] ;  /* 0x000d9c00013a7983 */ /* 0x000f220000300800 */
[----:B------:R-:W-:-:S03]  /*34a80*/  LEA R52, P6, R48, R2, 0x1 ;  /* 0x0000000230347211 */ /* 0x000fc600078c08ff */
[----:B-1----:R-:W4:Y:S01]  /*34a90*/  LDL.LU R56, [R1+0xd1c] ;  /* 0x000d1c0001387983 */ /* 0x002f220000300800 */
[----:B------:R-:W-:Y:S01]  /*34aa0*/  IMAD R0, R93, 0x2, R48 ;  /* 0x000000025d007824 */ /* 0x000fe200078e0230 */
[----:B------:R-:W-:Y:S02]  /*34ab0*/  LEA.HI.X.SX32 R53, R48, R3, 0x1, P6 ;  /* 0x0000000330357211 */ /* 0x000fe400030f0eff */
[----:B------:R1:W-:Y:S02]  /*34ac0*/  @P5 STG.E.U16 desc[UR24][R54.64], R49 ;  /* 0x0000003136005986 */ /* 0x0003e4000c101518 */
[----:B------:R-:W-:Y:S02]  /*34ad0*/  LEA R48, P6, R0, R2, 0x1 ;  /* 0x0000000200307211 */ /* 0x000fe400078c08ff */
[----:B------:R-:W4:Y:S01]  /*34ae0*/  LDL.LU R57, [R1+0xd28] ;  /* 0x000d280001397983 */ /* 0x000f220000300800 */
[----:B-1----:R-:W-:-:S05]  /*34af0*/  PRMT R54, R49, 0x7632, R54 ;  /* 0x0000763231367816 */ /* 0x002fca0000000036 */
[----:B------:R1:W-:Y:S01]  /*34b00*/  @P4 STG.E.U16 desc[UR24][R52.64], R54 ;  /* 0x0000003634004986 */ /* 0x0003e2000c101518 */
[-C--:B------:R-:W-:Y:S01]  /*34b10*/  LEA.HI.X.SX32 R49, R0, R3.reuse, 0x1, P6 ;  /* 0x0000000300317211 */ /* 0x080fe200030f0eff */
[C---:B-1----:R-:W-:Y:S02]  /*34b20*/  IMAD R53, R93.reuse, 0x2, R0 ;  /* 0x000000025d357824 */ /* 0x042fe400078e0200 */
[----:B------:R-:W4:Y:S02]  /*34b30*/  LDL.LU R54, [R1+0xd48] ;  /* 0x000d480001367983 */ /* 0x000f240000300800 */
[----:B------:R-:W-:Y:S01]  /*34b40*/  IMAD R0, R93, 0x2, R53 ;  /* 0x000000025d007824 */ /* 0x000fe200078e0235 */
[CC--:B------:R-:W-:Y:S01]  /*34b50*/  LEA R52, P6, R53.reuse, R2.reuse, 0x1 ;  /* 0x0000000235347211 */ /* 0x0c0fe200078c08ff */
[----:B------:R1:W-:Y:S03]  /*34b60*/  @P2 STG.E.U16 desc[UR24][R48.64], R50 ;  /* 0x0000003230002986 */ /* 0x0003e6000c101518 */
[----:B------:R-:W-:Y:S01]  /*34b70*/  LEA.HI.X.SX32 R53, R53, R3, 0x1, P6 ;  /* 0x0000000335357211 */ /* 0x000fe200030f0eff */
[----:B------:R-:W4:Y:S01]  /*34b80*/  LDL.LU R55, [R1+0xd68] ;  /* 0x000d680001377983 */ /* 0x000f220000300800 */
[----:B-1----:R-:W-:Y:S01]  /*34b90*/  PRMT R49, R50, 0x7632, R49 ;  /* 0x0000763232317816 */ /* 0x002fe20000000031 */
[----:B------:R-:W-:Y:S01]  /*34ba0*/  IMAD R50, R93, 0x2, R0 ;  /* 0x000000025d327824 */ /* 0x000fe200078e0200 */
[----:B------:R-:W-:-:S03]  /*34bb0*/  LEA R48, P6, R0, R2, 0x1 ;  /* 0x0000000200307211 */ /* 0x000fc600078c08ff */
[----:B------:R1:W-:Y:S02]  /*34bc0*/  @P3 STG.E.U16 desc[UR24][R52.64], R49 ;  /* 0x0000003134003986 */ /* 0x0003e4000c101518 */
[----:B-1----:R-:W-:Y:S02]  /*34bd0*/  LEA.HI.X.SX32 R49, R0, R3, 0x1, P6 ;  /* 0x0000000300317211 */ /* 0x002fe400030f0eff */
[----:B------:R-:W-:Y:S01]  /*34be0*/  LEA R52, P6, R50, R2, 0x1 ;  /* 0x0000000232347211 */ /* 0x000fe200078c08ff */
[----:B------:R-:W-:-:S03]  /*34bf0*/  IMAD R0, R93, 0x2, R50 ;  /* 0x000000025d007824 */ /* 0x000fc600078e0232 */
[----:B------:R-:W-:Y:S02]  /*34c00*/  LEA.HI.X.SX32 R53, R50, R3, 0x1, P6 ;  /* 0x0000000332357211 */ /* 0x000fe400030f0eff */
[----:B------:R-:W-:Y:S02]  /*34c10*/  PRMT R50, R51, 0x7632, R50 ;  /* 0x0000763233327816 */ /* 0x000fe40000000032 */
[----:B0-----:R-:W-:Y:S01]  /*34c20*/  ISETP.LT.AND P5, PT, R63, UR5, !P0 ;  /* 0x000000053f007c0c */ /* 0x001fe2000c7a1270 */
[----:B------:R-:W0:Y:S01]  /*34c30*/  LDCU UR5, c[0x0][0x39c] ;  /* 0x00007380ff0577ac */ /* 0x000e220008000800 */
[----:B--2---:R-:W-:Y:S01]  /*34c40*/  ISETP.LT.AND P4, PT, R62, UR4, !P0 ;  /* 0x000000043e007c0c */ /* 0x004fe2000c781270 */
[----:B------:R-:W4:Y:S10]  /*34c50*/  LDCU UR4, c[0x0][0x39c] ;  /* 0x00007380ff0477ac */ /* 0x000f340008000800 */
[----:B------:R-:W-:Y:S04]  /*34c60*/  @P5 STG.E.U16 desc[UR24][R48.64], R51 ;  /* 0x0000003330005986 */ /* 0x000fe8000c101518 */
[----:B------:R1:W-:Y:S04]  /*34c70*/  @P4 STG.E.U16 desc[UR24][R52.64], R50 ;  /* 0x0000003234004986 */ /* 0x0003e8000c101518 */
[----:B-1----:R-:W2:Y:S01]  /*34c80*/  LDL.LU R52, [R1+0xd90] ;  /* 0x000d900001347983 */ /* 0x002ea20000300800 */
[----:B---3--:R-:W-:Y:S01]  /*34c90*/  ISETP.LT.AND P2, PT, R61, UR6, !P0 ;  /* 0x000000063d007c0c */ /* 0x008fe2000c741270 */
[----:B------:R-:W1:Y:S01]  /*34ca0*/  LDCU UR6, c[0x0][0x39c] ;  /* 0x00007380ff0677ac */ /* 0x000e620008000800 */
[----:B0-----:R-:W-:Y:S01]  /*34cb0*/  ISETP.LT.AND P3, PT, R60, UR5, !P0 ;  /* 0x000000053c007c0c */ /* 0x001fe2000c761270 */
[----:B------:R-:W0:Y:S01]  /*34cc0*/  LDCU UR5, c[0x0][0x39c] ;  /* 0x00007380ff0577ac */ /* 0x000e220008000800 */
[----:B------:R-:W-:Y:S01]  /*34cd0*/  LEA R48, P6, R0, R2, 0x1 ;  /* 0x0000000200307211 */ /* 0x000fe200078c08ff */
[----:B------:R-:W-:-:S03]  /*34ce0*/  IMAD R51, R93, 0x2, R0 ;  /* 0x000000025d337824 */ /* 0x000fc600078e0200 */
[----:B------:R-:W-:Y:S01]  /*34cf0*/  LEA.HI.X.SX32 R49, R0, R3, 0x1, P6 ;  /* 0x0000000300317211 */ /* 0x000fe200030f0eff */
[----:B------:R-:W-:Y:S01]  /*34d00*/  IMAD R0, R93, 0x2, R51 ;  /* 0x000000025d007824 */ /* 0x000fe200078e0233 */
[----:B------:R-:W-:-:S03]  /*34d10*/  LEA R50, P6, R51, R2, 0x1 ;  /* 0x0000000233327211 */ /* 0x000fc600078c08ff */
[----:B------:R3:W-:Y:S01]  /*34d20*/  @P2 STG.E.U16 desc[UR24][R48.64], R44 ;  /* 0x0000002c30002986 */ /* 0x0007e2000c101518 */
[----:B----4-:R-:W-:Y:S01]  /*34d30*/  ISETP.LT.AND P5, PT, R59, UR4, !P0 ;  /* 0x000000043b007c0c */ /* 0x010fe2000c7a1270 */
[----:B------:R-:W4:Y:S01]  /*34d40*/  LDCU UR4, c[0x0][0x39c] ;  /* 0x00007380ff0477ac */ /* 0x000f220008000800 */
[----:B------:R-:W-:Y:S02]  /*34d50*/  LEA.HI.X.SX32 R51, R51, R3, 0x1, P6 ;  /* 0x0000000333337211 */ /* 0x000fe400030f0eff */
[----:B-1----:R-:W-:Y:S01]  /*34d60*/  ISETP.LT.AND P4, PT, R58, UR6, !P0 ;  /* 0x000000063a007c0c */ /* 0x002fe2000c781270 */
[----:B------:R-:W1:Y:S01]  /*34d70*/  LDCU UR6, c[0x0][0x39c] ;  /* 0x00007380ff0677ac */ /* 0x000e620008000800 */
[----:B0-----:R-:W-:Y:S01]  /*34d80*/  ISETP.LT.AND P2, PT, R56, UR5, !P0 ;  /* 0x0000000538007c0c */ /* 0x001fe2000c741270 */
[----:B------:R-:W0:Y:S01]  /*34d90*/  LDCU UR5, c[0x0][0x39c] ;  /* 0x00007380ff0577ac */ /* 0x000e220008000800 */
[----:B---3--:R-:W-:Y:S01]  /*34da0*/  LEA R48, P6, R0, R2, 0x1 ;  /* 0x0000000200307211 */ /* 0x008fe200078c08ff */
[----:B------:R-:W3:Y:S01]  /*34db0*/  LDL.LU R56, [R1+0xcf8] ;  /* 0x000cf80001387983 */ /* 0x000ee20000300800 */
[----:B------:R-:W-:-:S02]  /*34dc0*/  PRMT R44, R44, 0x7632, R44 ;  /* 0x000076322c2c7816 */ /* 0x000fc4000000002c */
[----:B------:R-:W-:Y:S01]  /*34dd0*/  LEA.HI.X.SX32 R49, R0, R3, 0x1, P6 ;  /* 0x0000000300317211 */ /* 0x000fe200030f0eff */
[----:B------:R-:W-:Y:S02]  /*34de0*/  IMAD R0, R93, 0x2, R0 ;  /* 0x000000025d007824 */ /* 0x000fe400078e0200 */
[----:B------:R-:W-:Y:S04]  /*34df0*/  @P3 STG.E.U16 desc[UR24][R50.64], R44 ;  /* 0x0000002c32003986 */ /* 0x000fe8000c101518 */
[----:B------:R0:W-:Y:S01]  /*34e00*/  @P5 STG.E.U16 desc[UR24][R48.64], R45 ;  /* 0x0000002d30005986 */ /* 0x0001e2000c101518 */
[----:B----4-:R-:W-:Y:S01]  /*34e10*/  ISETP.LT.AND P3, PT, R57, UR4, !P0 ;  /* 0x0000000439007c0c */ /* 0x010fe2000c761270 */
[----:B------:R-:W2:Y:S01]  /*34e20*/  LDCU UR4, c[0x0][0x39c] ;  /* 0x00007380ff0477ac */ /* 0x000ea20008000800 */
[----:B0-----:R-:W-:-:S02]  /*34e30*/  LEA R48, P6, R0, R2, 0x1 ;  /* 0x0000000200307211 */ /* 0x001fc400078c08ff */
[----:B------:R-:W-:Y:S02]  /*34e40*/  PRMT R45, R45, 0x7632, R45 ;  /* 0x000076322d2d7816 */ /* 0x000fe4000000002d */
[----:B------:R-:W-:Y:S01]  /*34e50*/  LEA.HI.X.SX32 R49, R0, R3, 0x1, P6 ;  /* 0x0000000300317211 */ /* 0x000fe200030f0eff */
[----:B------:R-:W-:Y:S01]  /*34e60*/  IMAD R50, R93, 0x2, R0 ;  /* 0x000000025d327824 */ /* 0x000fe200078e0200 */
[----:B-1----:R-:W-:-:S03]  /*34e70*/  ISETP.LT.AND P5, PT, R54, UR6, !P0 ;  /* 0x0000000636007c0c */ /* 0x002fc6000c7a1270 */
[----:B------:R0:W-:Y:S01]  /*34e80*/  @P4 STG.E.U16 desc[UR24][R48.64], R45 ;  /* 0x0000002d30004986 */ /* 0x0001e2000c101518 */
[----:B------:R-:W-:Y:S01]  /*34e90*/  IMAD R0, R93, 0x2, R50 ;  /* 0x000000025d007824 */ /* 0x000fe200078e0232 */
[C---:B------:R-:W-:Y:S01]  /*34ea0*/  LEA R44, P6, R50.reuse, R2, 0x1 ;  /* 0x00000002322c7211 */ /* 0x040fe200078c08ff */
[----:B------:R-:W3:Y:S01]  /*34eb0*/  LDCU UR6, c[0x0][0x39c] ;  /* 0x00007380ff0677ac */ /* 0x000ee20008000800 */
[----:B------:R-:W4:Y:S01]  /*34ec0*/  LDL.LU R54, [R1+0xd24] ;  /* 0x000d240001367983 */ /* 0x000f220000300800 */
[----:B------:R-:W-:Y:S01]  /*34ed0*/  ISETP.LT.AND P4, PT, R55, UR5, !P0 ;  /* 0x0000000537007c0c */ /* 0x000fe2000c781270 */
[----:B------:R-:W4:Y:S02]  /*34ee0*/  LDCU UR5, c[0x0][0x39c] ;  /* 0x00007380ff0577ac */ /* 0x000f240008000800 */
[----:B------:R-:W4:Y:S04]  /*34ef0*/  LDL.LU R55, [R1+0xd38] ;  /* 0x000d380001377983 */ /* 0x000f280000300800 */
[----:B------:R-:W4:Y:S01]  /*34f00*/  LDL.LU R53, [R1+0xd54] ;  /* 0x000d540001357983 */ /* 0x000f220000300800 */
[----:B0-----:R-:W-:-:S02]  /*34f10*/  LEA.HI.X.SX32 R45, R50, R3, 0x1, P6 ;  /* 0x00000003322d7211 */ /* 0x001fc400030f0eff */
[----:B------:R-:W-:Y:S02]  /*34f20*/  LEA R48, P6, R0, R2, 0x1 ;  /* 0x0000000200307211 */ /* 0x000fe400078c08ff */
[----:B------:R-:W-:Y:S02]  /*34f30*/  PRMT R51, R46, 0x7632, R51 ;  /* 0x000076322e337816 */ /* 0x000fe40000000033 */
[----:B------:R-:W-:Y:S01]  /*34f40*/  LEA.HI.X.SX32 R49, R0, R3, 0x1, P6 ;  /* 0x0000000300317211 */ /* 0x000fe200030f0eff */
[----:B------:R-:W-:Y:S04]  /*34f50*/  @P2 STG.E.U16 desc[UR24][R44.64], R46 ;  /* 0x0000002e2c002986 */ /* 0x000fe8000c101518 */
[----:B------:R0:W-:Y:S01]  /*34f60*/  @P3 STG.E.U16 desc[UR24][R48.64], R51 ;  /* 0x0000003330003986 */ /* 0x0001e2000c101518 */
[----:B--2---:R-:W-:Y:S01]  /*34f70*/  ISETP.LT.AND P2, PT, R52, UR4, !P0 ;  /* 0x0000000434007c0c */ /* 0x004fe2000c741270 */
[----:B------:R-:W-:-:S02]  /*34f80*/  IMAD R50, R93, 0x2, R0 ;  /* 0x000000025d327824 */ /* 0x000fc400078e0200 */
[----:B------:R-:W2:Y:S01]  /*34f90*/  LDL.LU R52, [R1+0xd74] ;  /* 0x000d740001347983 */ /* 0x000ea20000300800 */
[----:B------:R-:W1:Y:S03]  /*34fa0*/  LDCU UR4, c[0x0][0x39c] ;  /* 0x00007380ff0477ac */ /* 0x000e660008000800 */
[----:B0-----:R-:W2:Y:S01]  /*34fb0*/  LDL.LU R51, [R1+0xce4] ;  /* 0x000ce40001337983 */ /* 0x001ea20000300800 */
[----:B------:R-:W-:Y:S01]  /*34fc0*/  LEA R44, P6, R50, R2, 0x1 ;  /* 0x00000002322c7211 */ /* 0x000fe200078c08ff */
[----:B------:R-:W-:-:S03]  /*34fd0*/  IMAD R46, R93, 0x2, R50 ;  /* 0x000000025d2e7824 */ /* 0x000fc600078e0232 */
[----:B------:R-:W-:Y:S01]  /*34fe0*/  LEA.HI.X.SX32 R45, R50, R3, 0x1, P6 ;  /* 0x00000003322d7211 */ /* 0x000fe200030f0eff */
[----:B------:R-:W-:Y:S01]  /*34ff0*/  IMAD R0, R93, 0x2, R46 ;  /* 0x000000025d007824 */ /* 0x000fe200078e022e */
[----:B------:R-:W-:-:S03]  /*35000*/  LEA R48, P6, R46, R2, 0x1 ;  /* 0x000000022e307211 */ /* 0x000fc600078c08ff */
[----:B------:R0:W-:Y:S01]  /*35010*/  @P5 STG.E.U16 desc[UR24][R44.64], R47 ;  /* 0x0000002f2c005986 */ /* 0x0001e2000c101518 */
[-C--:B------:R-:W-:Y:S02]  /*35020*/  LEA.HI.X.SX32 R49, R46, R3.reuse, 0x1, P6 ;  /* 0x000000032e317211 */ /* 0x080fe400030f0eff */
[----:B---3--:R-:W-:Y:S01]  /*35030*/  ISETP.LT.AND P3, PT, R56, UR6, !P0 ;  /* 0x0000000638007c0c */ /* 0x008fe2000c761270 */
[----:B------:R-:W3:Y:S01]  /*35040*/  LDCU UR6, c[0x0][0x39c] ;  /* 0x00007380ff0677ac */ /* 0x000ee20008000800 */
[C---:B0-----:R-:W-:Y:S02]  /*35050*/  LEA R44, P6, R0.reuse, R2, 0x1 ;  /* 0x00000002002c7211 */ /* 0x041fe400078c08ff */
[----:B------:R-:W-:Y:S02]  /*35060*/  PRMT R47, R47, 0x7632, R47 ;  /* 0x000076322f2f7816 */ /* 0x000fe4000000002f */
[----:B------:R-:W-:Y:S01]  /*35070*/  LEA.HI.X.SX32 R45, R0, R3, 0x1, P6 ;  /* 0x00000003002d7211 */ /* 0x000fe200030f0eff */
[----:B------:R-:W-:-:S02]  /*35080*/  IMAD R0, R93, 0x2, R0 ;  /* 0x000000025d007824 */ /* 0x000fc400078e0200 */
[----:B------:R0:W-:Y:S03]  /*35090*/  @P4 STG.E.U16 desc[UR24][R48.64], R47 ;  /* 0x0000002f30004986 */ /* 0x0001e6000c101518 */
[C---:B------:R-:W-:Y:S01]  /*350a0*/  LEA R46, P6, R0.reuse, R2, 0x1 ;  /* 0x00000002002e7211 */ /* 0x040fe200078c08ff */
[----:B------:R1:W-:Y:S03]  /*350b0*/  @P2 STG.E.U16 desc[UR24][R44.64], R40 ;  /* 0x000000282c002986 */ /* 0x0003e6000c101518 */
[----:B0-----:R-:W-:Y:S01]  /*350c0*/  LEA.HI.X.SX32 R47, R0, R3, 0x1, P6 ;  /* 0x00000003002f7211 */ /* 0x001fe200030f0eff */
[----:B-1----:R-:W-:Y:S01]  /*350d0*/  IMAD R45, R93, 0x2, R0 ;  /* 0x000000025d2d7824 */ /* 0x002fe200078e0200 */
[----:B------:R-:W-:Y:S02]  /*350e0*/  PRMT R40, R40, 0x7632, R40 ;  /* 0x0000763228287816 */ /* 0x000fe40000000028 */
[----:B----4-:R-:W-:Y:S01]  /*350f0*/  ISETP.LT.AND P5, PT, R54, UR5, !P0 ;  /* 0x0000000536007c0c */ /* 0x010fe2000c7a1270 */
[----:B------:R-:W2:Y:S01]  /*35100*/  LDCU UR5, c[0x0][0x39c] ;  /* 0x00007380ff0577ac */ /* 0x000ea20008000800 */
[----:B------:R-:W4:Y:S01]  /*35110*/  LDL.LU R54, [R1+0xd00] ;  /* 0x000d000001367983 */ /* 0x000f220000300800 */
[----:B------:R-:W-:-:S03]  /*35120*/  ISETP.LT.AND P4, PT, R55, UR4, !P0 ;  /* 0x0000000437007c0c */ /* 0x000fc6000c781270 */
[----:B------:R-:W4:Y:S01]  /*35130*/  LDL.LU R50, [R1+0xd34] ;  /* 0x000d340001327983 */ /* 0x000f220000300800 */
[----:B------:R-:W0:Y:S01]  /*35140*/  LDCU UR4, c[0x0][0x39c] ;  /* 0x00007380ff0477ac */ /* 0x000e220008000800 */
[----:B---3--:R-:W-:Y:S02]  /*35150*/  ISETP.LT.AND P2, PT, R53, UR6, !P0 ;  /* 0x0000000635007c0c */ /* 0x008fe4000c741270 */
[----:B------:R-:W3:Y:S01]  /*35160*/  LDL.LU R53, [R1+0xd44] ;  /* 0x000d440001357983 */ /* 0x000ee20000300800 */
[----:B------:R-:W-:Y:S01]  /*35170*/  IMAD R0, R93, 0x2, R45 ;  /* 0x000000025d007824 */ /* 0x000fe200078e022d */
[C---:B------:R-:W-:Y:S01]  /*35180*/  LEA R44, P6, R45.reuse, R2, 0x1 ;  /* 0x000000022d2c7211 */ /* 0x040fe200078c08ff */
[----:B------:R-:W4:Y:S01]  /*35190*/  LDCU UR6, c[0x0][0x39c] ;  /* 0x00007380ff0677ac */ /* 0x000f220008000800 */
[----:B------:R1:W-:Y:S02]  /*351a0*/  @P3 STG.E.U16 desc[UR24][R46.64], R40 ;  /* 0x000000282e003986 */ /* 0x0003e4000c101518 */
[----:B------:R-:W-:-:S02]  /*351b0*/  LEA.HI.X.SX32 R45, R45, R3, 0x1, P6 ;  /* 0x000000032d2d7211 */ /* 0x000fc400030f0eff */
[----:B------:R-:W-:Y:S02]  /*351c0*/  PRMT R48, R41, 0x7632, R48 ;  /* 0x0000763229307816 */ /* 0x000fe40000000030 */
[C---:B-1----:R-:W-:Y:S01]  /*351d0*/  LEA R46, P6, R0.reuse, R2, 0x1 ;  /* 0x00000002002e7211 */ /* 0x042fe200078c08ff */
[----:B------:R-:W-:Y:S03]  /*351e0*/  @P5 STG.E.U16 desc[UR24][R44.64], R41 ;  /* 0x000000292c005986 */ /* 0x000fe6000c101518 */
[----:B------:R-:W-:-:S05]  /*351f0*/  LEA.HI.X.SX32 R47, R0, R3, 0x1, P6 ;  /* 0x00000003002f7211 */ /* 0x000fca00030f0eff */
[----:B------:R1:W-:Y:S01]  /*35200*/  @P4 STG.E.U16 desc[UR24][R46.64], R48 ;  /* 0x000000302e004986 */ /* 0x0003e2000c101518 */
[----:B--2---:R-:W-:Y:S01]  /*35210*/  ISETP.LT.AND P3, PT, R52, UR5, !P0 ;  /* 0x0000000534007c0c */ /* 0x004fe2000c761270 */
[----:B------:R-:W-:Y:S02]  /*35220*/  IMAD R49, R93, 0x2, R0 ;  /* 0x000000025d317824 */ /* 0x000fe400078e0200 */
[----:B------:R-:W2:Y:S01]  /*35230*/  LDL.LU R52, [R1+0xd58] ;  /* 0x000d580001347983 */ /* 0x000ea20000300800 */
[----:B------:R-:W4:Y:S01]  /*35240*/  LDCU UR5, c[0x0][0x39c] ;  /* 0x00007380ff0577ac */ /* 0x000f220008000800 */
[----:B0-----:R-:W-:Y:S02]  /*35250*/  ISETP.LT.AND P5, PT, R51, UR4, !P0 ;  /* 0x0000000433007c0c */ /* 0x001fe4000c7a1270 */
[----:B------:R-:W2:Y:S01]  /*35260*/  LDL.LU R51, [R1+0xcb8] ;  /* 0x000cb80001337983 */ /* 0x000ea20000300800 */
[----:B------:R-:W3:Y:S03]  /*35270*/  LDCU UR4, c[0x0][0x39c] ;  /* 0x00007380ff0477ac */ /* 0x000ee60008000800 */
[----:B-1----:R-:W2:Y:S01]  /*35280*/  LDL.LU R46, [R1+0xcf0] ;  /* 0x000cf000012e7983 */ /* 0x002ea20000300800 */
[----:B------:R-:W-:Y:S01]  /*35290*/  LEA R40, P6, R49, R2, 0x1 ;  /* 0x0000000231287211 */ /* 0x000fe200078c08ff */
[----:B------:R-:W-:-:S03]  /*352a0*/  IMAD R45, R93, 0x2, R49 ;  /* 0x000000025d2d7824 */ /* 0x000fc600078e0231 */
[----:B------:R-:W-:Y:S01]  /*352b0*/  LEA.HI.X.SX32 R41, R49, R3, 0x1, P6 ;  /* 0x0000000331297211 */ /* 0x000fe200030f0eff */
[----:B------:R-:W-:Y:S01]  /*352c0*/  IMAD R0, R93, 0x2, R45 ;  /* 0x000000025d007824 */ /* 0x000fe200078e022d */
[----:B------:R-:W-:-:S03]  /*352d0*/  LEA R44, P6, R45, R2, 0x1 ;  /* 0x000000022d2c7211 */ /* 0x000fc600078c08ff */
[----:B------:R0:W-:Y:S01]  /*352e0*/  @P2 STG.E.U16 desc[UR24][R40.64], R42 ;  /* 0x0000002a28002986 */ /* 0x0001e2000c101518 */
[-C--:B------:R-:W-:Y:S02]  /*352f0*/  LEA.HI.X.SX32 R45, R45, R3.reuse, 0x1, P6 ;  /* 0x000000032d2d7211 */ /* 0x080fe400030f0eff */
[-C--:B0-----:R-:W-:Y:S02]  /*35300*/  LEA R40, P6, R0, R2.reuse, 0x1 ;  /* 0x0000000200287211 */ /* 0x081fe400078c08ff */
[----:B------:R-:W-:Y:S02]  /*35310*/  PRMT R42, R42, 0x7632, R42 ;  /* 0x000076322a2a7816 */ /* 0x000fe4000000002a */
[----:B------:R-:W-:Y:S01]  /*35320*/  LEA.HI.X.SX32 R41, R0, R3, 0x1, P6 ;  /* 0x0000000300297211 */ /* 0x000fe200030f0eff */
[C---:B------:R-:W-:Y:S02]  /*35330*/  IMAD R0, R93.reuse, 0x2, R0 ;  /* 0x000000025d007824 */ /* 0x040fe400078e0200 */
[----:B------:R0:W-:Y:S04]  /*35340*/  @P3 STG.E.U16 desc[UR24][R44.64], R42 ;  /* 0x0000002a2c003986 */ /* 0x0001e8000c101518 */
[----:B------:R1:W-:Y:S01]  /*35350*/  @P5 STG.E.U16 desc[UR24][R40.64], R43 ;  /* 0x0000002b28005986 */ /* 0x0003e2000c101518 */
[----:B0-----:R-:W-:Y:S01]  /*35360*/  IMAD R44, R93, 0x2, R0 ;  /* 0x000000025d2c7824 */ /* 0x001fe200078e0200 */
[----:B-1----:R-:W-:-:S02]  /*35370*/  LEA R40, P6, R0, R2, 0x1 ;  /* 0x0000000200287211 */ /* 0x002fc400078c08ff */
[----:B------:R-:W-:Y:S02]  /*35380*/  PRMT R43, R43, 0x7632, R43 ;  /* 0x000076322b2b7816 */ /* 0x000fe4000000002b */
[----:B------:R-:W-:Y:S02]  /*35390*/  LEA.HI.X.SX32 R41, R0, R3, 0x1, P6 ;  /* 0x0000000300297211 */ /* 0x000fe400030f0eff */
[----:B----4-:R-:W-:Y:S01]  /*353a0*/  ISETP.LT.AND P4, PT, R54, UR6, !P0 ;  /* 0x0000000636007c0c */ /* 0x010fe2000c781270 */
[----:B------:R-:W0:Y:S01]  /*353b0*/  LDCU UR6, c[0x0][0x39c] ;  /* 0x00007380ff0677ac */ /* 0x000e220008000800 */
[----:B------:R-:W-:Y:S01]  /*353c0*/  ISETP.LT.AND P2, PT, R50, UR5, !P0 ;  /* 0x0000000532007c0c */ /* 0x000fe2000c741270 */
[----:B------:R-:W1:Y:S01]  /*353d0*/  LDCU UR5, c[0x0][0x39c] ;  /* 0x00007380ff0577ac */ /* 0x000e620008000800 */
[----:B------:R-:W4:Y:S01]  /*353e0*/  LDL.LU R50, [R1+0xd0c] ;  /* 0x000d0c0001327983 */ /* 0x000f220000300800 */
[----:B---3--:R-:W-:-:S03]  /*353f0*/  ISETP.LT.AND P3, PT, R53, UR4, !P0 ;  /* 0x0000000435007c0c */ /* 0x008fc6000c761270 */
[----:B------:R-:W3:Y:S01]  /*35400*/  LDL.LU R49, [R1+0xd40] ;  /* 0x000d400001317983 */ /* 0x000ee20000300800 */
[----:B------:R-:W2:Y:S01]  /*35410*/  LDCU UR4, c[0x0][0x39c] ;  /* 0x00007380ff0477ac */ /* 0x000ea20008000800 */
[----:B------:R-:W-:-:S03]  /*35420*/  LEA R42, P6, R44, R2, 0x1 ;  /* 0x000000022c2a7211 */ /* 0x000fc600078c08ff */
[----:B------:R0:W-:Y:S04]  /*35430*/  @P4 STG.E.U16 desc[UR24][R40.64], R43 ;  /* 0x0000002b28004986 */ /* 0x0001e8000c101518 */
[----:B------:R-:W3:Y:S04]  /*35440*/  LDL.LU R48, [R1+0xd50] ;  /* 0x000d500001307983 */ /* 0x000ee80000300800 */
[----:B------:R-:W3:Y:S01]  /*35450*/  LDL.LU R47, [R1+0xc94] ;  /* 0x000c9400012f7983 */ /* 0x000ee20000300800 */
[----:B0-----:R-:W-:-:S05]  /*35460*/  LEA.HI.X.SX32 R43, R44, R3, 0x1, P6 ;  /* 0x000000032c2b7211 */ /* 0x001fca00030f0eff */
[----:B------:R0:W-:Y:S01]  /*35470*/  @P2 STG.E.U16 desc[UR24][R42.64], R36 ;  /* 0x000000242a002986 */ /* 0x0001e2000c101518 */
[----:B--2---:R-:W-:Y:S01]  /*35480*/  ISETP.LT.AND P2, PT, R46, UR4, !P0 ;  /* 0x000000042e007c0c */ /* 0x004fe2000c741270 */
[----:B------:R-:W-:Y:S02]  /*35490*/  IMAD R0, R93, 0x2, R44 ;  /* 0x000000025d007824 */ /* 0x000fe400078e022c */
[----:B------:R-:W2:Y:S01]  /*354a0*/  LDL.LU R46, [R1+0xcc4] ;  /* 0x000cc400012e7983 */ /* 0x000ea20000300800 */
[----:B------:R-:W-:Y:S01]  /*354b0*/  ISETP.LT.AND P5, PT, R52, UR6, !P0 ;  /* 0x0000000634007c0c */ /* 0x000fe2000c7a1270 */
[----:B------:R-:W4:Y:S01]  /*354c0*/  LDCU UR6, c[0x0][0x39c] ;  /* 0x00007380ff0677ac */ /* 0x000f220008000800 */
[----:B-1----:R-:W-:Y:S01]  /*354d0*/  ISETP.LT.AND P4, PT, R51, UR5, !P0 ;  /* 0x0000000533007c0c */ /* 0x002fe2000c781270 */
[----:B------:R-:W-:Y:S01]  /*354e0*/  IMAD R45, R93, 0x2, R0 ;  /* 0x000000025d2d7824 */ /* 0x000fe200078e0200 */
[----:B------:R-:W3:Y:S01]  /*354f0*/  LDCU UR5, c[0x0][0x39c] ;  /* 0x00007380ff0577ac */ /* 0x000ee20008000800 */
[----:B------:R-:W-:-:S02]  /*35500*/  LEA R40, P6, R0, R2, 0x1 ;  /* 0x0000000200287211 */ /* 0x000fc400078c08ff */
[----:B------:R-:W-:Y:S01]  /*35510*/  PRMT R44, R36, 0x7632, R44 ;  /* 0x00007632242c7816 */ /* 0x000fe2000000002c */
[----:B0-----:R-:W-:Y:S01]  /*35520*/  IMAD R36, R93, 0x2, R45 ;  /* 0x000000025d247824 */ /* 0x001fe200078e022d */
[-C--:B------:R-:W-:Y:S01]  /*35530*/  LEA.HI.X.SX32 R41, R0, R3.reuse, 0x1, P6 ;  /* 0x0000000300297211 */ /* 0x080fe200030f0eff */
[----:B------:R-:W0:Y:S01]  /*35540*/  LDCU UR4, c[0x0][0x39c] ;  /* 0x00007380ff0477ac */ /* 0x000e220008000800 */
[----:B------:R-:W-:Y:S01]  /*35550*/  LEA R42, P6, R45, R2, 0x1 ;  /* 0x000000022d2a7211 */ /* 0x000fe200078c08ff */
[----:B------:R-:W-:Y:S02]  /*35560*/  IMAD R0, R93, 0x2, R36 ;  /* 0x000000025d007824 */ /* 0x000fe400078e0224 */
[----:B------:R1:W-:Y:S01]  /*35570*/  @P3 STG.E.U16 desc[UR24][R40.64], R44 ;  /* 0x0000002c28003986 */ /* 0x0003e2000c101518 */
[----:B------:R-:W-:-:S03]  /*35580*/  LEA.HI.X.SX32 R43, R45, R3, 0x1, P6 ;  /* 0x000000032d2b7211 */ /* 0x000fc600030f0eff */
[----:B------:R-:W2:Y:S01]  /*35590*/  LDL.LU R45, [R1+0xcf4] ;  /* 0x000cf400012d7983 */ /* 0x000ea20000300800 */
[----:B-1----:R-:W-:-:S03]  /*355a0*/  LEA R40, P6, R36, R2, 0x1 ;  /* 0x0000000224287211 */ /* 0x002fc600078c08ff */
[----:B------:R1:W-:Y:S01]  /*355b0*/  @P5 STG.E.U16 desc[UR24][R42.64], R37 ;  /* 0x000000252a005986 */ /* 0x0003e2000c101518 */
[-C--:B------:R-:W-:Y:S02]  /*355c0*/  LEA.HI.X.SX32 R41, R36, R3.reuse, 0x1, P6 ;  /* 0x0000000324297211 */ /* 0x080fe400030f0eff */
[CC--:B------:R-:W-:Y:S01]  /*355d0*/  LEA R36, P6, R0.reuse, R2.reuse, 0x1 ;  /* 0x0000000200247211 */ /* 0x0c0fe200078c08ff */
[----:B-1----:R-:W2:Y:S01]  /*355e0*/  LDL.LU R43, [R1+0xd14] ;  /* 0x000d1400012b7983 */ /* 0x002ea20000300800 */
[----:B------:R-:W-:Y:S02]  /*355f0*/  PRMT R42, R37, 0x7632, R42 ;  /* 0x00007632252a7816 */ /* 0x000fe4000000002a */
[-C--:B------:R-:W-:Y:S01]  /*35600*/  LEA.HI.X.SX32 R37, R0, R3.reuse, 0x1, P6 ;  /* 0x0000000300257211 */ /* 0x080fe200030f0eff */
[----:B------:R-:W-:Y:S02]  /*35610*/  IMAD R0, R93, 0x2, R0 ;  /* 0x000000025d007824 */ /* 0x000fe400078e0200 */
[----:B------:R1:W-:Y:S01]  /*35620*/  @P4 STG.E.U16 desc[UR24][R40.64], R42 ;  /* 0x0000002a28004986 */ /* 0x0003e2000c101518 */
[----:B----4-:R-:W-:Y:S01]  /*35630*/  ISETP.LT.AND P3, PT, R50, UR6, !P0 ;  /* 0x0000000632007c0c */ /* 0x010fe2000c761270 */
[----:B------:R-:W4:Y:S01]  /*35640*/  LDCU UR6, c[0x0][0x39c] ;  /* 0x00007380ff0677ac */ /* 0x000f220008000800 */
[----:B---3--:R-:W-:Y:S01]  /*35650*/  ISETP.LT.AND P5, PT, R49, UR5, !P0 ;  /* 0x0000000531007c0c */ /* 0x008fe2000c7a1270 */
[----:B------:R-:W2:Y:S01]  /*35660*/  LDCU UR5, c[0x0][0x39c] ;  /* 0x00007380ff0577ac */ /* 0x000ea20008000800 */
[C---:B-1----:R-:W-:Y:S01]  /*35670*/  LEA R40, P6, R0.reuse, R2, 0x1 ;  /* 0x0000000200287211 */ /* 0x042fe200078c08ff */
[----:B------:R1:W-:Y:S03]  /*35680*/  @P2 STG.E.U16 desc[UR24][R36.64], R38 ;  /* 0x0000002624002986 */ /* 0x0003e6000c101518 */
[----:B------:R-:W-:-:S02]  /*35690*/  LEA.HI.X.SX32 R41, R0, R3, 0x1, P6 ;  /* 0x0000000300297211 */ /* 0x000fc400030f0eff */
[----:B0-----:R-:W-:Y:S01]  /*356a0*/  ISETP.LT.AND P4, PT, R48, UR4, !P0 ;  /* 0x0000000430007c0c */ /* 0x001fe2000c781270 */
[----:B------:R-:W0:Y:S01]  /*356b0*/  LDCU UR4, c[0x0][0x39c] ;  /* 0x00007380ff0477ac */ /* 0x000e220008000800 */
[----:B-1----:R-:W-:Y:S02]  /*356c0*/  PRMT R38, R38, 0x7632, R38 ;  /* 0x0000763226267816 */ /* 0x002fe40000000026 */
[----:B----4-:R-:W-:Y:S01]  /*356d0*/  ISETP.LT.AND P2, PT, R47, UR6, !P0 ;  /* 0x000000062f007c0c */ /* 0x010fe2000c741270 */
[C---:B------:R-:W-:Y:S01]  /*356e0*/  IMAD R37, R93.reuse, 0x2, R0 ;  /* 0x000000025d257824 */ /* 0x040fe200078e0200 */
[----:B------:R-:W3:Y:S01]  /*356f0*/  LDL.LU R47, [R1+0xd4c] ;  /* 0x000d4c00012f7983 */ /* 0x000ee20000300800 */
[----:B------:R-:W1:Y:S03]  /*35700*/  LDCU UR6, c[0x0][0x39c] ;  /* 0x00007380ff0677ac */ /* 0x000e660008000800 */
[----:B------:R4:W-:Y:S04]  /*35710*/  @P3 STG.E.U16 desc[UR24][R40.64], R38 ;  /* 0x0000002628003986 */ /* 0x0009e8000c101518 */
[----:B------:R-:W3:Y:S01]  /*35720*/  LDL.LU R48, [R1+0xc84] ;  /* 0x000c840001307983 */ /* 0x000ee20000300800 */
[----:B--2---:R-:W-:Y:S01]  /*35730*/  ISETP.LT.AND P3, PT, R46, UR5, !P0 ;  /* 0x000000052e007c0c */ /* 0x004fe2000c761270 */
[----:B------:R-:W-:-:S02]  /*35740*/  IMAD R0, R93, 0x2, R37 ;  /* 0x000000025d007824 */ /* 0x000fc400078e0225 */
[----:B------:R-:W2:Y:S01]  /*35750*/  LDL.LU R46, [R1+0xca0] ;  /* 0x000ca000012e7983 */ /* 0x000ea20000300800 */
[CC--:B------:R-:W-:Y:S01]  /*35760*/  LEA R36, P6, R37.reuse, R2.reuse, 0x1 ;  /* 0x0000000225247211 */ /* 0x0c0fe200078c08ff */
[----:B------:R-:W3:Y:S03]  /*35770*/  LDCU UR5, c[0x0][0x39c] ;  /* 0x00007380ff0577ac */ /* 0x000ee60008000800 */
[-C--:B------:R-:W-:Y:S02]  /*35780*/  LEA.HI.X.SX32 R37, R37, R3.reuse, 0x1, P6 ;  /* 0x0000000325257211 */ /* 0x080fe400030f0eff */
[CC--:B----4-:R-:W-:Y:S01]  /*35790*/  LEA R40, P6, R0.reuse, R2.reuse, 0x1 ;  /* 0x0000000200287211 */ /* 0x0d0fe200078c08ff */
[----:B------:R-:W-:Y:S01]  /*357a0*/  IMAD R42, R93, 0x2, R0 ;  /* 0x000000025d2a7824 */ /* 0x000fe200078e0200 */
[----:B------:R-:W-:Y:S02]  /*357b0*/  PRMT R38, R39, 0x7632, R38 ;  /* 0x0000763227267816 */ /* 0x000fe40000000026 */
[----:B------:R-:W-:Y:S01]  /*357c0*/  LEA.HI.X.SX32 R41, R0, R3, 0x1, P6 ;  /* 0x0000000300297211 */ /* 0x000fe200030f0eff */
[----:B------:R4:W-:Y:S04]  /*357d0*/  @P5 STG.E.U16 desc[UR24][R36.64], R39 ;  /* 0x0000002724005986 */ /* 0x0009e8000c101518 */
[----:B------:R1:W-:Y:S01]  /*357e0*/  @P4 STG.E.U16 desc[UR24][R40.64], R38 ;  /* 0x0000002628004986 */ /* 0x0003e2000c101518 */
[----:B0-----:R-:W-:Y:S01]  /*357f0*/  ISETP.LT.AND P5, PT, R45, UR4, !P0 ;  /* 0x000000042d007c0c */ /* 0x001fe2000c7a1270 */
[----:B------:R-:W0:Y:S02]  /*35800*/  LDCU UR4, c[0x0][0x39c] ;  /* 0x00007380ff0477ac */ /* 0x000e240008000800 */
[----:B------:R-:W2:Y:S01]  /*35810*/  LDL.LU R45, [R1+0xcd0] ;  /* 0x000cd000012d7983 */ /* 0x000ea20000300800 */
[----:B----4-:R-:W-:Y:S01]  /*35820*/  LEA R36, P6, R42, R2, 0x1 ;  /* 0x000000022a247211 */ /* 0x010fe200078c08ff */
[----:B------:R-:W-:-:S03]  /*35830*/  IMAD R39, R93, 0x2, R42 ;  /* 0x000000025d277824 */ /* 0x000fc600078e022a */
[-C--:B------:R-:W-:Y:S01]  /*35840*/  LEA.HI.X.SX32 R37, R42, R3.reuse, 0x1, P6 ;  /* 0x000000032a257211 */ /* 0x080fe200030f0eff */
[----:B------:R-:W-:Y:S01]  /*35850*/  IMAD R0, R93, 0x2, R39 ;  /* 0x000000025d007824 */ /* 0x000fe200078e0227 */
[----:B-1----:R-:W-:Y:S02]  /*35860*/  LEA R38, P6, R39, R2, 0x1 ;  /* 0x0000000227267211 */ /* 0x002fe400078c08ff */
[----:B------:R-:W-:Y:S01]  /*35870*/  ISETP.LT.AND P4, PT, R43, UR6, !P0 ;  /* 0x000000062b007c0c */ /* 0x000fe2000c781270 */
[----:B------:R-:W2:Y:S01]  /*35880*/  LDCU UR6, c[0x0][0x39c] ;  /* 0x00007380ff0677ac */ /* 0x000ea20008000800 */
[----:B------:R-:W4:Y:S01]  /*35890*/  LDL.LU R43, [R1+0xcfc] ;  /* 0x000cfc00012b7983 */ /* 0x000f220000300800 */
[----:B------:R-:W-:-:S03]  /*358a0*/  LEA.HI.X.SX32 R39, R39, R3, 0x1, P6 ;  /* 0x0000000327277211 */ /* 0x000fc600030f0eff */
[----:B------:R1:W-:Y:S02]  /*358b0*/  @P2 STG.E.U16 desc[UR24][R36.64], R68 ;  /* 0x0000004424002986 */ /* 0x0003e4000c101518 */
[----:B-1----:R-:W-:Y:S02]  /*358c0*/  LEA R36, P6, R0, R2, 0x1 ;  /* 0x0000000200247211 */ /* 0x002fe400078c08ff */
[----:B------:R-:W-:Y:S02]  /*358d0*/  PRMT R68, R68, 0x7632, R68 ;  /* 0x0000763244447816 */ /* 0x000fe40000000044 */
[----:B------:R-:W-:-:S03]  /*358e0*/  LEA.HI.X.SX32 R37, R0, R3, 0x1, P6 ;  /* 0x0000000300257211 */ /* 0x000fc600030f0eff */
[----:B------:R-:W-:Y:S04]  /*358f0*/  @P3 STG.E.U16 desc[UR24][R38.64], R68 ;  /* 0x0000004426003986 */ /* 0x000fe8000c101518 */
[----:B------:R1:W-:Y:S01]  /*35900*/  @P5 STG.E.U16 desc[UR24][R36.64], R69 ;  /* 0x0000004524005986 */ /* 0x0003e2000c101518 */
[----:B---3--:R-:W-:Y:S01]  /*35910*/  ISETP.LT.AND P2, PT, R47, UR5, !P0 ;  /* 0x000000052f007c0c */ /* 0x008fe2000c741270 */
[----:B------:R-:W-:Y:S02]  /*35920*/  IMAD R0, R93, 0x2, R0 ;  /* 0x000000025d007824 */ /* 0x000fe400078e0200 */
[----:B------:R-:W3:Y:S01]  /*35930*/  LDL.LU R47, [R1+0xd18] ;  /* 0x000d1800012f7983 */ /* 0x000ee20000300800 */
[----:B------:R-:W0:Y:S03]  /*35940*/  LDCU UR5, c[0x0][0x39c] ;  /* 0x00007380ff0577ac */ /* 0x000e260008000800 */
[----:B------:R-:W3:Y:S01]  /*35950*/  LDL.LU R42, [R1+0xc80] ;  /* 0x000c8000012a7983 */ /* 0x000ee20000300800 */
[----:B--2---:R-:W-:-:S02]  /*35960*/  ISETP.LT.AND P5, PT, R46, UR6, !P0 ;  /* 0x000000062e007c0c */ /* 0x004fc4000c7a1270 */
[----:B0-----:R-:W-:Y:S01]  /*35970*/  ISETP.LT.AND P3, PT, R48, UR4, !P0 ;  /* 0x0000000430007c0c */ /* 0x001fe2000c761270 */
[----:B------:R-:W2:Y:S01]  /*35980*/  LDL.LU R46, [R1+0xc90] ;  /* 0x000c9000012e7983 */ /* 0x000ea20000300800 */
[----:B------:R-:W4:Y:S01]  /*35990*/  LDCU UR4, c[0x0][0x39c] ;  /* 0x00007380ff0477ac */ /* 0x000f220008000800 */
[CC--:B-1----:R-:W-:Y:S01]  /*359a0*/  LEA R36, P6, R0.reuse, R2.reuse, 0x1 ;  /* 0x0000000200247211 */ /* 0x0c2fe200078c08ff */
[----:B------:R-:W-:Y:S01]  /*359b0*/  IMAD R39, R93, 0x2, R0 ;  /* 0x000000025d277824 */ /* 0x000fe200078e0200 */
[----:B------:R-:W-:Y:S01]  /*359c0*/  PRMT R69, R69, 0x7632, R69 ;  /* 0x0000763245457816 */ /* 0x000fe20000000045 */
[----:B------:R-:W0:Y:S01]  /*359d0*/  LDCU UR6, c[0x0][0x39c] ;  /* 0x00007380ff0677ac */ /* 0x000e220008000800 */
[----:B------:R-:W-:Y:S01]  /*359e0*/  LEA.HI.X.SX32 R37, R0, R3, 0x1, P6 ;  /* 0x0000000300257211 */ /* 0x000fe200030f0eff */
[----:B------:R-:W-:Y:S01]  /*359f0*/  IMAD R0, R93, 0x2, R39 ;  /* 0x000000025d007824 */ /* 0x000fe200078e0227 */
[----:B------:R-:W-:-:S03]  /*35a00*/  LEA R38, P6, R39, R2, 0x1 ;  /* 0x0000000227267211 */ /* 0x000fc600078c08ff */
[----:B------:R1:W-:Y:S01]  /*35a10*/  @P4 STG.E.U16 desc[UR24][R36.64], R69 ;  /* 0x0000004524004986 */ /* 0x0003e2000c101518 */
[----:B------:R-:W-:Y:S01]  /*35a20*/  LEA.HI.X.SX32 R39, R39, R3, 0x1, P6 ;  /* 0x0000000327277211 */ /* 0x000fe200030f0eff */
[----:B------:R-:W-:Y:S01]  /*35a30*/  IMAD R41, R93, 0x2, R0 ;  /* 0x000000025d297824 */ /* 0x000fe200078e0200 */
[----:B------:R-:W-:Y:S02]  /*35a40*/  PRMT R40, R70, 0x7632, R40 ;  /* 0x0000763246287816 */ /* 0x000fe40000000028 */
[----:B------:R-:W-:Y:S01]  /*35a50*/  ISETP.LT.AND P4, PT, R45, UR5, !P0 ;  /* 0x000000052d007c0c */ /* 0x000fe2000c781270 */
[----:B------:R0:W-:Y:S01]  /*35a60*/  @P2 STG.E.U16 desc[UR24][R38.64], R70 ;  /* 0x0000004626002986 */ /* 0x0001e2000c101518 */
[----:B------:R-:W3:Y:S03]  /*35a70*/  LDCU UR5, c[0x0][0x39c] ;  /* 0x00007380ff0577ac */ /* 0x000ee60008000800 */
[----:B------:R-:W2:Y:S01]  /*35a80*/  LDL.LU R45, [R1+0xcb0] ;  /* 0x000cb000012d7983 */ /* 0x000ea20000300800 */
[----:B-1----:R-:W-:-:S04]  /*35a90*/  LEA R36, P6, R0, R2, 0x1 ;  /* 0x0000000200247211 */ /* 0x002fc800078c08ff */
[----:B------:R-:W-:Y:S02]  /*35aa0*/  LEA.HI.X.SX32 R37, R0, R3, 0x1, P6 ;  /* 0x0000000300257211 */ /* 0x000fe400030f0eff */
[----:B0-----:R-:W-:-:S03]  /*35ab0*/  LEA R38, P6, R41, R2, 0x1 ;  /* 0x0000000229267211 */ /* 0x001fc600078c08ff */
[----:B------:R0:W-:Y:S01]  /*35ac0*/  @P3 STG.E.U16 desc[UR24][R36.64], R40 ;  /* 0x0000002824003986 */ /* 0x0001e2000c101518 */
[----:B----4-:R-:W-:Y:S01]  /*35ad0*/  ISETP.LT.AND P2, PT, R43, UR4, !P0 ;  /* 0x000000042b007c0c */ /* 0x010fe2000c741270 */
[----:B------:R-:W2:Y:S01]  /*35ae0*/  LDCU UR4, c[0x0][0x39c] ;  /* 0x00007380ff0477ac */ /* 0x000ea20008000800 */
[----:B------:R-:W-:Y:S01]  /*35af0*/  LEA.HI.X.SX32 R39, R41, R3, 0x1, P6 ;  /* 0x0000000329277211 */ /* 0x000fe200030f0eff */
[----:B------:R-:W4:Y:S01]  /*35b00*/  LDL.LU R43, [R1+0xce0] ;  /* 0x000ce000012b7983 */ /* 0x000f220000300800 */
[----:B0-----:R-:W-:-:S03]  /*35b10*/  IMAD R37, R93, 0x2, R41 ;  /* 0x000000025d257824 */ /* 0x001fc600078e0229 */
[----:B------:R0:W-:Y:S02]  /*35b20*/  @P5 STG.E.U16 desc[UR24][R38.64], R71 ;  /* 0x0000004726005986 */ /* 0x0001e4000c101518 */
[----:B------:R-:W-:Y:S01]  /*35b30*/  LEA R36, P6, R37, R2, 0x1 ;  /* 0x0000000225247211 */ /* 0x000fe200078c08ff */
[----:B------:R-:W-:-:S03]  /*35b40*/  IMAD R0, R93, 0x2, R37 ;  /* 0x000000025d007824 */ /* 0x000fc600078e0225 */
[----:B------:R-:W-:Y:S02]  /*35b50*/  LEA.HI.X.SX32 R37, R37, R3, 0x1, P6 ;  /* 0x0000000325257211 */ /* 0x000fe400030f0eff */
[----:B0-----:R-:W-:-:S05]  /*35b60*/  PRMT R71, R71, 0x7632, R71 ;  /* 0x0000763247477816 */ /* 0x001fca0000000047 */
[----:B------:R0:W-:Y:S01]  /*35b70*/  @P4 STG.E.U16 desc[UR24][R36.64], R71 ;  /* 0x0000004724004986 */ /* 0x0001e2000c101518 */
[----:B---3--:R-:W-:Y:S02]  /*35b80*/  ISETP.LT.AND P5, PT, R42, UR5, !P0 ;  /* 0x000000052a007c0c */ /* 0x008fe4000c7a1270 */
[----:B------:R-:W-:Y:S01]  /*35b90*/  ISETP.LT.AND P3, PT, R47, UR6, !P0 ;  /* 0x000000062f007c0c */ /* 0x000fe2000c761270 */
[----:B------:R-:W3:Y:S01]  /*35ba0*/  LDL.LU R42, [R1+0xd08] ;  /* 0x000d0800012a7983 */ /* 0x000ee20000300800 */
[----:B------:R-:W1:Y:S01]  /*35bb0*/  LDCU UR6, c[0x0][0x39c] ;  /* 0x00007380ff0677ac */ /* 0x000e620008000800 */
[----:B------:R-:W-:Y:S01]  /*35bc0*/  LEA R38, P6, R0, R2, 0x1 ;  /* 0x0000000200267211 */ /* 0x000fe200078c08ff */
[C---:B0-----:R-:W-:Y:S01]  /*35bd0*/  IMAD R36, R93.reuse, 0x2, R0 ;  /* 0x000000025d247824 */ /* 0x041fe200078e0200 */
[----:B------:R-:W0:Y:S01]  /*35be0*/  S2R R91, SR_TID.X ;  /* 0x00000000005b7919 */ /* 0x000e220000002100 */
[----:B------:R-:W4:Y:S01]  /*35bf0*/  LDCU UR5, c[0x0][0x39c] ;  /* 0x00007380ff0577ac */ /* 0x000f220008000800 */
[----:B--2---:R-:W-:Y:S01]  /*35c00*/  ISETP.LT.AND P4, PT, R46, UR4, !P0 ;  /* 0x000000042e007c0c */ /* 0x004fe2000c781270 */
[----:B------:R-:W3:Y:S01]  /*35c10*/  LDCU UR4, c[0x0][0x39c] ;  /* 0x00007380ff0477ac */ /* 0x000ee20008000800 */
[----:B------:R-:W2:Y:S01]  /*35c20*/  LDL.LU R46, [R1+0xc70] ;  /* 0x000c7000012e7983 */ /* 0x000ea20000300800 */
[----:B------:R-:W-:Y:S01]  /*35c30*/  LEA.HI.X.SX32 R39, R0, R3, 0x1, P6 ;  /* 0x0000000300277211 */ /* 0x000fe200030f0eff */
[----:B------:R-:W-:-:S02]  /*35c40*/  IMAD R0, R93, 0x2, R36 ;  /* 0x000000025d007824 */ /* 0x000fc400078e0224 */
[----:B------:R-:W3:Y:S04]  /*35c50*/  LDL.LU R49, [R1+0xcb4] ;  /* 0x000cb40001317983 */ /* 0x000ee80000300800 */
[----:B------:R0:W-:Y:S01]  /*35c60*/  @P2 STG.E.U16 desc[UR24][R38.64], R76 ;  /* 0x0000004c26002986 */ /* 0x0001e2000c101518 */
[----:B------:R-:W-:-:S03]  /*35c70*/  IMAD R41, R93, 0x2, R0 ;  /* 0x000000025d297824 */ /* 0x000fc600078e0200 */
[----:B------:R-:W3:Y:S04]  /*35c80*/  LDL.LU R48, [R1+0xcc0] ;  /* 0x000cc00001307983 */ /* 0x000ee80000300800 */
[----:B------:R-:W3:Y:S01]  /*35c90*/  LDL.LU R47, [R1+0xcdc] ;  /* 0x000cdc00012f7983 */ /* 0x000ee20000300800 */
[CC--:B0-----:R-:W-:Y:S02]  /*35ca0*/  LEA R38, P6, R36.reuse, R2.reuse, 0x1 ;  /* 0x0000000224267211 */ /* 0x0c1fe400078c08ff */
[----:B-1----:R-:W-:Y:S01]  /*35cb0*/  ISETP.LT.AND P2, PT, R45, UR6, !P0 ;  /* 0x000000062d007c0c */ /* 0x002fe2000c741270 */
[----:B------:R-:W2:Y:S01]  /*35cc0*/  LDCU UR6, c[0x0][0x39c] ;  /* 0x00007380ff0677ac */ /* 0x000ea20008000800 */
[----:B------:R-:W-:Y:S01]  /*35cd0*/  LEA.HI.X.SX32 R39, R36, R3, 0x1, P6 ;  /* 0x0000000324277211 */ /* 0x000fe200030f0eff */
[----:B------:R-:W3:Y:S01]  /*35ce0*/  LDL.LU R45, [R1+0xd10] ;  /* 0x000d1000012d7983 */ /* 0x000ee20000300800 */
[----:B------:R-:W-:-:S02]  /*35cf0*/  LEA R36, P6, R0, R2, 0x1 ;  /* 0x0000000200247211 */ /* 0x000fc400078c08ff */
[----:B------:R-:W-:Y:S02]  /*35d00*/  PRMT R76, R76, 0x7632, R76 ;  /* 0x000076324c4c7816 */ /* 0x000fe4000000004c */
[-C--:B------:R-:W-:Y:S02]  /*35d10*/  LEA.HI.X.SX32 R37, R0, R3.reuse, 0x1, P6 ;  /* 0x0000000300257211 */ /* 0x080fe400030f0eff */
[----:B------:R-:W-:Y:S01]  /*35d20*/  LEA R40, P6, R41, R2, 0x1 ;  /* 0x0000000229287211 */ /* 0x000fe200078c08ff */
[----:B------:R-:W-:Y:S01]  /*35d30*/  @P3 STG.E.U16 desc[UR24][R38.64], R76 ;  /* 0x0000004c26003986 */ /* 0x000fe2000c101518 */
[----:B------:R-:W-:Y:S02]  /*35d40*/  IMAD R0, R93, 0x2, R41 ;  /* 0x000000025d007824 */ /* 0x000fe400078e0229 */
[----:B------:R-:W-:Y:S01]  /*35d50*/  LEA.HI.X.SX32 R41, R41, R3, 0x1, P6 ;  /* 0x0000000329297211 */ /* 0x000fe200030f0eff */
[----:B------:R0:W-:Y:S02]  /*35d60*/  @P5 STG.E.U16 desc[UR24][R36.64], R77 ;  /* 0x0000004d24005986 */ /* 0x0001e4000c101518 */
[----:B0-----:R-:W-:-:S05]  /*35d70*/  PRMT R77, R77, 0x7632, R77 ;  /* 0x000076324d4d7816 */ /* 0x001fca000000004d */
[----:B------:R0:W-:Y:S01]  /*35d80*/  @P4 STG.E.U16 desc[UR24][R40.64], R77 ;  /* 0x0000004d28004986 */ /* 0x0001e2000c101518 */
[----:B--2---:R-:W-:Y:S01]  /*35d90*/  ISETP.LT.AND P4, PT, R46, UR6, !P0 ;  /* 0x000000062e007c0c */ /* 0x004fe2000c781270 */
[----:B------:R-:W-:Y:S02]  /*35da0*/  IMAD.SHL.U32 R91, R91, 0x10, RZ ;  /* 0x000000105b5b7824 */ /* 0x000fe400078e00ff */
[----:B------:R-:W2:Y:S01]  /*35db0*/  LDL.LU R46, [R1+0xc58] ;  /* 0x000c5800012e7983 */ /* 0x000ea20000300800 */
[----:B----4-:R-:W-:Y:S01]  /*35dc0*/  ISETP.LT.AND P3, PT, R43, UR5, !P0 ;  /* 0x000000052b007c0c */ /* 0x010fe2000c761270 */
[----:B------:R-:W1:Y:S01]  /*35dd0*/  LDCU UR5, c[0x0][0x39c] ;  /* 0x00007380ff0577ac */ /* 0x000e620008000800 */
[----:B------:R-:W-:Y:S02]  /*35de0*/  LOP3.LUT R91, R91, 0x7f0, RZ, 0xc0, !PT ;  /* 0x000007f05b5b7812 */ /* 0x000fe400078ec0ff */
[----:B---3--:R-:W-:Y:S01]  /*35df0*/  ISETP.LT.AND P5, PT, R42, UR4, !P0 ;  /* 0x000000042a007c0c */ /* 0x008fe2000c7a1270 */
[----:B------:R-:W3:Y:S01]  /*35e00*/  LDCU UR4, c[0x0][0x39c] ;  /* 0x00007380ff0477ac */ /* 0x000ee20008000800 */
[C---:B0-----:R-:W-:Y:S01]  /*35e10*/  IMAD R41, R93.reuse, 0x2, R0 ;  /* 0x000000025d297824 */ /* 0x041fe200078e0200 */
[----:B------:R-:W0:Y:S01]  /*35e20*/  LDS.128 R36, [R91+UR10] ;  /* 0x0000000a5b247984 */ /* 0x000e220008000c00 */
[CC--:B------:R-:W-:Y:S01]  /*35e30*/  LEA R42, P6, R0.reuse, R2.reuse, 0x1 ;  /* 0x00000002002a7211 */ /* 0x0c0fe200078c08ff */
[----:B------:R-:W4:Y:S02]  /*35e40*/  LDCU UR6, c[0x0][0x39c] ;  /* 0x00007380ff0677ac */ /* 0x000f240008000800 */
[----:B------:R-:W2:Y:S01]  /*35e50*/  LDL.LU R50, [R1+0xc7c] ;  /* 0x000c7c0001327983 */ /* 0x000ea20000300800 */
[----:B------:R-:W-:Y:S01]  /*35e60*/  LEA.HI.X.SX32 R43, R0, R3, 0x1, P6 ;  /* 0x00000003002b7211 */ /* 0x000fe200030f0eff */
[----:B------:R-:W-:Y:S01]  /*35e70*/  IMAD R0, R93, 0x2, R41 ;  /* 0x000000025d007824 */ /* 0x000fe200078e0229 */
[----:B------:R-:W-:-:S03]  /*35e80*/  LEA R40, P6, R41, R2, 0x1 ;  /* 0x0000000229287211 */ /* 0x000fc600078c08ff */
[----:B------:R3:W-:Y:S01]  /*35e90*/  @P2 STG.E.U16 desc[UR24][R42.64], R78 ;  /* 0x0000004e2a002986 */ /* 0x0007e2000c101518 */
[-C--:B------:R-:W-:Y:S02]  /*35ea0*/  LEA.HI.X.SX32 R41, R41, R3.reuse, 0x1, P6 ;  /* 0x0000000329297211 */ /* 0x080fe400030f0eff */
[----:B-1----:R-:W-:Y:S01]  /*35eb0*/  ISETP.LT.AND P2, PT, R49, UR5, !P0 ;  /* 0x0000000531007c0c */ /* 0x002fe2000c741270 */
[----:B------:R-:W1:Y:S01]  /*35ec0*/  LDCU UR5, c[0x0][0x39c] ;  /* 0x00007380ff0577ac */ /* 0x000e620008000800 */
[----:B------:R-:W2:Y:S01]  /*35ed0*/  LDL.LU R49, [R1+0xcbc] ;  /* 0x000cbc0001317983 */ /* 0x000ea20000300800 */
[----:B---3--:R-:W-:Y:S02]  /*35ee0*/  LEA R42, P6, R0, R2, 0x1 ;  /* 0x00000002002a7211 */ /* 0x008fe400078c08ff */
[----:B------:R-:W-:Y:S02]  /*35ef0*/  PRMT R78, R78, 0x7632, R78 ;  /* 0x000076324e4e7816 */ /* 0x000fe4000000004e */
[----:B------:R-:W-:Y:S01]  /*35f00*/  LEA.HI.X.SX32 R43, R0, R3, 0x1, P6 ;  /* 0x00000003002b7211 */ /* 0x000fe200030f0eff */
[----:B------:R-:W-:-:S02]  /*35f10*/  IMAD R0, R93, 0x2, R0 ;  /* 0x000000025d007824 */ /* 0x000fc400078e0200 */
[----:B------:R3:W-:Y:S01]  /*35f20*/  @P3 STG.E.U16 desc[UR24][R40.64], R78 ;  /* 0x0000004e28003986 */ /* 0x0007e2000c101518 */
[----:B------:R-:W-:Y:S01]  /*35f30*/  ISETP.LT.AND P3, PT, R48, UR4, !P0 ;  /* 0x0000000430007c0c */ /* 0x000fe2000c761270 */
[----:B------:R-:W2:Y:S02]  /*35f40*/  LDCU UR4, c[0x0][0x39c] ;  /* 0x00007380ff0477ac */ /* 0x000ea40008000800 */
[----:B------:R0:W-:Y:S01]  /*35f50*/  @P5 STG.E.U16 desc[UR24][R42.64], R79 ;  /* 0x0000004f2a005986 */ /* 0x0001e2000c101518 */
[----:B----4-:R-:W-:Y:S01]  /*35f60*/  ISETP.LT.AND P5, PT, R47, UR6, !P0 ;  /* 0x000000062f007c0c */ /* 0x010fe2000c7a1270 */
[----:B------:R-:W4:Y:S02]  /*35f70*/  LDCU UR6, c[0x0][0x39c] ;  /* 0x00007380ff0677ac */ /* 0x000f240008000800 */
[----:B------:R-:W4:Y:S01]  /*35f80*/  LDL.LU R47, [R1+0xccc] ;  /* 0x000ccc00012f7983 */ /* 0x000f220000300800 */
[----:B---3--:R-:W-:-:S03]  /*35f90*/  LEA R40, P6, R0, R2, 0x1 ;  /* 0x0000000200287211 */ /* 0x008fc600078c08ff */
[----:B------:R-:W3:Y:S01]  /*35fa0*/  LDL.LU R48, [R1+0xcec] ;  /* 0x000cec0001307983 */ /* 0x000ee20000300800 */
[----:B0-----:R-:W-:Y:S01]  /*35fb0*/  IMAD R43, R93, 0x2, R0 ;  /* 0x000000025d2b7824 */ /* 0x001fe200078e0200 */
[----:B------:R-:W-:-:S04]  /*35fc0*/  LEA.HI.X.SX32 R41, R0, R3, 0x1, P6 ;  /* 0x0000000300297211 */ /* 0x000fc800030f0eff */
[----:B------:R-:W-:Y:S01]  /*35fd0*/  LEA R42, P6, R43, R2, 0x1 ;  /* 0x000000022b2a7211 */ /* 0x000fe200078c08ff */
[----:B------:R-:W-:Y:S01]  /*35fe0*/  IMAD R0, R93, 0x2, R43 ;  /* 0x000000025d007824 */ /* 0x000fe200078e022b */
[----:B------:R-:W-:Y:S02]  /*35ff0*/  PRMT R79, R79, 0x7632, R79 ;  /* 0x000076324f4f7816 */ /* 0x000fe4000000004f */
[----:B------:R-:W-:-:S03]  /*36000*/  LEA.HI.X.SX32 R43, R43, R3, 0x1, P6 ;  /* 0x000000032b2b7211 */ /* 0x000fc600030f0eff */
[----:B------:R0:W-:Y:S04]  /*36010*/  @P4 STG.E.U16 desc[UR24][R40.64], R79 ;  /* 0x0000004f28004986 */ /* 0x0001e8000c101518 */
[----:B------:R0:W-:Y:S01]  /*36020*/  @P2 STG.E.U16 desc[UR24][R42.64], R36 ;  /* 0x000000242a002986 */ /* 0x0001e2000c101518 */
[----:B-1----:R-:W-:Y:S01]  /*36030*/  ISETP.LT.AND P4, PT, R45, UR5, !P0 ;  /* 0x000000052d007c0c */ /* 0x002fe2000c781270 */
[----:B------:R-:W-:Y:S01]  /*36040*/  IMAD R45, R93, 0x2, R0 ;  /* 0x000000025d2d7824 */ /* 0x000fe200078e0200 */
[----:B------:R-:W-:Y:S01]  /*36050*/  PRMT R44, R36, 0x7632, R44 ;  /* 0x00007632242c7816 */ /* 0x000fe2000000002c */
[----:B------:R-:W1:Y:S01]  /*36060*/  LDCU UR5, c[0x0][0x39c] ;  /* 0x00007380ff0577ac */ /* 0x000e620008000800 */
[----:B0-----:R-:W-:-:S04]  /*36070*/  LEA R40, P6, R0, R2, 0x1 ;  /* 0x0000000200287211 */ /* 0x001fc800078c08ff */
[----:B------:R-:W-:Y:S02]  /*36080*/  LEA.HI.X.SX32 R41, R0, R3, 0x1, P6 ;  /* 0x0000000300297211 */ /* 0x000fe400030f0eff */
[----:B------:R-:W-:Y:S01]  /*36090*/  LEA R42, P6, R45, R2, 0x1 ;  /* 0x000000022d2a7211 */ /* 0x000fe200078c08ff */
[----:B------:R-:W-:-:S03]  /*360a0*/  IMAD R36, R93, 0x2, R45 ;  /* 0x000000025d247824 */ /* 0x000fc600078e022d */
[----:B------:R-:W-:Y:S02]  /*360b0*/  LEA.HI.X.SX32 R43, R45, R3, 0x1, P6 ;  /* 0x000000032d2b7211 */ /* 0x000fe400030f0eff */
[----:B--2---:R-:W-:Y:S01]  /*360c0*/  ISETP.LT.AND P2, PT, R46, UR4, !P0 ;  /* 0x000000042e007c0c */ /* 0x004fe2000c741270 */
[----:B------:R-:W0:Y:S01]  /*360d0*/  LDCU UR4, c[0x0][0x39c] ;  /* 0x00007380ff0477ac */ /* 0x000e220008000800 */
[----:B------:R-:W2:Y:S04]  /*360e0*/  LDL.LU R46, [R1+0xc3c] ;  /* 0x000c3c00012e7983 */ /* 0x000ea80000300800 */
[----:B------:R-:W3:Y:S01]  /*360f0*/  LDL.LU R45, [R1+0xc64] ;  /* 0x000c6400012d7983 */ /* 0x000ee20000300800 */
[----:B------:R-:W-:-:S03]  /*36100*/  IMAD R0, R93, 0x2, R36 ;  /* 0x000000025d007824 */ /* 0x000fc600078e0224 */
[----:B------:R0:W-:Y:S04]  /*36110*/  @P3 STG.E.U16 desc[UR24][R40.64], R44 ;  /* 0x0000002c28003986 */ /* 0x0001e8000c101518 */
[----:B------:R1:W-:Y:S01]  /*36120*/  @P5 STG.E.U16 desc[UR24][R42.64], R37 ;  /* 0x000000252a005986 */ /* 0x0003e2000c101518 */
[----:B0-----:R-:W-:-:S04]  /*36130*/  LEA R40, P6, R36, R2, 0x1 ;  /* 0x0000000224287211 */ /* 0x001fc800078c08ff */
[-C--:B------:R-:W-:Y:S02]  /*36140*/  LEA.HI.X.SX32 R41, R36, R3.reuse, 0x1, P6 ;  /* 0x0000000324297211 */ /* 0x080fe400030f0eff */
[----:B-1----:R-:W-:Y:S02]  /*36150*/  PRMT R42, R37, 0x7632, R42 ;  /* 0x00007632252a7816 */ /* 0x002fe4000000002a */
[CC--:B------:R-:W-:Y:S02]  /*36160*/  LEA R36, P6, R0.reuse, R2.reuse, 0x1 ;  /* 0x0000000200247211 */ /* 0x0c0fe400078c08ff */
[----:B------:R-:W-:Y:S01]  /*36170*/  ISETP.LT.AND P5, PT, R49, UR5, !P0 ;  /* 0x0000000531007c0c */ /* 0x000fe2000c7a1270 */
[----:B------:R-:W2:Y:S01]  /*36180*/  LDCU UR5, c[0x0][0x39c] ;  /* 0x00007380ff0577ac */ /* 0x000ea20008000800 */
[----:B------:R0:W-:Y:S01]  /*36190*/  @P4 STG.E.U16 desc[UR24][R40.64], R42 ;  /* 0x0000002a28004986 */ /* 0x0001e2000c101518 */
[-C--:B------:R-:W-:Y:S01]  /*361a0*/  LEA.HI.X.SX32 R37, R0, R3.reuse, 0x1, P6 ;  /* 0x0000000300257211 */ /* 0x080fe200030f0eff */
[----:B------:R-:W-:Y:S01]  /*361b0*/  IMAD R0, R93, 0x2, R0 ;  /* 0x000000025d007824 */ /* 0x000fe200078e0200 */
[----:B----4-:R-:W-:Y:S01]  /*361c0*/  ISETP.LT.AND P3, PT, R50, UR6, !P0 ;  /* 0x0000000632007c0c */ /* 0x010fe2000c761270 */
[----:B------:R-:W1:Y:S01]  /*361d0*/  LDCU UR6, c[0x0][0x39c] ;  /* 0x00007380ff0677ac */ /* 0x000e620008000800 */
[----:B------:R-:W-:Y:S01]  /*361e0*/  ISETP.LT.AND P4, PT, R47, UR4, !P0 ;  /* 0x000000042f007c0c */ /* 0x000fe2000c781270 */
[----:B------:R4:W-:Y:S01]  /*361f0*/  @P2 STG.E.U16 desc[UR24][R36.64], R38 ;  /* 0x0000002624002986 */ /* 0x0009e2000c101518 */
[C---:B0-----:R-:W-:Y:S01]  /*36200*/  LEA R40, P6, R0.reuse, R2, 0x1 ;  /* 0x0000000200287211 */ /* 0x041fe200078c08ff */
[----:B------:R-:W3:Y:S02]  /*36210*/  LDCU UR4, c[0x0][0x39c] ;  /* 0x00007380ff0477ac */ /* 0x000ee40008000800 */
[----:B------:R-:W3:Y:S01]  /*36220*/  LDL.LU R47, [R1+0xc8c] ;  /* 0x000c8c00012f7983 */ /* 0x000ee20000300800 */
[----:B------:R-:W-:-:S03]  /*36230*/  LEA.HI.X.SX32 R41, R0, R3, 0x1, P6 ;  /* 0x0000000300297211 */ /* 0x000fc600030f0eff */
[----:B------:R-:W3:Y:S04]  /*36240*/  LDL.LU R92, [R1+0x1d0] ;  /* 0x0001d000015c7983 */ /* 0x000ee80000300800 */
[----:B------:R-:W3:Y:S01]  /*36250*/  LDL.LU R44, [R1+0xcc8] ;  /* 0x000cc800012c7983 */ /* 0x000ee20000300800 */
[----:B----4-:R-:W-:Y:S01]  /*36260*/  PRMT R38, R38, 0x7632, R38 ;  /* 0x0000763226267816 */ /* 0x010fe20000000026 */
[----:B------:R-:W-:-:S04]  /*36270*/  IMAD R37, R93, 0x2, R0 ;  /* 0x000000025d257824 */ /* 0x000fc800078e0200 */
[----:B------:R0:W-:Y:S01]  /*36280*/  @P3 STG.E.U16 desc[UR24][R40.64], R38 ;  /* 0x0000002628003986 */ /* 0x0001e2000c101518 */
[----:B------:R-:W-:Y:S01]  /*36290*/  LEA R36, P6, R37, R2, 0x1 ;  /* 0x0000000225247211 */ /* 0x000fe200078c08ff */
[----:B------:R-:W-:-:S03]  /*362a0*/  IMAD R0, R93, 0x2, R37 ;  /* 0x000000025d007824 */ /* 0x000fc600078e0225 */
[----:B------:R-:W-:-:S05]  /*362b0*/  LEA.HI.X.SX32 R37, R37, R3, 0x1, P6 ;  /* 0x0000000325257211 */ /* 0x000fca00030f0eff */
[----:B------:R4:W-:Y:S01]  /*362c0*/  @P5 STG.E.U16 desc[UR24][R36.64], R39 ;  /* 0x0000002724005986 */ /* 0x0009e2000c101518 */
[----:B--2---:R-:W-:Y:S01]  /*362d0*/  ISETP.LT.AND P3, PT, R46, UR5, !P0 ;  /* 0x000000052e007c0c */ /* 0x004fe2000c761270 */
[----:B------:R-:W2:Y:S02]  /*362e0*/  LDCU UR5, c[0x0][0x39c] ;  /* 0x00007380ff0577ac */ /* 0x000ea40008000800 */
[----:B------:R-:W2:Y:S04]  /*362f0*/  LDL.LU R46, [R1+0xcd8] ;  /* 0x000cd800012e7983 */ /* 0x000ea80000300800 */
[----:B------:R-:W2:Y:S04]  /*36300*/  LDL.LU R43, [R1+0xc08] ;  /* 0x000c0800012b7983 */ /* 0x000ea80000300800 */
[----:B------:R-:W2:Y:S01]  /*36310*/  LDL.LU R89, [R1+0x1d4] ;  /* 0x0001d40001597983 */ /* 0x000ea20000300800 */
[----:B---3--:R-:W-:-:S02]  /*36320*/  ISETP.LT.AND P5, PT, R45, UR4, !P0 ;  /* 0x000000042d007c0c */ /* 0x008fc4000c7a1270 */
[----:B-1----:R-:W-:Y:S01]  /*36330*/  ISETP.LT.AND P2, PT, R48, UR6, !P0 ;  /* 0x0000000630007c0c */ /* 0x002fe2000c741270 */
[----:B------:R-:W3:Y:S01]  /*36340*/  LDL.LU R45, [R1+0xc44] ;  /* 0x000c4400012d7983 */ /* 0x000ee20000300800 */
[----:B------:R-:W1:Y:S01]  /*36350*/  LDCU UR6, c[0x0][0x39c] ;  /* 0x00007380ff0677ac */ /* 0x000e620008000800 */
[CC--:B0-----:R-:W-:Y:S01]  /*36360*/  LEA R40, P6, R0.reuse, R2.reuse, 0x1 ;  /* 0x0000000200287211 */ /* 0x0c1fe200078c08ff */
[----:B------:R-:W-:Y:S01]  /*36370*/  IMAD R42, R93, 0x2, R0 ;  /* 0x000000025d2a7824 */ /* 0x000fe200078e0200 */
[----:B------:R-:W-:Y:S01]  /*36380*/  PRMT R38, R39, 0x7632, R38 ;  /* 0x0000763227267816 */ /* 0x000fe20000000026 */
[----:B------:R-:W0:Y:S01]  /*36390*/  LDCU UR4, c[0x0][0x39c] ;  /* 0x00007380ff0477ac */ /* 0x000e220008000800 */
[----:B------:R-:W-:Y:S01]  /*363a0*/  LEA.HI.X.SX32 R41, R0, R3, 0x1, P6 ;  /* 0x0000000300297211 */ /* 0x000fe200030f0eff */
[----:B------:R-:W3:Y:S01]  /*363b0*/  LDL.LU R90, [R1+0x1d8] ;  /* 0x0001d800015a7983 */ /* 0x000ee20000300800 */
[----:B----4-:R-:W-:Y:S01]  /*363c0*/  LEA R36, P6, R42, R2, 0x1 ;  /* 0x000000022a247211 */ /* 0x010fe200078c08ff */
[----:B------:R-:W-:-:S02]  /*363d0*/  IMAD R39, R93, 0x2, R42 ;  /* 0x000000025d277824 */ /* 0x000fc400078e022a */
[----:B------:R4:W-:Y:S01]  /*363e0*/  @P4 STG.E.U16 desc[UR24][R40.64], R38 ;  /* 0x0000002628004986 */ /* 0x0009e2000c101518 */
[----:B------:R-:W-:Y:S01]  /*363f0*/  LEA.HI.X.SX32 R37, R42, R3, 0x1, P6 ;  /* 0x000000032a257211 */ /* 0x000fe200030f0eff */
[----:B------:R-:W-:Y:S01]  /*36400*/  IMAD R0, R93, 0x2, R39 ;  /* 0x000000025d007824 */ /* 0x000fe200078e0227 */
[----:B----4-:R-:W-:-:S04]  /*36410*/  LEA R38, P6, R39, R2, 0x1 ;  /* 0x0000000227267211 */ /* 0x010fc800078c08ff */
[----:B------:R-:W-:Y:S02]  /*36420*/  LEA.HI.X.SX32 R39, R39, R3, 0x1, P6 ;  /* 0x0000000327277211 */ /* 0x000fe400030f0eff */
[----:B-1----:R-:W-:Y:S01]  /*36430*/  ISETP.LT.AND P4, PT, R47, UR6, !P0 ;  /* 0x000000062f007c0c */ /* 0x002fe2000c781270 */
[----:B------:R-:W1:Y:S01]  /*36440*/  LDCU UR6, c[0x0][0x39c] ;  /* 0x00007380ff0677ac */ /* 0x000e620008000800 */
[----:B------:R4:W-:Y:S01]  /*36450*/  @P2 STG.E.U16 desc[UR24][R36.64], R92 ;  /* 0x0000005c24002986 */ /* 0x0009e2000c101518 */
[----:B--2---:R-:W-:Y:S01]  /*36460*/  ISETP.LT.AND P2, PT, R44, UR5, !P0 ;  /* 0x000000052c007c0c */ /* 0x004fe2000c741270 */
[----:B------:R-:W3:Y:S02]  /*36470*/  LDCU UR5, c[0x0][0x39c] ;  /* 0x00007380ff0577ac */ /* 0x000ee40008000800 */
[----:B------:R-:W2:Y:S01]  /*36480*/  LDL.LU R44, [R1+0xc6c] ;  /* 0x000c6c00012c7983 */ /* 0x000ea20000300800 */
[----:B------:R-:W-:Y:S02]  /*36490*/  PRMT R40, R92, 0x7632, R40 ;  /* 0x000076325c287816 */ /* 0x000fe40000000028 */
[----:B----4-:R-:W-:-:S03]  /*364a0*/  LEA R36, P6, R0, R2, 0x1 ;  /* 0x0000000200247211 */ /* 0x010fc600078c08ff */
[----:B------:R4:W-:Y:S01]  /*364b0*/  @P3 STG.E.U16 desc[UR24][R38.64], R40 ;  /* 0x0000002826003986 */ /* 0x0009e2000c101518 */
[----:B------:R-:W-:Y:S01]  /*364c0*/  LEA.HI.X.SX32 R37, R0, R3, 0x1, P6 ;  /* 0x0000000300257211 */ /* 0x000fe200030f0eff */
[----:B------:R-:W-:Y:S01]  /*364d0*/  IMAD R0, R93, 0x2, R0 ;  /* 0x000000025d007824 */ /* 0x000fe200078e0200 */
[----:B0-----:R-:W-:Y:S01]  /*364e0*/  ISETP.LT.AND P3, PT, R46, UR4, !P0 ;  /* 0x000000042e007c0c */ /* 0x001fe2000c761270 */
[----:B------:R-:W2:Y:S01]  /*364f0*/  LDCU UR4, c[0x0][0x39c] ;  /* 0x00007380ff0477ac */ /* 0x000ea20008000800 */
[----:B------:R-:W2:Y:S04]  /*36500*/  LDL.LU R46, [R1+0xc9c] ;  /* 0x000c9c00012e7983 */ /* 0x000ea80000300800 */
[----:B------:R-:W2:Y:S04]  /*36510*/  LDL.LU R92, [R1+0x1dc] ;  /* 0x0001dc00015c7983 */ /* 0x000ea80000300800 */
[----:B------:R0:W-:Y:S01]  /*36520*/  @P5 STG.E.U16 desc[UR24][R36.64], R89 ;  /* 0x0000005924005986 */ /* 0x0001e2000c101518 */
[----:B-1----:R-:W-:-:S02]  /*36530*/  ISETP.LT.AND P5, PT, R43, UR6, !P0 ;  /* 0x000000062b007c0c */ /* 0x002fc4000c7a1270 */
[----:B----4-:R-:W-:Y:S01]  /*36540*/  PRMT R40, R89, 0x7632, R40 ;  /* 0x0000763259287816 */ /* 0x010fe20000000028 */
[----:B------:R-:W4:Y:S01]  /*36550*/  LDL.LU R43, [R1+0xcd4] ;  /* 0x000cd400012b7983 */ /* 0x000f220000300800 */
[----:B------:R-:W-:Y:S01]  /*36560*/  IMAD R39, R93, 0x2, R0 ;  /* 0x000000025d277824 */ /* 0x000fe200078e0200 */
[----:B------:R-:W1:Y:S01]  /*36570*/  LDCU UR6, c[0x0][0x39c] ;  /* 0x00007380ff0677ac */ /* 0x000e620008000800 */
[----:B0-----:R-:W-:-:S04]  /*36580*/  LEA R36, P6, R0, R2, 0x1 ;  /* 0x0000000200247211 */ /* 0x001fc800078c08ff */
[----:B------:R-:W-:-:S05]  /*36590*/  LEA.HI.X.SX32 R37, R0, R3, 0x1, P6 ;  /* 0x0000000300257211 */ /* 0x000fca00030f0eff */
[----:B------:R0:W-:Y:S01]  /*365a0*/  @P4 STG.E.U16 desc[UR24][R36.64], R40 ;  /* 0x0000002824004986 */ /* 0x0001e2000c101518 */
[----:B---3--:R-:W-:Y:S01]  /*365b0*/  ISETP.LT.AND P4, PT, R45, UR5, !P0 ;  /* 0x000000052d007c0c */ /* 0x008fe2000c781270 */
[----:B------:R-:W-:Y:S01]  /*365c0*/  IMAD R0, R93, 0x2, R39 ;  /* 0x000000025d007824 */ /* 0x000fe200078e0227 */
[CC--:B------:R-:W-:Y:S01]  /*365d0*/  LEA R38, P6, R39.reuse, R2.reuse, 0x1 ;  /* 0x0000000227267211 */ /* 0x0c0fe200078c08ff */
[----:B------:R-:W3:Y:S01]  /*365e0*/  LDL.LU R45, [R1+0xbf8] ;  /* 0x000bf800012d7983 */ /* 0x000ee20000300800 */
[----:B------:R-:W4:Y:S03]  /*365f0*/  LDCU UR5, c[0x0][0x39c] ;  /* 0x00007380ff0577ac */ /* 0x000f260008000800 */
[----:B------:R-:W3:Y:S04]  /*36600*/  LDL.LU R42, [R1+0xc18] ;  /* 0x000c1800012a7983 */ /* 0x000ee80000300800 */
[----:B------:R-:W3:Y:S01]  /*36610*/  LDL.LU R89, [R1+0x1b0] ;  /* 0x0001b00001597983 */ /* 0x000ee20000300800 */
[----:B------:R-:W-:Y:S01]  /*36620*/  LEA.HI.X.SX32 R39, R39, R3, 0x1, P6 ;  /* 0x0000000327277211 */ /* 0x000fe200030f0eff */
[----:B------:R-:W-:Y:S01]  /*36630*/  IMAD R41, R93, 0x2, R0 ;  /* 0x000000025d297824 */ /* 0x000fe200078e0200 */
[----:B0-----:R-:W-:-:S03]  /*36640*/  LEA R36, P6, R0, R2, 0x1 ;  /* 0x0000000200247211 */ /* 0x001fc600078c08ff */
[----:B------:R0:W-:Y:S01]  /*36650*/  @P2 STG.E.U16 desc[UR24][R38.64], R90 ;  /* 0x0000005a26002986 */ /* 0x0001e2000c101518 */
[-C--:B------:R-:W-:Y:S02]  /*36660*/  LEA.HI.X.SX32 R37, R0, R3.reuse, 0x1, P6 ;  /* 0x0000000300257211 */ /* 0x080fe400030f0eff */
[----:B------:R-:W-:Y:S02]  /*36670*/  PRMT R40, R90, 0x7632, R40 ;  /* 0x000076325a287816 */ /* 0x000fe40000000028 */
[----:B--2---:R-:W-:Y:S02]  /*36680*/  ISETP.LT.AND P2, PT, R44, UR4, !P0 ;  /* 0x000000042c007c0c */ /* 0x004fe4000c741270 */
[C---:B0-----:R-:W-:Y:S01]  /*36690*/  LEA R38, P6, R41.reuse, R2, 0x1 ;  /* 0x0000000229267211 */ /* 0x041fe200078c08ff */
[----:B------:R-:W2:Y:S01]  /*366a0*/  LDL.LU R44, [R1+0xc4c] ;  /* 0x000c4c00012c7983 */ /* 0x000ea20000300800 */
[----:B------:R-:W0:Y:S02]  /*366b0*/  LDCU UR4, c[0x0][0x39c] ;  /* 0x00007380ff0477ac */ /* 0x000e240008000800 */
[----:B------:R-:W-:Y:S01]  /*366c0*/  LEA.HI.X.SX32 R39, R41, R3, 0x1, P6 ;  /* 0x0000000329277211 */ /* 0x000fe200030f0eff */
[----:B------:R1:W-:Y:S04]  /*366d0*/  @P3 STG.E.U16 desc[UR24][R36.64], R40 ;  /* 0x0000002824003986 */ /* 0x0003e8000c101518 */
[----:B------:R-:W2:Y:S01]  /*366e0*/  LDL.LU R90, [R1+0x1b4] ;  /* 0x0001b400015a7983 */ /* 0x000ea20000300800 */
[----:B-1----:R-:W-:-:S04]  /*366f0*/  IMAD R37, R93, 0x2, R41 ;  /* 0x000000025d257824 */ /* 0x002fc800078e0229 */
[----:B------:R-:W-:Y:S01]  /*36700*/  IMAD R0, R93, 0x2, R37 ;  /* 0x000000025d007824 */ /* 0x000fe200078e0225 */
[----:B------:R-:W-:-:S04]  /*36710*/  LEA R36, P6, R37, R2, 0x1 ;  /* 0x0000000225247211 */ /* 0x000fc800078c08ff */
[-C--:B------:R-:W-:Y:S02]  /*36720*/  LEA.HI.X.SX32 R37, R37, R3.reuse, 0x1, P6 ;  /* 0x0000000325257211 */ /* 0x080fe400030f0eff */
[----:B------:R-:W-:Y:S01]  /*36730*/  ISETP.LT.AND P3, PT, R46, UR6, !P0 ;  /* 0x000000062e007c0c */ /* 0x000fe2000c761270 */
[----:B------:R-:W1:Y:S01]  /*36740*/  LDCU UR6, c[0x0][0x39c] ;  /* 0x00007380ff0677ac */ /* 0x000e620008000800 */
[----:B------:R0:W-:Y:S01]  /*36750*/  @P5 STG.E.U16 desc[UR24][R38.64], R92 ;  /* 0x0000005c26005986 */ /* 0x0001e2000c101518 */
[----:B----4-:R-:W-:Y:S01]  /*36760*/  ISETP.LT.AND P5, PT, R43, UR5, !P0 ;  /* 0x000000052b007c0c */ /* 0x010fe2000c7a1270 */
[----:B------:R-:W2:Y:S02]  /*36770*/  LDCU UR5, c[0x0][0x39c] ;  /* 0x00007380ff0577ac */ /* 0x000ea40008000800 */
[----:B------:R-:W4:Y:S01]  /*36780*/  LDL.LU R43, [R1+0xc78] ;  /* 0x000c7800012b7983 */ /* 0x000f220000300800 */
[----:B0-----:R-:W-:Y:S02]  /*36790*/  LEA R38, P6, R0, R2, 0x1 ;  /* 0x0000000200267211 */ /* 0x001fe400078c08ff */
[----:B------:R-:W-:Y:S01]  /*367a0*/  PRMT R40, R92, 0x7632, R40 ;  /* 0x000076325c287816 */ /* 0x000fe20000000028 */
[----:B------:R-:W4:Y:S01]  /*367b0*/  LDL.LU R46, [R1+0xca8] ;  /* 0x000ca800012e7983 */ /* 0x000f220000300800 */
[----:B------:R-:W-:-:S03]  /*367c0*/  LEA.HI.X.SX32 R39, R0, R3, 0x1, P6 ;  /* 0x0000000300277211 */ /* 0x000fc600030f0eff */
[----:B------:R0:W-:Y:S04]  /*367d0*/  @P4 STG.E.U16 desc[UR24][R36.64], R40 ;  /* 0x0000002824004986 */ /* 0x0001e8000c101518 */
[----:B------:R-:W4:Y:S04]  /*367e0*/  LDL.LU R92, [R1+0x1b8] ;  /* 0x0001b800015c7983 */ /* 0x000f280000300800 */
[----:B---3--:R3:W-:Y:S01]  /*367f0*/  @P2 STG.E.U16 desc[UR24][R38.64], R89 ;  /* 0x0000005926002986 */ /* 0x0087e2000c101518 */
[----:B-1----:R-:W-:Y:S01]  /*36800*/  ISETP.LT.AND P2, PT, R42, UR6, !P0 ;  /* 0x000000062a007c0c */ /* 0x002fe2000c741270 */
[----:B------:R-:W-:Y:S01]  /*36810*/  IMAD R0, R93, 0x2, R0 ;  /* 0x000000025d007824 */ /* 0x000fe200078e0200 */
[----:B------:R-:W-:Y:S01]  /*36820*/  ISETP.LT.AND P4, PT, R45, UR4, !P0 ;  /* 0x000000042d007c0c */ /* 0x000fe2000c781270 */
[----:B------:R-:W4:Y:S01]  /*36830*/  LDL.LU R42, [R1+0xbf4] ;  /* 0x000bf400012a7983 */ /* 0x000f220000300800 */
[----:B------:R-:W4:Y:S01]  /*36840*/  LDCU UR4, c[0x0][0x39c] ;  /* 0x00007380ff0477ac */ /* 0x000f220008000800 */
[----:B0-----:R-:W-:Y:S01]  /*36850*/  PRMT R40, R89, 0x7632, R40 ;  /* 0x0000763259287816 */ /* 0x001fe20000000028 */
[----:B------:R-:W-:Y:S01]  /*36860*/  IMAD R37, R93, 0x2, R0 ;  /* 0x000000025d257824 */ /* 0x000fe200078e0200 */
[----:B------:R-:W4:Y:S01]  /*36870*/  LDL.LU R45, [R1+0xc04] ;  /* 0x000c0400012d7983 */ /* 0x000f220000300800 */
[----:B------:R-:W0:Y:S01]  /*36880*/  LDCU UR6, c[0x0][0x39c] ;  /* 0x00007380ff0677ac */ /* 0x000e220008000800 */
[----:B---3--:R-:W-:-:S04]  /*36890*/  LEA R38, P6, R0, R2, 0x1 ;  /* 0x0000000200267211 */ /* 0x008fc800078c08ff */
[----:B------:R-:W-:Y:S02]  /*368a0*/  LEA.HI.X.SX32 R39, R0, R3, 0x1, P6 ;  /* 0x0000000300277211 */ /* 0x000fe400030f0eff */
[----:B------:R-:W-:-:S03]  /*368b0*/  LEA R36, P6, R37, R2, 0x1 ;  /* 0x0000000225247211 */ /* 0x000fc600078c08ff */
[----:B------:R1:W-:Y:S01]  /*368c0*/  @P3 STG.E.U16 desc[UR24][R38.64], R40 ;  /* 0x0000002826003986 */ /* 0x0003e2000c101518 */
[----:B--2---:R-:W-:Y:S01]  /*368d0*/  ISETP.LT.AND P3, PT, R44, UR5, !P0 ;  /* 0x000000052c007c0c */ /* 0x004fe2000c761270 */
[----:B------:R-:W-:Y:S02]  /*368e0*/  IMAD R0, R93, 0x2, R37 ;  /* 0x000000025d007824 */ /* 0x000fe400078e0225 */
[----:B------:R-:W2:Y:S01]  /*368f0*/  LDL.LU R44, [R1+0xc24] ;  /* 0x000c2400012c7983 */ /* 0x000ea20000300800 */
[----:B------:R-:W3:Y:S03]  /*36900*/  LDCU UR5, c[0x0][0x39c] ;  /* 0x00007380ff0577ac */ /* 0x000ee60008000800 */
[----:B------:R-:W2:Y:S01]  /*36910*/  LDL.LU R89, [R1+0x1bc] ;  /* 0x0001bc0001597983 */ /* 0x000ea20000300800 */
[----:B------:R-:W-:Y:S01]  /*36920*/  LEA.HI.X.SX32 R37, R37, R3, 0x1, P6 ;  /* 0x0000000325257211 */ /* 0x000fe200030f0eff */
[----:B------:R-:W-:-:S04]  /*36930*/  IMAD R41, R93, 0x2, R0 ;  /* 0x000000025d297824 */ /* 0x000fc800078e0200 */
[----:B------:R0:W-:Y:S01]  /*36940*/  @P5 STG.E.U16 desc[UR24][R36.64], R90 ;  /* 0x0000005a24005986 */ /* 0x0001e2000c101518 */
[----:B-1----:R-:W-:-:S04]  /*36950*/  LEA R38, P6, R0, R2, 0x1 ;  /* 0x0000000200267211 */ /* 0x002fc800078c08ff */
[----:B------:R-:W-:Y:S02]  /*36960*/  LEA.HI.X.SX32 R39, R0, R3, 0x1, P6 ;  /* 0x0000000300277211 */ /* 0x000fe400030f0eff */
[----:B------:R-:W-:Y:S02]  /*36970*/  PRMT R40, R90, 0x7632, R40 ;  /* 0x000076325a287816 */ /* 0x000fe40000000028 */
[----:B0-----:R-:W-:-:S04]  /*36980*/  LEA R36, P6, R41, R2, 0x1 ;  /* 0x0000000229247211 */ /* 0x001fc800078c08ff */
[----:B------:R-:W-:Y:S01]  /*36990*/  LEA.HI.X.SX32 R37, R41, R3, 0x1, P6 ;  /* 0x0000000329257211 */ /* 0x000fe200030f0eff */
[----:B------:R0:W-:Y:S01]  /*369a0*/  @P4 STG.E.U16 desc[UR24][R38.64], R40 ;  /* 0x0000002826004986 */ /* 0x0001e2000c101518 */
[----:B----4-:R-:W-:Y:S01]  /*369b0*/  ISETP.LT.AND P5, PT, R43, UR4, !P0 ;  /* 0x000000042b007c0c */ /* 0x010fe2000c7a1270 */
[C---:B0-----:R-:W-:Y:S02]  /*369c0*/  IMAD R39, R93.reuse, 0x2, R41 ;  /* 0x000000025d277824 */ /* 0x041fe400078e0229 */
[----:B------:R-:W4:Y:S01]  /*369d0*/  LDL.LU R43, [R1+0xc54] ;  /* 0x000c5400012b7983 */ /* 0x000f220000300800 */
[----:B------:R-:W0:Y:S03]  /*369e0*/  LDCU UR4, c[0x0][0x39c] ;  /* 0x00007380ff0477ac */ /* 0x000e260008000800 */
[----:B------:R-:W4:Y:S04]  /*369f0*/  LDL.LU R90, [R1+0x20] ;  /* 0x00002000015a7983 */ /* 0x000f280000300800 */
[----:B------:R1:W-:Y:S01]  /*36a00*/  @P2 STG.E.U16 desc[UR24][R36.64], R92 ;  /* 0x0000005c24002986 */ /* 0x0003e2000c101518 */
[----:B---3--:R-:W-:Y:S01]  /*36a10*/  ISETP.LT.AND P2, PT, R42, UR5, !P0 ;  /* 0x000000052a007c0c */ /* 0x008fe2000c741270 */
[----:B------:R-:W-:-:S02]  /*36a20*/  IMAD R0, R93, 0x2, R39 ;  /* 0x000000025d007824 */ /* 0x000fc400078e0227 */
[----:B------:R-:W3:Y:S01]  /*36a30*/  LDL.LU R42, [R1+0xc88] ;  /* 0x000c8800012a7983 */ /* 0x000ee20000300800 */
[CC--:B------:R-:W-:Y:S01]  /*36a40*/  LEA R38, P6, R39.reuse, R2.reuse, 0x1 ;  /* 0x0000000227267211 */ /* 0x0c0fe200078c08ff */
[----:B------:R-:W4:Y:S01]  /*36a50*/  LDCU UR5, c[0x0][0x39c] ;  /* 0x00007380ff0577ac */ /* 0x000f220008000800 */
[----:B------:R-:W-:Y:S02]  /*36a60*/  ISETP.LT.AND P4, PT, R46, UR6, !P0 ;  /* 0x000000062e007c0c */ /* 0x000fe4000c781270 */
[-C--:B------:R-:W-:Y:S01]  /*36a70*/  LEA.HI.X.SX32 R39, R39, R3.reuse, 0x1, P6 ;  /* 0x0000000327277211 */ /* 0x080fe200030f0eff */
[----:B------:R-:W0:Y:S01]  /*36a80*/  LDCU UR6, c[0x0][0x39c] ;  /* 0x00007380ff0677ac */ /* 0x000e220008000800 */
[-C--:B-1----:R-:W-:Y:S01]  /*36a90*/  LEA R36, P6, R0, R2.reuse, 0x1 ;  /* 0x0000000200247211 */ /* 0x082fe200078c08ff */
[----:B------:R-:W3:Y:S01]  /*36aa0*/  LDL.LU R46, [R1+0xbd0] ;  /* 0x000bd000012e7983 */ /* 0x000ee20000300800 */
[----:B------:R-:W-:Y:S02]  /*36ab0*/  PRMT R40, R92, 0x7632, R40 ;  /* 0x000076325c287816 */ /* 0x000fe40000000028 */
[----:B------:R-:W-:Y:S01]  /*36ac0*/  LEA.HI.X.SX32 R37, R0, R3, 0x1, P6 ;  /* 0x0000000300257211 */ /* 0x000fe200030f0eff */
[----:B------:R-:W-:Y:S01]  /*36ad0*/  IMAD R0, R93, 0x2, R0 ;  /* 0x000000025d007824 */ /* 0x000fe200078e0200 */
[----:B------:R-:W3:Y:S04]  /*36ae0*/  LDL.LU R92, [R1+0x24] ;  /* 0x00002400015c7983 */ /* 0x000ee80000300800 */
[----:B------:R1:W-:Y:S04]  /*36af0*/  @P3 STG.E.U16 desc[UR24][R38.64], R40 ;  /* 0x0000002826003986 */ /* 0x0003e8000c101518 */
[----:B--2---:R2:W-:Y:S01]  /*36b00*/  @P5 STG.E.U16 desc[UR24][R36.64], R89 ;  /* 0x0000005924005986 */ /* 0x0045e2000c101518 */
[----:B0-----:R-:W-:Y:S01]  /*36b10*/  ISETP.LT.AND P5, PT, R44, UR6, !P0 ;  /* 0x000000062c007c0c */ /* 0x001fe2000c7a1270 */
[----:B------:R-:W0:Y:S01]  /*36b20*/  LDCU UR6, c[0x0][0x39c] ;  /* 0x00007380ff0677ac */ /* 0x000e220008000800 */
[----:B-1----:R-:W-:Y:S01]  /*36b30*/  PRMT R40, R89, 0x7632, R40 ;  /* 0x0000763259287816 */ /* 0x002fe20000000028 */
[----:B------:R-:W3:Y:S01]  /*36b40*/  LDL.LU R44, [R1+0xc00] ;  /* 0x000c0000012c7983 */ /* 0x000ee20000300800 */
[----:B--2---:R-:W-:-:S04]  /*36b50*/  LEA R36, P6, R0, R2, 0x1 ;  /* 0x0000000200247211 */ /* 0x004fc800078c08ff */
[----:B------:R-:W-:Y:S02]  /*36b60*/  LEA.HI.X.SX32 R37, R0, R3, 0x1, P6 ;  /* 0x0000000300257211 */ /* 0x000fe400030f0eff */
[----:B------:R-:W-:Y:S01]  /*36b70*/  ISETP.LT.AND P3, PT, R45, UR4, !P0 ;  /* 0x000000042d007c0c */ /* 0x000fe2000c761270 */
[----:B------:R-:W3:Y:S02]  /*36b80*/  LDCU UR4, c[0x0][0x39c] ;  /* 0x00007380ff0477ac */ /* 0x000ee40008000800 */
[----:B------:R1:W-:Y:S01]  /*36b90*/  @P4 STG.E.U16 desc[UR24][R36.64], R40 ;  /* 0x0000002824004986 */ /* 0x0003e2000c101518 */
[----:B------:R-:W-:-:S05]  /*36ba0*/  IMAD R39, R93, 0x2, R0 ;  /* 0x000000025d277824 */ /* 0x000fca00078e0200 */
[----:B------:R-:W-:Y:S01]  /*36bb0*/  LEA R38, P6, R39, R2, 0x1 ;  /* 0x0000000227267211 */ /* 0x000fe200078c08ff */
[----:B------:R-:W-:-:S03]  /*36bc0*/  IMAD R0, R93, 0x2, R39 ;  /* 0x000000025d007824 */ /* 0x000fc600078e0227 */
[----:B------:R-:W-:Y:S02]  /*36bd0*/  LEA.HI.X.SX32 R39, R39, R3, 0x1, P6 ;  /* 0x0000000327277211 */ /* 0x000fe400030f0eff */
[----:B----4-:R-:W-:Y:S01]  /*36be0*/  ISETP.LT.AND P4, PT, R43, UR5, !P0 ;  /* 0x000000052b007c0c */ /* 0x010fe2000c781270 */
[----:B------:R-:W2:Y:S01]  /*36bf0*/  LDCU UR5, c[0x0][0x39c] ;  /* 0x00007380ff0577ac */ /* 0x000ea20008000800 */
[----:B------:R-:W4:Y:S04]  /*36c00*/  LDL.LU R43, [R1+0xc14] ;  /* 0x000c1400012b7983 */ /* 0x000f280000300800 */
[----:B------:R-:W4:Y:S04]  /*36c10*/  LDL.LU R45, [R1+0xc30] ;  /* 0x000c3000012d7983 */ /* 0x000f280000300800 */
[----:B------:R-:W4:Y:S04]  /*36c20*/  LDL.LU R89, [R1+0x28] ;  /* 0x0000280001597983 */ /* 0x000f280000300800 */
[----:B------:R0:W-:Y:S01]  /*36c30*/  @P2 STG.E.U16 desc[UR24][R38.64], R90 ;  /* 0x0000005a26002986 */ /* 0x0001e2000c101518 */
[----:B---3--:R-:W-:Y:S01]  /*36c40*/  ISETP.LT.AND P2, PT, R42, UR4, !P0 ;  /* 0x000000042a007c0c */ /* 0x008fe2000c741270 */
[----:B------:R-:W-:-:S02]  /*36c50*/  IMAD R41, R93, 0x2, R0 ;  /* 0x000000025d297824 */ /* 0x000fc400078e0200 */
[----:B------:R-:W3:Y:S01]  /*36c60*/  LDL.LU R42, [R1+0xc60] ;  /* 0x000c6000012a7983 */ /* 0x000ee20000300800 */
[-C--:B-1----:R-:W-:Y:S01]  /*36c70*/  LEA R36, P6, R0, R2.reuse, 0x1 ;  /* 0x0000000200247211 */ /* 0x082fe200078c08ff */
[----:B------:R-:W4:Y:S01]  /*36c80*/  LDCU UR4, c[0x0][0x39c] ;  /* 0x00007380ff0477ac */ /* 0x000f220008000800 */
[----:B------:R-:W-:Y:S02]  /*36c90*/  PRMT R40, R90, 0x7632, R40 ;  /* 0x000076325a287816 */ /* 0x000fe40000000028 */
[----:B------:R-:W-:Y:S01]  /*36ca0*/  LEA.HI.X.SX32 R37, R0, R3, 0x1, P6 ;  /* 0x0000000300257211 */ /* 0x000fe200030f0eff */
[----:B0-----:R-:W3:Y:S01]  /*36cb0*/  LDL.LU R90, [R1+0x2c] ;  /* 0x00002c00015a7983 */ /* 0x001ee20000300800 */
[----:B------:R-:W-:-:S03]  /*36cc0*/  LEA R38, P6, R41, R2, 0x1 ;  /* 0x0000000229267211 */ /* 0x000fc600078c08ff */
[----:B------:R0:W-:Y:S01]  /*36cd0*/  @P3 STG.E.U16 desc[UR24][R36.64], R40 ;  /* 0x0000002824003986 */ /* 0x0001e2000c101518 */
[----:B------:R-:W-:Y:S01]  /*36ce0*/  LEA.HI.X.SX32 R39, R41, R3, 0x1, P6 ;  /* 0x0000000329277211 */ /* 0x000fe200030f0eff */
[----:B0-----:R-:W-:Y:S01]  /*36cf0*/  IMAD R37, R93, 0x2, R41 ;  /* 0x000000025d257824 */ /* 0x001fe200078e0229 */
[----:B------:R-:W-:-:S04]  /*36d00*/  PRMT R40, R92, 0x7632, R40 ;  /* 0x000076325c287816 */ /* 0x000fc80000000028 */
[-C--:B------:R-:W-:Y:S01]  /*36d10*/  LEA R36, P6, R37, R2.reuse, 0x1 ;  /* 0x0000000225247211 */ /* 0x080fe200078c08ff */
[----:B------:R-:W-:Y:S01]  /*36d20*/  IMAD R0, R93, 0x2, R37 ;  /* 0x000000025d007824 */ /* 0x000fe200078e0225 */
[----:B------:R0:W-:Y:S02]  /*36d30*/  @P5 STG.E.U16 desc[UR24][R38.64], R92 ;  /* 0x0000005c26005986 */ /* 0x0001e4000c101518 */
[----:B------:R-:W-:Y:S02]  /*36d40*/  LEA.HI.X.SX32 R37, R37, R3, 0x1, P6 ;  /* 0x0000000325257211 */ /* 0x000fe400030f0eff */
[----:B------:R-:W-:Y:S01]  /*36d50*/  ISETP.LT.AND P3, PT, R46, UR6, !P0 ;  /* 0x000000062e007c0c */ /* 0x000fe2000c761270 */
[----:B------:R-:W1:Y:S01]  /*36d60*/  LDCU UR6, c[0x0][0x39c] ;  /* 0x00007380ff0677ac */ /* 0x000e620008000800 */
[----:B--2---:R-:W-:Y:S01]  /*36d70*/  ISETP.LT.AND P5, PT, R44, UR5, !P0 ;  /* 0x000000052c007c0c */ /* 0x004fe2000c7a1270 */
[----:B------:R2:W-:Y:S01]  /*36d80*/  @P4 STG.E.U16 desc[UR24][R36.64], R40 ;  /* 0x0000002824004986 */ /* 0x0005e2000c101518 */
[----:B------:R-:W3:Y:S03]  /*36d90*/  LDCU UR5, c[0x0][0x39c] ;  /* 0x00007380ff0577ac */ /* 0x000ee60008000800 */
[----:B------:R-:W3:Y:S01]  /*36da0*/  LDL.LU R44, [R1+0xbc4] ;  /* 0x000bc400012c7983 */ /* 0x000ee20000300800 */
[----:B0-----:R-:W-:-:S04]  /*36db0*/  LEA R38, P6, R0, R2, 0x1 ;  /* 0x0000000200267211 */ /* 0x001fc800078c08ff */
[----:B------:R-:W-:Y:S01]  /*36dc0*/  LEA.HI.X.SX32 R39, R0, R3, 0x1, P6 ;  /* 0x0000000300277211 */ /* 0x000fe200030f0eff */
[----:B------:R-:W-:Y:S01]  /*36dd0*/  IMAD R0, R93, 0x2, R0 ;  /* 0x000000025d007824 */ /* 0x000fe200078e0200 */
[----:B----4-:R-:W-:Y:S01]  /*36de0*/  ISETP.LT.AND P4, PT, R43, UR4, !P0 ;  /* 0x000000042b007c0c */ /* 0x010fe2000c781270 */
[----:B------:R-:W0:Y:S01]  /*36df0*/  LDCU UR4, c[0x0][0x39c] ;  /* 0x00007380ff0477ac */ /* 0x000e220008000800 */
[----:B------:R-:W4:Y:S04]  /*36e00*/  LDL.LU R43, [R1+0xbdc] ;  /* 0x000bdc00012b7983 */ /* 0x000f280000300800 */
[----:B------:R-:W4:Y:S04]  /*36e10*/  LDL.LU R92, [R1] ;  /* 0x00000000015c7983 */ /* 0x000f280000300800 */
[----:B------:R0:W-:Y:S01]  /*36e20*/  @P2 STG.E.U16 desc[UR24][R38.64], R89 ;  /* 0x0000005926002986 */ /* 0x0001e2000c101518 */
[----:B--2---:R-:W-:-:S02]  /*36e30*/  PRMT R40, R89, 0x7632, R40 ;  /* 0x0000763259287816 */ /* 0x004fc40000000028 */
[----:B-1----:R-:W-:Y:S01]  /*36e40*/  ISETP.LT.AND P2, PT, R45, UR6, !P0 ;  /* 0x000000062d007c0c */ /* 0x002fe2000c741270 */
[----:B------:R-:W2:Y:S01]  /*36e50*/  LDL.LU R46, [R1+0xc10] ;  /* 0x000c1000012e7983 */ /* 0x000ea20000300800 */
[----:B------:R-:W-:Y:S01]  /*36e60*/  IMAD R37, R93, 0x2, R0 ;  /* 0x000000025d257824 */ /* 0x000fe200078e0200 */
[----:B------:R-:W4:Y:S02]  /*36e70*/  LDCU UR6, c[0x0][0x39c] ;  /* 0x00007380ff0677ac */ /* 0x000f240008000800 */
[----:B------:R-:W2:Y:S01]  /*36e80*/  LDL.LU R45, [R1+0xc20] ;  /* 0x000c2000012d7983 */ /* 0x000ea20000300800 */
[----:B0-----:R-:W-:-:S04]  /*36e90*/  LEA R38, P6, R0, R2, 0x1 ;  /* 0x0000000200267211 */ /* 0x001fc800078c08ff */
[----:B------:R-:W-:-:S05]  /*36ea0*/  LEA.HI.X.SX32 R39, R0, R3, 0x1, P6 ;  /* 0x0000000300277211 */ /* 0x000fca00030f0eff */
[----:B------:R0:W-:Y:S01]  /*36eb0*/  @P3 STG.E.U16 desc[UR24][R38.64], R40 ;  /* 0x0000002826003986 */ /* 0x0001e2000c101518 */
[----:B---3--:R-:W-:Y:S01]  /*36ec0*/  ISETP.LT.AND P3, PT, R42, UR5, !P0 ;  /* 0x000000052a007c0c */ /* 0x008fe2000c761270 */
[----:B------:R-:W-:Y:S01]  /*36ed0*/  IMAD R0, R93, 0x2, R37 ;  /* 0x000000025d007824 */ /* 0x000fe200078e0225 */
[CC--:B------:R-:W-:Y:S01]  /*36ee0*/  LEA R36, P6, R37.reuse, R2.reuse, 0x1 ;  /* 0x0000000225247211 */ /* 0x0c0fe200078c08ff */
[----:B------:R-:W3:Y:S01]  /*36ef0*/  LDL.LU R42, [R1+0xc38] ;  /* 0x000c3800012a7983 */ /* 0x000ee20000300800 */
[----:B------:R-:W1:Y:S03]  /*36f00*/  LDCU UR5, c[0x0][0x39c] ;  /* 0x00007380ff0577ac */ /* 0x000e660008000800 */
[----:B------:R-:W3:Y:S01]  /*36f10*/  LDL.LU R89, [R1+0x4] ;  /* 0x0000040001597983 */ /* 0x000ee20000300800 */
[----:B------:R-:W-:Y:S02]  /*36f20*/  LEA.HI.X.SX32 R37, R37, R3, 0x1, P6 ;  /* 0x0000000325257211 */ /* 0x000fe400030f0eff */
[----:B0-----:R-:W-:Y:S01]  /*36f30*/  LEA R38, P6, R0, R2, 0x1 ;  /* 0x0000000200267211 */ /* 0x001fe200078c08ff */
[----:B------:R-:W-:Y:S01]  /*36f40*/  IMAD R41, R93, 0x2, R0 ;  /* 0x000000025d297824 */ /* 0x000fe200078e0200 */
[----:B------:R-:W-:-:S02]  /*36f50*/  PRMT R40, R90, 0x7632, R40 ;  /* 0x000076325a287816 */ /* 0x000fc40000000028 */
[----:B------:R-:W-:Y:S01]  /*36f60*/  LEA.HI.X.SX32 R39, R0, R3, 0x1, P6 ;  /* 0x0000000300277211 */ /* 0x000fe200030f0eff */
[----:B------:R0:W-:Y:S04]  /*36f70*/  @P5 STG.E.U16 desc[UR24][R36.64], R90 ;  /* 0x0000005a24005986 */ /* 0x0001e8000c101518 */
[----:B------:R1:W-:Y:S01]  /*36f80*/  @P4 STG.E.U16 desc[UR24][R38.64], R40 ;  /* 0x0000002826004986 */ /* 0x0003e2000c101518 */
[----:B0-----:R-:W-:Y:S01]  /*36f90*/  LEA R36, P6, R41, R2, 0x1 ;  /* 0x0000000229247211 */ /* 0x001fe200078c08ff */
[----:B-1----:R-:W-:-:S03]  /*36fa0*/  IMAD R39, R93, 0x2, R41 ;  /* 0x000000025d277824 */ /* 0x002fc600078e0229 */
[----:B------:R-:W-:Y:S02]  /*36fb0*/  LEA.HI.X.SX32 R37, R41, R3, 0x1, P6 ;  /* 0x0000000329257211 */ /* 0x000fe400030f0eff */
[----:B------:R-:W-:Y:S01]  /*36fc0*/  ISETP.LT.AND P5, PT, R44, UR4, !P0 ;  /* 0x000000042c007c0c */ /* 0x000fe2000c7a1270 */
[----:B------:R-:W2:Y:S01]  /*36fd0*/  LDCU UR4, c[0x0][0x39c] ;  /* 0x00007380ff0477ac */ /* 0x000ea20008000800 */
[----:B------:R-:W3:Y:S04]  /*36fe0*/  LDL.LU R44, [R1+0xbb0] ;  /* 0x000bb000012c7983 */ /* 0x000ee80000300800 */
[----:B------:R-:W3:Y:S01]  /*36ff0*/  LDL.LU R90, [R1+0x8] ;  /* 0x00000800015a7983 */ /* 0x000ee20000300800 */
[----:B------:R-:W-:Y:S01]  /*37000*/  LEA R38, P6, R39, R2, 0x1 ;  /* 0x0000000227267211 */ /* 0x000fe200078c08ff */
[----:B------:R-:W-:-:S03]  /*37010*/  IMAD R0, R93, 0x2, R39 ;  /* 0x000000025d007824 */ /* 0x000fc600078e0227 */
[----:B------:R-:W-:Y:S02]  /*37020*/  LEA.HI.X.SX32 R39, R39, R3, 0x1, P6 ;  /* 0x0000000327277211 */ /* 0x000fe400030f0eff */
[----:B----4-:R-:W-:Y:S01]  /*37030*/  ISETP.LT.AND P4, PT, R43, UR6, !P0 ;  /* 0x000000062b007c0c */ /* 0x010fe2000c781270 */
[----:B------:R-:W0:Y:S01]  /*37040*/  LDCU UR6, c[0x0][0x39c] ;  /* 0x00007380ff0677ac */ /* 0x000e220008000800 */
[----:B------:R-:W4:Y:S04]  /*37050*/  LDL.LU R43, [R1+0xbc8] ;  /* 0x000bc800012b7983 */ /* 0x000f280000300800 */
[----:B------:R1:W-:Y:S01]  /*37060*/  @P2 STG.E.U16 desc[UR24][R36.64], R92 ;  /* 0x0000005c24002986 */ /* 0x0003e2000c101518 */
[----:B------:R-:W-:Y:S02]  /*37070*/  PRMT R40, R92, 0x7632, R40 ;  /* 0x000076325c287816 */ /* 0x000fe40000000028 */
[----:B-1----:R-:W-:-:S03]  /*37080*/  LEA R36, P6, R0, R2, 0x1 ;  /* 0x0000000200247211 */ /* 0x002fc600078c08ff */
[----:B------:R1:W-:Y:S01]  /*37090*/  @P3 STG.E.U16 desc[UR24][R38.64], R40 ;  /* 0x0000002826003986 */ /* 0x0003e2000c101518 */
[----:B------:R-:W-:Y:S02]  /*370a0*/  LEA.HI.X.SX32 R37, R0, R3, 0x1, P6 ;  /* 0x0000000300257211 */ /* 0x000fe400030f0eff */
[----:B--2---:R-:W-:Y:S02]  /*370b0*/  ISETP.LT.AND P3, PT, R45, UR4, !P0 ;  /* 0x000000042d007c0c */ /* 0x004fe4000c761270 */
[----:B------:R-:W-:Y:S01]  /*370c0*/  ISETP.LT.AND P2, PT, R46, UR5, !P0 ;  /* 0x000000052e007c0c */ /* 0x000fe2000c741270 */
[----:B------:R-:W2:Y:S01]  /*370d0*/  LDL.LU R45, [R1+0xbe4] ;  /* 0x000be400012d7983 */ /* 0x000ea20000300800 */
[----:B------:R-:W3:Y:S03]  /*370e0*/  LDCU UR5, c[0x0][0x39c] ;  /* 0x00007380ff0577ac */ /* 0x000ee60008000800 */
[----:B------:R-:W2:Y:S01]  /*370f0*/  LDL.LU R92, [R1+0xc] ;  /* 0x00000c00015c7983 */ /* 0x000ea20000300800 */
[C---:B------:R-:W-:Y:S01]  /*37100*/  IMAD R0, R93.reuse, 0x2, R0 ;  /* 0x000000025d007824 */ /* 0x040fe200078e0200 */
[----:B------:R-:W4:Y:S02]  /*37110*/  LDCU UR4, c[0x0][0x39c] ;  /* 0x00007380ff0477ac */ /* 0x000f240008000800 */
[----:B---3--:R3:W-:Y:S01]  /*37120*/  @P5 STG.E.U16 desc[UR24][R36.64], R89 ;  /* 0x0000005924005986 */ /* 0x0087e2000c101518 */
[----:B0-----:R-:W-:Y:S01]  /*37130*/  ISETP.LT.AND P5, PT, R42, UR6, !P0 ;  /* 0x000000062a007c0c */ /* 0x001fe2000c7a1270 */
[----:B-1----:R-:W-:Y:S01]  /*37140*/  IMAD R39, R93, 0x2, R0 ;  /* 0x000000025d277824 */ /* 0x002fe200078e0200 */
[----:B------:R-:W-:Y:S01]  /*37150*/  PRMT R40, R89, 0x7632, R40 ;  /* 0x0000763259287816 */ /* 0x000fe20000000028 */
[----:B------:R-:W2:Y:S01]  /*37160*/  LDL.LU R42, [R1+0xc1c] ;  /* 0x000c1c00012a7983 */ /* 0x000ea20000300800 */
[----:B------:R-:W2:Y:S03]  /*37170*/  LDCU UR6, c[0x0][0x39c] ;  /* 0x00007380ff0677ac */ /* 0x000ea60008000800 */
[----:B------:R-:W2:Y:S01]  /*37180*/  LDL.LU R46, [R1+0xc2c] ;  /* 0x000c2c00012e7983 */ /* 0x000ea20000300800 */
[----:B---3--:R-:W-:-:S04]  /*37190*/  LEA R36, P6, R0, R2, 0x1 ;  /* 0x0000000200247211 */ /* 0x008fc800078c08ff */
[----:B------:R-:W-:Y:S02]  /*371a0*/  LEA.HI.X.SX32 R37, R0, R3, 0x1, P6 ;  /* 0x0000000300257211 */ /* 0x000fe400030f0eff */
[----:B------:R-:W-:Y:S01]  /*371b0*/  LEA R38, P6, R39, R2, 0x1 ;  /* 0x0000000227267211 */ /* 0x000fe200078c08ff */
[----:B------:R-:W-:-:S03]  /*371c0*/  IMAD R0, R93, 0x2, R39 ;  /* 0x000000025d007824 */ /* 0x000fc600078e0227 */
[----:B------:R-:W-:Y:S01]  /*371d0*/  LEA.HI.X.SX32 R39, R39, R3, 0x1, P6 ;  /* 0x0000000327277211 */ /* 0x000fe200030f0eff */
[----:B------:R0:W-:Y:S01]  /*371e0*/  @P4 STG.E.U16 desc[UR24][R36.64], R40 ;  /* 0x0000002824004986 */ /* 0x0001e2000c101518 */
[----:B------:R-:W-:Y:S01]  /*371f0*/  IMAD R41, R93, 0x2, R0 ;  /* 0x000000025d297824 */ /* 0x000fe200078e0200 */
[----:B------:R-:W-:Y:S01]  /*37200*/  ISETP.LT.AND P4, PT, R44, UR5, !P0 ;  /* 0x000000052c007c0c */ /* 0x000fe2000c781270 */
[----:B------:R-:W1:Y:S01]  /*37210*/  LDCU UR5, c[0x0][0x39c] ;  /* 0x00007380ff0577ac */ /* 0x000e620008000800 */
[----:B------:R-:W3:Y:S04]  /*37220*/  LDL.LU R44, [R1+0xba4] ;  /* 0x000ba400012c7983 */ /* 0x000ee80000300800 */
[----:B------:R1:W-:Y:S01]  /*37230*/  @P2 STG.E.U16 desc[UR24][R38.64], R90 ;  /* 0x0000005a26002986 */ /* 0x0003e2000c101518 */
[----:B0-----:R-:W-:-:S04]  /*37240*/  LEA R36, P6, R0, R2, 0x1 ;  /* 0x0000000200247211 */ /* 0x001fc800078c08ff */
[----:B------:R-:W-:Y:S02]  /*37250*/  LEA.HI.X.SX32 R37, R0, R3, 0x1, P6 ;  /* 0x0000000300257211 */ /* 0x000fe400030f0eff */
[----:B------:R-:W-:Y:S02]  /*37260*/  PRMT R40, R90, 0x7632, R40 ;  /* 0x000076325a287816 */ /* 0x000fe40000000028 */
[----:B-1----:R-:W-:-:S04]  /*37270*/  LEA R38, P6, R41, R2, 0x1 ;  /* 0x0000000229267211 */ /* 0x002fc800078c08ff */
[-C--:B------:R-:W-:Y:S01]  /*37280*/  LEA.HI.X.SX32 R39, R41, R3.reuse, 0x1, P6 ;  /* 0x0000000329277211 */ /* 0x080fe200030f0eff */
[----:B------:R0:W-:Y:S01]  /*37290*/  @P3 STG.E.U16 desc[UR24][R36.64], R40 ;  /* 0x0000002824003986 */ /* 0x0001e2000c101518 */
[----:B----4-:R-:W-:Y:S01]  /*372a0*/  ISETP.LT.AND P2, PT, R43, UR4, !P0 ;  /* 0x000000042b007c0c */ /* 0x010fe2000c741270 */
[----:B0-----:R-:W-:Y:S02]  /*372b0*/  IMAD R37, R93, 0x2, R41 ;  /* 0x000000025d257824 */ /* 0x001fe400078e0229 */
[----:B------:R-:W4:Y:S01]  /*372c0*/  LDL.LU R43, [R1+0xbb4] ;  /* 0x000bb400012b7983 */ /* 0x000f220000300800 */
[----:B------:R-:W0:Y:S01]  /*372d0*/  LDCU UR4, c[0x0][0x39c] ;  /* 0x00007380ff0477ac */ /* 0x000e220008000800 */
[----:B--2---:R-:W-:Y:S02]  /*372e0*/  ISETP.LT.AND P3, PT, R45, UR6, !P0 ;  /* 0x000000062d007c0c */ /* 0x004fe4000c761270 */
[----:B------:R1:W-:Y:S01]  /*372f0*/  @P5 STG.E.U16 desc[UR24][R38.64], R92 ;  /* 0x0000005c26005986 */ /* 0x0003e2000c101518 */
[----:B------:R-:W-:Y:S01]  /*37300*/  LEA R36, P6, R37, R2, 0x1 ;  /* 0x0000000225247211 */ /* 0x000fe200078c08ff */
[----:B------:R-:W-:Y:S01]  /*37310*/  IMAD R0, R93, 0x2, R37 ;  /* 0x000000025d007824 */ /* 0x000fe200078e0225 */
[----:B------:R-:W3:Y:S01]  /*37320*/  LDCU UR6, c[0x0][0x39c] ;  /* 0x00007380ff0677ac */ /* 0x000ee20008000800 */
[----:B------:R-:W2:Y:S01]  /*37330*/  LDL.LU R45, [R1+0xbcc] ;  /* 0x000bcc00012d7983 */ /* 0x000ea20000300800 */
[----:B------:R-:W-:Y:S01]  /*37340*/  ISETP.LT.AND P5, PT, R42, UR5, !P0 ;  /* 0x000000052a007c0c */ /* 0x000fe2000c7a1270 */
[----:B------:R-:W4:Y:S02]  /*37350*/  LDCU UR5, c[0x0][0x39c] ;  /* 0x00007380ff0577ac */ /* 0x000f240008000800 */
[----:B------:R-:W2:Y:S01]  /*37360*/  LDL.LU R42, [R1+0xbec] ;  /* 0x000bec00012a7983 */ /* 0x000ea20000300800 */
[----:B------:R-:W-:-:S02]  /*37370*/  LEA.HI.X.SX32 R37, R37, R3, 0x1, P6 ;  /* 0x0000000325257211 */ /* 0x000fc400030f0eff */
[-C--:B-1----:R-:W-:Y:S02]  /*37380*/  LEA R38, P6, R0, R2.reuse, 0x1 ;  /* 0x0000000200267211 */ /* 0x082fe400078c08ff */
[----:B------:R-:W-:Y:S02]  /*37390*/  PRMT R40, R92, 0x7632, R40 ;  /* 0x000076325c287816 */ /* 0x000fe40000000028 */
[----:B------:R-:W-:Y:S01]  /*373a0*/  LEA.HI.X.SX32 R39, R0, R3, 0x1, P6 ;  /* 0x0000000300277211 */ /* 0x000fe200030f0eff */
[----:B------:R-:W-:Y:S02]  /*373b0*/  IMAD R0, R93, 0x2, R0 ;  /* 0x000000025d007824 */ /* 0x000fe400078e0200 */
[----:B------:R-:W-:Y:S04]  /*373c0*/  @P4 STG.E.U16 desc[UR24][R36.64], R40 ;  /* 0x0000002824004986 */ /* 0x000fe8000c101518 */
[----:B------:R1:W-:Y:S01]  /*373d0*/  @P2 STG.E.U16 desc[UR24][R38.64], R84 ;  /* 0x0000005426002986 */ /* 0x0003e2000c101518 */
[----:B0-----:R-:W-:Y:S01]  /*373e0*/  ISETP.LT.AND P4, PT, R46, UR4, !P0 ;  /* 0x000000042e007c0c */ /* 0x001fe2000c781270 */
[----:B------:R-:W2:Y:S01]  /*373f0*/  LDCU UR4, c[0x0][0x39c] ;  /* 0x00007380ff0477ac */ /* 0x000ea20008000800 */
[----:B-1----:R-:W-:-:S02]  /*37400*/  LEA R38, P6, R0, R2, 0x1 ;  /* 0x0000000200267211 */ /* 0x002fc400078c08ff */
[----:B------:R-:W-:Y:S02]  /*37410*/  PRMT R84, R84, 0x7632, R84 ;  /* 0x0000763254547816 */ /* 0x000fe40000000054 */
[----:B------:R-:W-:Y:S02]  /*37420*/  LEA.HI.X.SX32 R39, R0, R3, 0x1, P6 ;  /* 0x0000000300277211 */ /* 0x000fe400030f0eff */
[----:B---3--:R-:W-:Y:S01]  /*37430*/  ISETP.LT.AND P2, PT, R44, UR6, !P0 ;  /* 0x000000062c007c0c */ /* 0x008fe2000c741270 */
[C---:B------:R-:W-:Y:S01]  /*37440*/  IMAD R37, R93.reuse, 0x2, R0 ;  /* 0x000000025d257824 */ /* 0x040fe200078e0200 */
[----:B------:R-:W3:Y:S01]  /*37450*/  LDL.LU R44, [R1+0xc28] ;  /* 0x000c2800012c7983 */ /* 0x000ee20000300800 */
[----:B------:R-:W0:Y:S03]  /*37460*/  LDCU UR6, c[0x0][0x39c] ;  /* 0x00007380ff0677ac */ /* 0x000e260008000800 */
[----:B------:R1:W-:Y:S04]  /*37470*/  @P3 STG.E.U16 desc[UR24][R38.64], R84 ;  /* 0x0000005426003986 */ /* 0x0003e8000c101518 */
[----:B------:R-:W3:Y:S01]  /*37480*/  LDL.LU R46, [R1+0xba0] ;  /* 0x000ba000012e7983 */ /* 0x000ee20000300800 */
[----:B------:R-:W-:Y:S01]  /*37490*/  IMAD R0, R93, 0x2, R37 ;  /* 0x000000025d007824 */ /* 0x000fe200078e0225 */
[----:B------:R-:W-:-:S04]  /*374a0*/  LEA R36, P6, R37, R2, 0x1 ;  /* 0x0000000225247211 */ /* 0x000fc800078c08ff */
[-C--:B------:R-:W-:Y:S02]  /*374b0*/  LEA.HI.X.SX32 R37, R37, R3.reuse, 0x1, P6 ;  /* 0x0000000325257211 */ /* 0x080fe400030f0eff */
[C---:B-1----:R-:W-:Y:S02]  /*374c0*/  LEA R38, P6, R0.reuse, R2, 0x1 ;  /* 0x0000000200267211 */ /* 0x042fe400078c08ff */
[----:B------:R-:W-:Y:S02]  /*374d0*/  PRMT R40, R85, 0x7632, R40 ;  /* 0x0000763255287816 */ /* 0x000fe40000000028 */
[----:B------:R-:W-:Y:S01]  /*374e0*/  LEA.HI.X.SX32 R39, R0, R3, 0x1, P6 ;  /* 0x0000000300277211 */ /* 0x000fe200030f0eff */
[----:B------:R1:W-:Y:S04]  /*374f0*/  @P5 STG.E.U16 desc[UR24][R36.64], R85 ;  /* 0x0000005524005986 */ /* 0x0003e8000c101518 */
[----:B------:R0:W-:Y:S01]  /*37500*/  @P4 STG.E.U16 desc[UR24][R38.64], R40 ;  /* 0x0000002826004986 */ /* 0x0001e2000c101518 */
[----:B----4-:R-:W-:Y:S01]  /*37510*/  ISETP.LT.AND P3, PT, R43, UR5, !P0 ;  /* 0x000000052b007c0c */ /* 0x010fe2000c761270 */
[----:B------:R-:W-:-:S02]  /*37520*/  IMAD R41, R93, 0x2, R0 ;  /* 0x000000025d297824 */ /* 0x000fc400078e0200 */
[----:B------:R-:W4:Y:S01]  /*37530*/  LDL.LU R43, [R1+0xba8] ;  /* 0x000ba800012b7983 */ /* 0x000f220000300800 */
[----:B------:R-:W3:Y:S01]  /*37540*/  LDCU UR5, c[0x0][0x39c] ;  /* 0x00007380ff0577ac */ /* 0x000ee20008000800 */
[----:B--2---:R-:W-:Y:S02]  /*37550*/  ISETP.LT.AND P5, PT, R45, UR4, !P0 ;  /* 0x000000042d007c0c */ /* 0x004fe4000c7a1270 */
[----:B0-----:R-:W-:Y:S01]  /*37560*/  ISETP.LT.AND P4, PT, R42, UR6, !P0 ;  /* 0x000000062a007c0c */ /* 0x001fe2000c781270 */
[----:B------:R-:W2:Y:S01]  /*37570*/  LDL.LU R45, [R1+0xbb8] ;  /* 0x000bb800012d7983 */ /* 0x000ea20000300800 */
[-C--:B-1----:R-:W-:Y:S01]  /*37580*/  LEA R36, P6, R41, R2.reuse, 0x1 ;  /* 0x0000000229247211 */ /* 0x082fe200078c08ff */
[----:B------:R-:W-:Y:S01]  /*37590*/  IMAD R39, R93, 0x2, R41 ;  /* 0x000000025d277824 */ /* 0x000fe200078e0229 */
[----:B------:R-:W0:Y:S01]  /*375a0*/  LDCU UR4, c[0x0][0x39c] ;  /* 0x00007380ff0477ac */ /* 0x000e220008000800 */
[----:B------:R-:W2:Y:S01]  /*375b0*/  LDL.LU R42, [R1+0xbd8] ;  /* 0x000bd800012a7983 */ /* 0x000ea20000300800 */
[----:B------:R-:W-:Y:S01]  /*375c0*/  LEA.HI.X.SX32 R37, R41, R3, 0x1, P6 ;  /* 0x0000000329257211 */ /* 0x000fe200030f0eff */
[----:B------:R-:W4:Y:S01]  /*375d0*/  LDCU UR6, c[0x0][0x39c] ;  /* 0x00007380ff0677ac */ /* 0x000f220008000800 */
[----:B------:R-:W-:Y:S01]  /*375e0*/  LEA R38, P6, R39, R2, 0x1 ;  /* 0x0000000227267211 */ /* 0x000fe200078c08ff */
[----:B------:R-:W-:-:S02]  /*375f0*/  IMAD R0, R93, 0x2, R39 ;  /* 0x000000025d007824 */ /* 0x000fc400078e0227 */
[----:B------:R1:W-:Y:S01]  /*37600*/  @P2 STG.E.U16 desc[UR24][R36.64], R86 ;  /* 0x0000005624002986 */ /* 0x0003e2000c101518 */
[-C--:B------:R-:W-:Y:S02]  /*37610*/  LEA.HI.X.SX32 R39, R39, R3.reuse, 0x1, P6 ;  /* 0x0000000327277211 */ /* 0x080fe400030f0eff */
[----:B-1----:R-:W-:Y:S02]  /*37620*/  LEA R36, P6, R0, R2, 0x1 ;  /* 0x0000000200247211 */ /* 0x002fe400078c08ff */
[----:B------:R-:W-:Y:S02]  /*37630*/  PRMT R86, R86, 0x7632, R86 ;  /* 0x0000763256567816 */ /* 0x000fe40000000056 */
[----:B------:R-:W-:Y:S01]  /*37640*/  LEA.HI.X.SX32 R37, R0, R3, 0x1, P6 ;  /* 0x0000000300257211 */ /* 0x000fe200030f0eff */
[----:B------:R-:W-:Y:S02]  /*37650*/  IMAD R0, R93, 0x2, R0 ;  /* 0x000000025d007824 */ /* 0x000fe400078e0200 */
[----:B------:R1:W-:Y:S01]  /*37660*/  @P3 STG.E.U16 desc[UR24][R38.64], R86 ;  /* 0x0000005626003986 */ /* 0x0003e2000c101518 */
[----:B---3--:R-:W-:-:S03]  /*37670*/  ISETP.LT.AND P2, PT, R44, UR5, !P0 ;  /* 0x000000052c007c0c */ /* 0x008fc6000c741270 */
[----:B------:R3:W-:Y:S01]  /*37680*/  @P5 STG.E.U16 desc[UR24][R36.64], R87 ;  /* 0x0000005724005986 */ /* 0x0007e2000c101518 */
[----:B------:R-:W2:Y:S03]  /*37690*/  LDCU UR5, c[0x0][0x39c] ;  /* 0x00007380ff0577ac */ /* 0x000ea60008000800 */
[----:B------:R-:W2:Y:S01]  /*376a0*/  LDL.LU R44, [R1+0xbf0] ;  /* 0x000bf000012c7983 */ /* 0x000ea20000300800 */
[----:B0-----:R-:W-:Y:S01]  /*376b0*/  ISETP.LT.AND P3, PT, R46, UR4, !P0 ;  /* 0x000000042e007c0c */ /* 0x001fe2000c761270 */
[----:B------:R-:W0:Y:S01]  /*376c0*/  LDCU UR4, c[0x0][0x39c] ;  /* 0x00007380ff0477ac */ /* 0x000e220008000800 */
[----:B-1----:R-:W-:Y:S01]  /*376d0*/  IMAD R39, R93, 0x2, R0 ;  /* 0x000000025d277824 */ /* 0x002fe200078e0200 */
[----:B---3--:R-:W-:-:S04]  /*376e0*/  LEA R36, P6, R0, R2, 0x1 ;  /* 0x0000000200247211 */ /* 0x008fc800078c08ff */
[-C--:B------:R-:W-:Y:S02]  /*376f0*/  LEA.HI.X.SX32 R37, R0, R3.reuse, 0x1, P6 ;  /* 0x0000000300257211 */ /* 0x080fe400030f0eff */
[----:B------:R-:W-:Y:S01]  /*37700*/  LEA R38, P6, R39, R2, 0x1 ;  /* 0x0000000227267211 */ /* 0x000fe200078c08ff */
[----:B------:R-:W-:Y:S01]  /*37710*/  IMAD R0, R93, 0x2, R39 ;  /* 0x000000025d007824 */ /* 0x000fe200078e0227 */
[----:B------:R-:W-:Y:S02]  /*37720*/  PRMT R87, R87, 0x7632, R87 ;  /* 0x0000763257577816 */ /* 0x000fe40000000057 */
[----:B------:R-:W-:-:S03]  /*37730*/  LEA.HI.X.SX32 R39, R39, R3, 0x1, P6 ;  /* 0x0000000327277211 */ /* 0x000fc600030f0eff */
[----:B------:R1:W-:Y:S04]  /*37740*/  @P4 STG.E.U16 desc[UR24][R36.64], R87 ;  /* 0x0000005724004986 */ /* 0x0003e8000c101518 */
[----:B------:R3:W-:Y:S01]  /*37750*/  @P2 STG.E.U16 desc[UR24][R38.64], R32 ;  /* 0x0000002026002986 */ /* 0x0007e2000c101518 */
[----:B----4-:R-:W-:Y:S01]  /*37760*/  ISETP.LT.AND P5, PT, R43, UR6, !P0 ;  /* 0x000000062b007c0c */ /* 0x010fe2000c7a1270 */
[----:B------:R-:W4:Y:S02]  /*37770*/  LDCU UR6, c[0x0][0x39c] ;  /* 0x00007380ff0677ac */ /* 0x000f240008000800 */
[----:B------:R-:W2:Y:S04]  /*37780*/  LDL.LU R43, [R1+0xb9c] ;  /* 0x000b9c00012b7983 */ /* 0x000ea80000300800 */
[----:B------:R-:W2:Y:S02]  /*37790*/  LDL.LU R46, [R1+0xab4] ;  /* 0x000ab400012e7983 */ /* 0x000ea40000300800 */
[----:B--2---:R-:W-:Y:S01]  /*377a0*/  ISETP.LT.AND P4, PT, R45, UR5, !P0 ;  /* 0x000000052d007c0c */ /* 0x004fe2000c781270 */
[----:B------:R-:W2:Y:S01]  /*377b0*/  LDCU UR5, c[0x0][0x39c] ;  /* 0x00007380ff0577ac */ /* 0x000ea20008000800 */
[----:B------:R-:W2:Y:S01]  /*377c0*/  LDL.LU R45, [R1+0xbac] ;  /* 0x000bac00012d7983 */ /* 0x000ea20000300800 */
[----:B0-----:R-:W-:Y:S01]  /*377d0*/  ISETP.LT.AND P2, PT, R42, UR4, !P0 ;  /* 0x000000042a007c0c */ /* 0x001fe2000c741270 */
[----:B------:R-:W-:-:S02]  /*377e0*/  IMAD R41, R93, 0x2, R0 ;  /* 0x000000025d297824 */ /* 0x000fc400078e0200 */
[----:B------:R-:W2:Y:S01]  /*377f0*/  LDL.LU R42, [R1+0xbc0] ;  /* 0x000bc000012a7983 */ /* 0x000ea20000300800 */
[-C--:B-1----:R-:W-:Y:S01]  /*37800*/  LEA R36, P6, R0, R2.reuse, 0x1 ;  /* 0x0000000200247211 */ /* 0x082fe200078c08ff */
[----:B------:R-:W0:Y:S01]  /*37810*/  LDCU UR4, c[0x0][0x39c] ;  /* 0x00007380ff0477ac */ /* 0x000e220008000800 */
[----:B------:R-:W-:Y:S01]  /*37820*/  PRMT R40, R32, 0x7632, R40 ;  /* 0x0000763220287816 */ /* 0x000fe20000000028 */
[----:B---3--:R-:W-:Y:S01]  /*37830*/  IMAD R32, R93, 0x2, R41 ;  /* 0x000000025d207824 */ /* 0x008fe200078e0229 */
[-C--:B------:R-:W-:Y:S02]  /*37840*/  LEA.HI.X.SX32 R37, R0, R3.reuse, 0x1, P6 ;  /* 0x0000000300257211 */ /* 0x080fe400030f0eff */
[----:B------:R-:W-:Y:S01]  /*37850*/  LEA R38, P6, R41, R2, 0x1 ;  /* 0x0000000229267211 */ /* 0x000fe200078c08ff */
[----:B------:R-:W-:Y:S02]  /*37860*/  IMAD R0, R93, 0x2, R32 ;  /* 0x000000025d007824 */ /* 0x000fe400078e0220 */
[----:B------:R1:W-:Y:S01]  /*37870*/  @P3 STG.E.U16 desc[UR24][R36.64], R40 ;  /* 0x0000002824003986 */ /* 0x0003e2000c101518 */
[----:B------:R-:W-:-:S05]  /*37880*/  LEA.HI.X.SX32 R39, R41, R3, 0x1, P6 ;  /* 0x0000000329277211 */ /* 0x000fca00030f0eff */
[----:B------:R3:W-:Y:S01]  /*37890*/  @P5 STG.E.U16 desc[UR24][R38.64], R33 ;  /* 0x0000002126005986 */ /* 0x0007e2000c101518 */
[----:B-1----:R-:W-:-:S04]  /*378a0*/  LEA R36, P6, R32, R2, 0x1 ;  /* 0x0000000220247211 */ /* 0x002fc800078c08ff */
[-C--:B------:R-:W-:Y:S02]  /*378b0*/  LEA.HI.X.SX32 R37, R32, R3.reuse, 0x1, P6 ;  /* 0x0000000320257211 */ /* 0x080fe400030f0eff */
[----:B------:R-:W-:Y:S02]  /*378c0*/  LEA R32, P6, R0, R2, 0x1 ;  /* 0x0000000200207211 */ /* 0x000fe400078c08ff */
[----:B----4-:R-:W-:Y:S01]  /*378d0*/  ISETP.LT.AND P3, PT, R44, UR6, !P0 ;  /* 0x000000062c007c0c */ /* 0x010fe2000c761270 */
[----:B------:R-:W1:Y:S01]  /*378e0*/  LDCU UR6, c[0x0][0x39c] ;  /* 0x00007380ff0677ac */ /* 0x000e620008000800 */
[----:B------:R-:W4:Y:S01]  /*378f0*/  LDL.LU R44, [R1+0xa9c] ;  /* 0x000a9c00012c7983 */ /* 0x000f220000300800 */
[----:B---3--:R-:W-:Y:S02]  /*37900*/  PRMT R38, R33, 0x7632, R38 ;  /* 0x0000763221267816 */ /* 0x008fe40000000026 */
[----:B------:R-:W-:Y:S01]  /*37910*/  LEA.HI.X.SX32 R33, R0, R3, 0x1, P6 ;  /* 0x0000000300217211 */ /* 0x000fe200030f0eff */
[----:B------:R-:W-:-:S02]  /*37920*/  IMAD R0, R93, 0x2, R0 ;  /* 0x000000025d007824 */ /* 0x000fc400078e0200 */
[----:B------:R3:W-:Y:S04]  /*37930*/  @P4 STG.E.U16 desc[UR24][R36.64], R38 ;  /* 0x0000002624004986 */ /* 0x0007e8000c101518 */
[----:B------:R0:W-:Y:S01]  /*37940*/  @P2 STG.E.U16 desc[UR24][R32.64], R34 ;  /* 0x0000002220002986 */ /* 0x0001e2000c101518 */
[----:B---3--:R-:W-:-:S04]  /*37950*/  LEA R36, P6, R0, R2, 0x1 ;  /* 0x0000000200247211 */ /* 0x008fc800078c08ff */
[----:B------:R-:W-:Y:S02]  /*37960*/  LEA.HI.X.SX32 R37, R0, R3, 0x1, P6 ;  /* 0x0000000300257211 */ /* 0x000fe400030f0eff */
[----:B0-----:R-:W-:-:S05]  /*37970*/  PRMT R34, R34, 0x7632, R34 ;  /* 0x0000763222227816 */ /* 0x001fca0000000022 */
[----:B------:R0:W-:Y:S01]  /*37980*/  @P3 STG.E.U16 desc[UR24][R36.64], R34 ;  /* 0x0000002224003986 */ /* 0x0001e2000c101518 */
[----:B--2---:R-:W-:Y:S01]  /*37990*/  ISETP.LT.AND P5, PT, R43, UR5, !P0 ;  /* 0x000000052b007c0c */ /* 0x004fe2000c7a1270 */
[----:B------:R-:W2:Y:S02]  /*379a0*/  LDCU UR5, c[0x0][0x39c] ;  /* 0x00007380ff0577ac */ /* 0x000ea40008000800 */
[----:B------:R-:W3:Y:S04]  /*379b0*/  LDL.LU R43, [R1+0xab0] ;  /* 0x000ab000012b7983 */ /* 0x000ee80000300800 */
[----:B------:R-:W3:Y:S01]  /*379c0*/  LDL.LU R41, [R1+0xc40] ;  /* 0x000c400001297983 */ /* 0x000ee20000300800 */
[----:B--2---:R-:W-:Y:S01]  /*379d0*/  ISETP.LT.AND P3, PT, R42, UR5, !P0 ;  /* 0x000000052a007c0c */ /* 0x004fe2000c761270 */
[----:B------:R-:W-:-:S02]  /*379e0*/  IMAD R33, R93, 0x2, R0 ;  /* 0x000000025d217824 */ /* 0x000fc400078e0200 */
[----:B------:R-:W2:Y:S01]  /*379f0*/  LDL.LU R42, [R1+0xc48] ;  /* 0x000c4800012a7983 */ /* 0x000ea20000300800 */
[----:B------:R-:W-:Y:S01]  /*37a00*/  ISETP.LT.AND P4, PT, R46, UR4, !P0 ;  /* 0x000000042e007c0c */ /* 0x000fe2000c781270 */
[----:B------:R-:W4:Y:S02]  /*37a10*/  LDCU UR4, c[0x0][0x39c] ;  /* 0x00007380ff0477ac */ /* 0x000f240008000800 */
[----:B------:R-:W2:Y:S01]  /*37a20*/  LDL.LU R40, [R1+0xabc] ;  /* 0x000abc0001287983 */ /* 0x000ea20000300800 */
[----:B-1----:R-:W-:Y:S01]  /*37a30*/  ISETP.LT.AND P2, PT, R45, UR6, !P0 ;  /* 0x000000062d007c0c */ /* 0x002fe2000c741270 */
[----:B------:R-:W-:Y:S01]  /*37a40*/  IMAD R0, R93, 0x2, R33 ;  /* 0x000000025d007824 */ /* 0x000fe200078e0221 */
[-C--:B------:R-:W-:Y:S01]  /*37a50*/  LEA R32, P6, R33, R2.reuse, 0x1 ;  /* 0x0000000221207211 */ /* 0x080fe200078c08ff */
[----:B------:R-:W2:Y:S01]  /*37a60*/  LDL.LU R39, [R1+0xa90] ;  /* 0x000a900001277983 */ /* 0x000ea20000300800 */
[----:B------:R-:W3:Y:S01]  /*37a70*/  LDCU UR6, c[0x0][0x39c] ;  /* 0x00007380ff0677ac */ /* 0x000ee20008000800 */
[----:B------:R-:W-:Y:S01]  /*37a80*/  IMAD R38, R93, 0x2, R0 ;  /* 0x000000025d267824 */ /* 0x000fe200078e0200 */
[----:B------:R-:W-:Y:S01]  /*37a90*/  LEA.HI.X.SX32 R33, R33, R3, 0x1, P6 ;  /* 0x0000000321217211 */ /* 0x000fe200030f0eff */
[----:B------:R-:W1:Y:S01]  /*37aa0*/  LDCU UR5, c[0x0][0x39c] ;  /* 0x00007380ff0577ac */ /* 0x000e620008000800 */
[----:B0-----:R-:W-:-:S02]  /*37ab0*/  LEA R36, P6, R0, R2, 0x1 ;  /* 0x0000000200247211 */ /* 0x001fc400078c08ff */
[----:B------:R-:W-:Y:S01]  /*37ac0*/  PRMT R34, R35, 0x7632, R34 ;  /* 0x0000763223227816 */ /* 0x000fe20000000022 */
[----:B------:R0:W-:Y:S01]  /*37ad0*/  @P5 STG.E.U16 desc[UR24][R32.64], R35 ;  /* 0x0000002320005986 */ /* 0x0001e2000c101518 */
[----:B------:R-:W-:Y:S01]  /*37ae0*/  LEA.HI.X.SX32 R37, R0, R3, 0x1, P6 ;  /* 0x0000000300257211 */ /* 0x000fe200030f0eff */
[----:B------:R-:W-:-:S04]  /*37af0*/  IMAD R0, R93, 0x2, R38 ;  /* 0x000000025d007824 */ /* 0x000fc800078e0226 */
[----:B------:R1:W-:Y:S01]  /*37b00*/  @P4 STG.E.U16 desc[UR24][R36.64], R34 ;  /* 0x0000002224004986 */ /* 0x0003e2000c101518 */
[----:B0-----:R-:W-:-:S04]  /*37b10*/  LEA R32, P6, R38, R2, 0x1 ;  /* 0x0000000226207211 */ /* 0x001fc800078c08ff */
[-C--:B------:R-:W-:Y:S01]  /*37b20*/  LEA.HI.X.SX32 R33, R38, R3.reuse, 0x1, P6 ;  /* 0x0000000326217211 */ /* 0x080fe200030f0eff */
[----:B-1----:R-:W2:Y:S01]  /*37b30*/  LDL.LU R37, [R1+0xbe8] ;  /* 0x000be80001257983 */ /* 0x002ea20000300800 */
[-C--:B------:R-:W-:Y:S01]  /*37b40*/  LEA R34, P6, R0, R2.reuse, 0x1 ;  /* 0x0000000200227211 */ /* 0x080fe200078c08ff */
[----:B------:R-:W-:Y:S01]  /*37b50*/  IMAD R36, R93, 0x2, R0 ;  /* 0x000000025d247824 */ /* 0x000fe200078e0200 */
[----:B----4-:R-:W-:Y:S01]  /*37b60*/  ISETP.LT.AND P5, PT, R44, UR4, !P0 ;  /* 0x000000042c007c0c */ /* 0x010fe2000c7a1270 */
[----:B------:R0:W-:Y:S01]  /*37b70*/  @P2 STG.E.U16 desc[UR24][R32.64], R28 ;  /* 0x0000001c20002986 */ /* 0x0001e2000c101518 */
[----:B------:R-:W-:Y:S01]  /*37b80*/  LEA.HI.X.SX32 R35, R0, R3, 0x1, P6 ;  /* 0x0000000300237211 */ /* 0x000fe200030f0eff */
[----:B------:R-:W1:Y:S01]  /*37b90*/  LDCU UR4, c[0x0][0x39c] ;  /* 0x00007380ff0477ac */ /* 0x000e620008000800 */
[----:B0-----:R-:W-:Y:S02]  /*37ba0*/  LEA R32, P6, R36, R2, 0x1 ;  /* 0x0000000224207211 */ /* 0x001fe400078c08ff */
[----:B------:R-:W-:-:S02]  /*37bb0*/  PRMT R28, R28, 0x7632, R28 ;  /* 0x000076321c1c7816 */ /* 0x000fc4000000001c */
[----:B------:R-:W-:Y:S01]  /*37bc0*/  LEA.HI.X.SX32 R33, R36, R3, 0x1, P6 ;  /* 0x0000000324217211 */ /* 0x000fe200030f0eff */
[----:B------:R-:W-:Y:S02]  /*37bd0*/  IMAD R36, R93, 0x2, R36 ;  /* 0x000000025d247824 */ /* 0x000fe400078e0224 */
[----:B------:R-:W-:Y:S04]  /*37be0*/  @P3 STG.E.U16 desc[UR24][R34.64], R28 ;  /* 0x0000001c22003986 */ /* 0x000fe8000c101518 */
[----:B------:R0:W-:Y:S02]  /*37bf0*/  @P5 STG.E.U16 desc[UR24][R32.64], R29 ;  /* 0x0000001d20005986 */ /* 0x0001e4000c101518 */
[----:B0-----:R-:W-:Y:S02]  /*37c00*/  LEA R32, P6, R36, R2, 0x1 ;  /* 0x0000000224207211 */ /* 0x001fe400078c08ff */
[----:B------:R-:W-:-:S02]  /*37c10*/  PRMT R29, R29, 0x7632, R29 ;  /* 0x000076321d1d7816 */ /* 0x000fc4000000001d */
[----:B------:R-:W-:Y:S02]  /*37c20*/  LEA.HI.X.SX32 R33, R36, R3, 0x1, P6 ;  /* 0x0000000324217211 */ /* 0x000fe400030f0eff */
[----:B---3--:R-:W-:Y:S01]  /*37c30*/  ISETP.LT.AND P4, PT, R43, UR6, !P0 ;  /* 0x000000062b007c0c */ /* 0x008fe2000c781270 */
[----:B------:R-:W2:Y:S01]  /*37c40*/  LDCU UR6, c[0x0][0x39c] ;  /* 0x00007380ff0677ac */ /* 0x000ea20008000800 */
[----:B------:R-:W-:Y:S01]  /*37c50*/  ISETP.LT.AND P2, PT, R41, UR5, !P0 ;  /* 0x0000000529007c0c */ /* 0x000fe2000c741270 */
[----:B------:R-:W0:Y:S01]  /*37c60*/  LDCU UR5, c[0x0][0x39c] ;  /* 0x00007380ff0577ac */ /* 0x000e220008000800 */
[----:B------:R-:W3:Y:S09]  /*37c70*/  LDL.LU R41, [R1+0xbfc] ;  /* 0x000bfc0001297983 */ /* 0x000ef20000300800 */
[----:B------:R4:W-:Y:S01]  /*37c80*/  @P4 STG.E.U16 desc[UR24][R32.64], R29 ;  /* 0x0000001d20004986 */ /* 0x0009e2000c101518 */
[----:B--2---:R-:W-:Y:S01]  /*37c90*/  ISETP.LT.AND P5, PT, R40, UR6, !P0 ;  /* 0x0000000628007c0c */ /* 0x004fe2000c7a1270 */
[----:B------:R-:W-:-:S02]  /*37ca0*/  IMAD R34, R93, 0x2, R36 ;  /* 0x000000025d227824 */ /* 0x000fc400078e0224 */
[----:B------:R-:W2:Y:S01]  /*37cb0*/  LDL.LU R40, [R1+0xaac] ;  /* 0x000aac0001287983 */ /* 0x000ea20000300800 */
[----:B-1----:R-:W-:Y:S01]  /*37cc0*/  ISETP.LT.AND P3, PT, R42, UR4, !P0 ;  /* 0x000000042a007c0c */ /* 0x002fe2000c761270 */
[----:B------:R-:W1:Y:S01]  /*37cd0*/  LDCU UR4, c[0x0][0x39c] ;  /* 0x00007380ff0477ac */ /* 0x000e620008000800 */
[----:B0-----:R-:W-:Y:S02]  /*37ce0*/  ISETP.LT.AND P4, PT, R39, UR5, !P0 ;  /* 0x0000000527007c0c */ /* 0x001fe4000c781270 */
[----:B------:R-:W2:Y:S01]  /*37cf0*/  LDL.LU R39, [R1+0xaa8] ;  /* 0x000aa80001277983 */ /* 0x000ea20000300800 */
[C---:B------:R-:W-:Y:S01]  /*37d00*/  IMAD R0, R93.reuse, 0x2, R34 ;  /* 0x000000025d007824 */ /* 0x040fe200078e0222 */
[CC--:B------:R-:W-:Y:S01]  /*37d10*/  LEA R28, P6, R34.reuse, R2.reuse, 0x1 ;  /* 0x00000002221c7211 */ /* 0x0c0fe200078c08ff */
[----:B------:R-:W3:Y:S01]  /*37d20*/  LDCU UR6, c[0x0][0x39c] ;  /* 0x00007380ff0677ac */ /* 0x000ee20008000800 */
[----:B------:R-:W2:Y:S01]  /*37d30*/  LDL.LU R38, [R1+0xc68] ;  /* 0x000c680001267983 */ /* 0x000ea20000300800 */
[----:B------:R-:W-:Y:S01]  /*37d40*/  IMAD R35, R93, 0x2, R0 ;  /* 0x000000025d237824 */ /* 0x000fe200078e0200 */
[----:B----4-:R-:W-:Y:S01]  /*37d50*/  LEA.HI.X.SX32 R29, R34, R3, 0x1, P6 ;  /* 0x00000003221d7211 */ /* 0x010fe200030f0eff */
[----:B------:R-:W0:Y:S01]  /*37d60*/  LDCU UR5, c[0x0][0x39c] ;  /* 0x00007380ff0577ac */ /* 0x000e220008000800 */
[----:B------:R-:W-:-:S03]  /*37d70*/  LEA R32, P6, R0, R2, 0x1 ;  /* 0x0000000200207211 */ /* 0x000fc600078c08ff */
[----:B------:R4:W-:Y:S01]  /*37d80*/  @P2 STG.E.U16 desc[UR24][R28.64], R30 ;  /* 0x0000001e1c002986 */ /* 0x0009e2000c101518 */
[-C--:B------:R-:W-:Y:S02]  /*37d90*/  LEA.HI.X.SX32 R33, R0, R3.reuse, 0x1, P6 ;  /* 0x0000000300217211 */ /* 0x080fe400030f0eff */
[----:B------:R-:W-:Y:S02]  /*37da0*/  PRMT R34, R30, 0x7632, R34 ;  /* 0x000076321e227816 */ /* 0x000fe40000000022 */
[----:B----4-:R-:W-:Y:S02]  /*37db0*/  LEA R28, P6, R35, R2, 0x1 ;  /* 0x00000002231c7211 */ /* 0x010fe400078c08ff */
[----:B-1----:R-:W-:Y:S01]  /*37dc0*/  ISETP.LT.AND P2, PT, R37, UR4, !P0 ;  /* 0x0000000425007c0c */ /* 0x002fe2000c741270 */
[----:B------:R-:W-:Y:S01]  /*37dd0*/  IMAD R30, R93, 0x2, R35 ;  /* 0x000000025d1e7824 */ /* 0x000fe200078e0223 */
[----:B------:R-:W4:Y:S01]  /*37de0*/  LDL.LU R37, [R1+0xcac] ;  /* 0x000cac0001257983 */ /* 0x000f220000300800 */
[----:B------:R-:W-:Y:S01]  /*37df0*/  LEA.HI.X.SX32 R29, R35, R3, 0x1, P6 ;  /* 0x00000003231d7211 */ /* 0x000fe200030f0eff */
[----:B------:R-:W1:Y:S02]  /*37e00*/  LDCU UR4, c[0x0][0x39c] ;  /* 0x00007380ff0477ac */ /* 0x000e640008000800 */
[----:B------:R-:W4:Y:S04]  /*37e10*/  LDL.LU R36, [R1+0xa94] ;  /* 0x000a940001247983 */ /* 0x000f280000300800 */
[----:B------:R-:W4:Y:S04]  /*37e20*/  LDL.LU R35, [R1+0xa98] ;  /* 0x000a980001237983 */ /* 0x000f280000300800 */
[----:B------:R0:W-:Y:S01]  /*37e30*/  @P3 STG.E.U16 desc[UR24][R32.64], R34 ;  /* 0x0000002220003986 */ /* 0x0001e2000c101518 */
[----:B------:R-:W-:-:S03]  /*37e40*/  IMAD R0, R93, 0x2, R30 ;  /* 0x000000025d007824 */ /* 0x000fc600078e021e */
[----:B------:R1:W-:Y:S01]  /*37e50*/  @P5 STG.E.U16 desc[UR24][R28.64], R31 ;  /* 0x0000001f1c005986 */ /* 0x0003e2000c101518 */
[----:B0-----:R-:W-:-:S03]  /*37e60*/  LEA R32, P6, R30, R2, 0x1 ;  /* 0x000000021e207211 */ /* 0x001fc600078c08ff */
[----:B------:R-:W4:Y:S01]  /*37e70*/  LDL.LU R34, [R1+0xd30] ;  /* 0x000d300001227983 */ /* 0x000f220000300800 */
[-C--:B------:R-:W-:Y:S02]  /*37e80*/  LEA.HI.X.SX32 R33, R30, R3.reuse, 0x1, P6 ;  /* 0x000000031e217211 */ /* 0x080fe400030f0eff */
[C---:B-1----:R-:W-:Y:S02]  /*37e90*/  LEA R28, P6, R0.reuse, R2, 0x1 ;  /* 0x00000002001c7211 */ /* 0x042fe400078c08ff */
[----:B------:R-:W-:Y:S02]  /*37ea0*/  PRMT R31, R31, 0x7632, R31 ;  /* 0x000076321f1f7816 */ /* 0x000fe4000000001f */
[----:B------:R-:W-:-:S03]  /*37eb0*/  LEA.HI.X.SX32 R29, R0, R3, 0x1, P6 ;  /* 0x00000003001d7211 */ /* 0x000fc600030f0eff */
[----:B------:R-:W-:Y:S04]  /*37ec0*/  @P4 STG.E.U16 desc[UR24][R32.64], R31 ;  /* 0x0000001f20004986 */ /* 0x000fe8000c101518 */
[----:B------:R0:W-:Y:S01]  /*37ed0*/  @P2 STG.E.U16 desc[UR24][R28.64], R24 ;  /* 0x000000181c002986 */ /* 0x0001e2000c101518 */
[----:B---3--:R-:W-:Y:S01]  /*37ee0*/  ISETP.LT.AND P3, PT, R41, UR6, !P0 ;  /* 0x0000000629007c0c */ /* 0x008fe2000c761270 */
[----:B------:R-:W2:Y:S02]  /*37ef0*/  LDCU UR6, c[0x0][0x39c] ;  /* 0x00007380ff0677ac */ /* 0x000ea40008000800 */
[----:B--2---:R-:W-:Y:S01]  /*37f00*/  ISETP.LT.AND P2, PT, R38, UR6, !P0 ;  /* 0x0000000626007c0c */ /* 0x004fe2000c741270 */
[----:B------:R-:W-:Y:S01]  /*37f10*/  IMAD R0, R93, 0x2, R0 ;  /* 0x000000025d007824 */ /* 0x000fe200078e0200 */
[----:B------:R-:W2:Y:S01]  /*37f20*/  LDL.LU R38, [R1+0xc5c] ;  /* 0x000c5c0001267983 */ /* 0x000ea20000300800 */
[----:B------:R-:W-:Y:S01]  /*37f30*/  ISETP.LT.AND P5, PT, R40, UR5, !P0 ;  /* 0x0000000528007c0c */ /* 0x000fe2000c7a1270 */
[----:B------:R-:W4:Y:S01]  /*37f40*/  LDCU UR5, c[0x0][0x39c] ;  /* 0x00007380ff0577ac */ /* 0x000f220008000800 */
[----:B------:R-:W-:Y:S01]  /*37f50*/  ISETP.LT.AND P4, PT, R39, UR4, !P0 ;  /* 0x0000000427007c0c */ /* 0x000fe2000c781270 */
[C---:B0-----:R-:W-:Y:S01]  /*37f60*/  IMAD R29, R93.reuse, 0x2, R0 ;  /* 0x000000025d1d7824 */ /* 0x041fe200078e0200 */
[-C--:B------:R-:W-:Y:S01]  /*37f70*/  LEA R30, P6, R0, R2.reuse, 0x1 ;  /* 0x00000002001e7211 */ /* 0x080fe200078c08ff */
[----:B------:R-:W0:Y:S01]  /*37f80*/  LDCU UR4, c[0x0][0x39c] ;  /* 0x00007380ff0477ac */ /* 0x000e220008000800 */
[----:B------:R-:W-:Y:S01]  /*37f90*/  PRMT R24, R24, 0x7632, R24 ;  /* 0x0000763218187816 */ /* 0x000fe20000000018 */
[----:B------:R-:W1:Y:S01]  /*37fa0*/  LDCU UR6, c[0x0][0x39c] ;  /* 0x00007380ff0677ac */ /* 0x000e620008000800 */
[----:B------:R-:W-:Y:S01]  /*37fb0*/  LEA.HI.X.SX32 R31, R0, R3, 0x1, P6 ;  /* 0x00000003001f7211 */ /* 0x000fe200030f0eff */
[----:B------:R-:W-:Y:S01]  /*37fc0*/  IMAD R0, R93, 0x2, R29 ;  /* 0x000000025d007824 */ /* 0x000fe200078e021d */
[----:B------:R-:W-:-:S03]  /*37fd0*/  LEA R28, P6, R29, R2, 0x1 ;  /* 0x000000021d1c7211 */ /* 0x000fc600078c08ff */
[----:B------:R3:W-:Y:S01]  /*37fe0*/  @P3 STG.E.U16 desc[UR24][R30.64], R24 ;  /* 0x000000181e003986 */ /* 0x0007e2000c101518 */
[----:B------:R-:W-:Y:S01]  /*37ff0*/  LEA.HI.X.SX32 R29, R29, R3, 0x1, P6 ;  /* 0x000000031d1d7211 */ /* 0x000fe200030f0eff */
[----:B------:R-:W-:Y:S01]  /*38000*/  IMAD R33, R93, 0x2, R0 ;  /* 0x000000025d217824 */ /* 0x000fe200078e0200 */
[----:B------:R-:W-:Y:S02]  /*38010*/  PRMT R32, R25, 0x7632, R32 ;  /* 0x0000763219207816 */ /* 0x000fe40000000020 */
[----:B---3--:R-:W-:-:S04]  /*38020*/  LEA R30, P6, R0, R2, 0x1 ;  /* 0x00000002001e7211 */ /* 0x008fc800078c08ff */
[-C--:B------:R-:W-:Y:S01]  /*38030*/  LEA.HI.X.SX32 R31, R0, R3.reuse, 0x1, P6 ;  /* 0x00000003001f7211 */ /* 0x080fe200030f0eff */
[----:B------:R3:W-:Y:S01]  /*38040*/  @P5 STG.E.U16 desc[UR24][R28.64], R25 ;  /* 0x000000191c005986 */ /* 0x0007e2000c101518 */
[----:B----4-:R-:W-:Y:S01]  /*38050*/  ISETP.LT.AND P3, PT, R37, UR5, !P0 ;  /* 0x0000000525007c0c */ /* 0x010fe2000c761270 */
[----:B------:R-:W-:Y:S01]  /*38060*/  IMAD R0, R93, 0x2, R33 ;  /* 0x000000025d007824 */ /* 0x000fe200078e0221 */
[-C--:B------:R-:W-:Y:S01]  /*38070*/  LEA R24, P6, R33, R2.reuse, 0x1 ;  /* 0x0000000221187211 */ /* 0x080fe200078c08ff */
[----:B------:R-:W4:Y:S01]  /*38080*/  LDL.LU R37, [R1+0xab8] ;  /* 0x000ab80001257983 */ /* 0x000f220000300800 */
[----:B------:R-:W3:Y:S01]  /*38090*/  LDCU UR5, c[0x0][0x39c] ;  /* 0x00007380ff0577ac */ /* 0x000ee20008000800 */
[----:B0-----:R-:W-:Y:S02]  /*380a0*/  ISETP.LT.AND P5, PT, R36, UR4, !P0 ;  /* 0x0000000424007c0c */ /* 0x001fe4000c7a1270 */
[----:B------:R0:W-:Y:S01]  /*380b0*/  @P4 STG.E.U16 desc[UR24][R30.64], R32 ;  /* 0x000000201e004986 */ /* 0x0001e2000c101518 */
[----:B-1----:R-:W-:Y:S01]  /*380c0*/  ISETP.LT.AND P4, PT, R35, UR6, !P0 ;  /* 0x0000000623007c0c */ /* 0x002fe2000c781270 */
[----:B------:R-:W2:Y:S02]  /*380d0*/  LDCU UR4, c[0x0][0x39c] ;  /* 0x00007380ff0477ac */ /* 0x000ea40008000800 */
[----:B------:R-:W4:Y:S01]  /*380e0*/  LDL.LU R36, [R1+0xa8c] ;  /* 0x000a8c0001247983 */ /* 0x000f220000300800 */
[----:B---3--:R-:W-:Y:S01]  /*380f0*/  LEA.HI.X.SX32 R25, R33, R3, 0x1, P6 ;  /* 0x0000000321197211 */ /* 0x008fe200030f0eff */
[----:B------:R-:W4:Y:S02]  /*38100*/  LDCU UR6, c[0x0][0x39c] ;  /* 0x00007380ff0677ac */ /* 0x000f240008000800 */
[----:B------:R-:W3:Y:S01]  /*38110*/  LDL.LU R35, [R1+0xce8] ;  /* 0x000ce80001237983 */ /* 0x000ee20000300800 */
[----:B------:R-:W-:Y:S01]  /*38120*/  LEA R28, P6, R0, R2, 0x1 ;  /* 0x00000002001c7211 */ /* 0x000fe200078c08ff */
[----:B0-----:R-:W-:-:S02]  /*38130*/  IMAD R30, R93, 0x2, R0 ;  /* 0x000000025d1e7824 */ /* 0x001fc400078e0200 */
[----:B------:R0:W-:Y:S01]  /*38140*/  @P2 STG.E.U16 desc[UR24][R24.64], R26 ;  /* 0x0000001a18002986 */ /* 0x0001e2000c101518 */
[----:B------:R-:W-:Y:S02]  /*38150*/  LEA.HI.X.SX32 R29, R0, R3, 0x1, P6 ;  /* 0x00000003001d7211 */ /* 0x000fe400030f0eff */
[----:B------:R-:W-:Y:S01]  /*38160*/  ISETP.LT.AND P2, PT, R34, UR5, !P0 ;  /* 0x0000000522007c0c */ /* 0x000fe2000c741270 */
[----:B------:R-:W1:Y:S01]  /*38170*/  LDCU UR5, c[0x0][0x39c] ;  /* 0x00007380ff0577ac */ /* 0x000e620008000800 */
[----:B------:R-:W3:Y:S04]  /*38180*/  LDL.LU R34, [R1+0xd04] ;  /* 0x000d040001227983 */ /* 0x000ee80000300800 */
[----:B------:R-:W3:Y:S01]  /*38190*/  LDL.LU R32, [R1+0xaa4] ;  /* 0x000aa40001207983 */ /* 0x000ee20000300800 */
[----:B0-----:R-:W-:-:S03]  /*381a0*/  LEA R24, P6, R30, R2, 0x1 ;  /* 0x000000021e187211 */ /* 0x001fc600078c08ff */
[----:B------:R-:W3:Y:S01]  /*381b0*/  LDL.LU R33, [R1+0xaa0] ;  /* 0x000aa00001217983 */ /* 0x000ee20000300800 */
[----:B------:R-:W-:Y:S02]  /*381c0*/  PRMT R26, R26, 0x7632, R26 ;  /* 0x000076321a1a7816 */ /* 0x000fe4000000001a */
[----:B------:R-:W-:Y:S01]  /*381d0*/  LEA.HI.X.SX32 R25, R30, R3, 0x1, P6 ;  /* 0x000000031e197211 */ /* 0x000fe200030f0eff */
[C---:B------:R-:W-:Y:S01]  /*381e0*/  IMAD R30, R93.reuse, 0x2, R30 ;  /* 0x000000025d1e7824 */ /* 0x040fe200078e021e */
[----:B------:R-:W3:Y:S04]  /*381f0*/  LDL.LU R31, [R1+0xc74] ;  /* 0x000c7400011f7983 */ /* 0x000ee80000300800 */
[----:B------:R0:W-:Y:S04]  /*38200*/  @P3 STG.E.U16 desc[UR24][R28.64], R26 ;  /* 0x0000001a1c003986 */ /* 0x0001e8000c101518 */
[----:B------:R1:W-:Y:S01]  /*38210*/  @P5 STG.E.U16 desc[UR24][R24.64], R27 ;  /* 0x0000001b18005986 */ /* 0x0003e2000c101518 */
[----:B0-----:R-:W-:Y:S01]  /*38220*/  IMAD R28, R93, 0x2, R30 ;  /* 0x000000025d1c7824 */ /* 0x001fe200078e021e */
[----:B-1----:R-:W-:-:S02]  /*38230*/  LEA R24, P6, R30, R2, 0x1 ;  /* 0x000000021e187211 */ /* 0x002fc400078c08ff */
[----:B------:R-:W-:Y:S02]  /*38240*/  PRMT R27, R27, 0x7632, R27 ;  /* 0x000076321b1b7816 */ /* 0x000fe4000000001b */
[-C--:B------:R-:W-:Y:S01]  /*38250*/  LEA.HI.X.SX32 R25, R30, R3.reuse, 0x1, P6 ;  /* 0x000000031e197211 */ /* 0x080fe200030f0eff */
[----:B------:R-:W-:Y:S01]  /*38260*/  IMAD R0, R93, 0x2, R28 ;  /* 0x000000025d007824 */ /* 0x000fe200078e021c */
[C---:B------:R-:W-:Y:S01]  /*38270*/  LEA R26, P6, R28.reuse, R2, 0x1 ;  /* 0x000000021c1a7211 */ /* 0x040fe200078c08ff */
[----:B------:R-:W3:Y:S04]  /*38280*/  LDL.LU R30, [R1+0xc98] ;  /* 0x000c9800011e7983 */ /* 0x000ee80000300800 */
[----:B------:R0:W-:Y:S02]  /*38290*/  @P4 STG.E.U16 desc[UR24][R24.64], R27 ;  /* 0x0000001b18004986 */ /* 0x0001e4000c101518 */
[----:B0-----:R-:W-:-:S02]  /*382a0*/  LEA.HI.X.SX32 R27, R28, R3, 0x1, P6 ;  /* 0x000000031c1b7211 */ /* 0x001fc400030f0eff */
[----:B------:R-:W-:Y:S02]  /*382b0*/  LEA R24, P6, R0, R2, 0x1 ;  /* 0x0000000200187211 */ /* 0x000fe400078c08ff */
[----:B------:R-:W-:Y:S02]  /*382c0*/  PRMT R28, R20, 0x7632, R28 ;  /* 0x00007632141c7816 */ /* 0x000fe4000000001c */
[----:B------:R-:W-:Y:S01]  /*382d0*/  LEA.HI.X.SX32 R25, R0, R3, 0x1, P6 ;  /* 0x0000000300197211 */ /* 0x000fe200030f0eff */
[----:B------:R-:W-:Y:S01]  /*382e0*/  @P2 STG.E.U16 desc[UR24][R26.64], R20 ;  /* 0x000000141a002986 */ /* 0x000fe2000c101518 */
[----:B--2---:R-:W-:Y:S01]  /*382f0*/  ISETP.LT.AND P3, PT, R38, UR4, !P0 ;  /* 0x0000000426007c0c */ /* 0x004fe2000c761270 */
[----:B------:R-:W3:-:S12]  /*38300*/  LDCU UR4, c[0x0][0x39c] ;  /* 0x00007380ff0477ac */ /* 0x000ed80008000800 */
[----:B------:R0:W-:Y:S04]  /*38310*/  @P3 STG.E.U16 desc[UR24][R24.64], R28 ;  /* 0x0000001c18003986 */ /* 0x0001e8000c101518 */
[----:B0-----:R-:W2:Y:S01]  /*38320*/  LDL.LU R28, [R1+0xa88] ;  /* 0x000a8800011c7983 */ /* 0x001ea20000300800 */
[----:B------:R-:W-:-:S04]  /*38330*/  IMAD R29, R93, 0x2, R0 ;  /* 0x000000025d1d7824 */ /* 0x000fc800078e0200 */
[----:B------:R-:W-:Y:S01]  /*38340*/  IMAD R20, R93, 0x2, R29 ;  /* 0x000000025d147824 */ /* 0x000fe200078e021d */
[-C--:B------:R-:W-:Y:S02]  /*38350*/  LEA R26, P6, R29, R2.reuse, 0x1 ;  /* 0x000000021d1a7211 */ /* 0x080fe400078c08ff */
[----:B----4-:R-:W-:Y:S01]  /*38360*/  ISETP.LT.AND P5, PT, R37, UR6, !P0 ;  /* 0x0000000625007c0c */ /* 0x010fe2000c7a1270 */
[----:B------:R-:W0:Y:S01]  /*38370*/  LDCU UR6, c[0x0][0x39c] ;  /* 0x00007380ff0677ac */ /* 0x000e220008000800 */
[----:B------:R-:W-:Y:S01]  /*38380*/  ISETP.LT.AND P4, PT, R36, UR5, !P0 ;  /* 0x0000000524007c0c */ /* 0x000fe2000c781270 */
[----:B------:R-:W1:Y:S01]  /*38390*/  LDCU UR5, c[0x0][0x39c] ;  /* 0x00007380ff0577ac */ /* 0x000e620008000800 */
[----:B---3--:R-:W-:Y:S01]  /*383a0*/  ISETP.LT.AND P2, PT, R35, UR4, !P0 ;  /* 0x0000000423007c0c */ /* 0x008fe2000c741270 */
[----:B------:R-:W3:Y:S01]  /*383b0*/  LDCU UR4, c[0x0][0x39c] ;  /* 0x00007380ff0477ac */ /* 0x000ee20008000800 */
[----:B------:R-:W-:Y:S01]  /*383c0*/  LEA.HI.X.SX32 R27, R29, R3, 0x1, P6 ;  /* 0x000000031d1b7211 */ /* 0x000fe200030f0eff */
[----:B------:R-:W-:Y:S01]  /*383d0*/  IMAD R0, R93, 0x2, R20 ;  /* 0x000000025d007824 */ /* 0x000fe200078e0214 */
[----:B------:R-:W-:-:S05]  /*383e0*/  LEA R24, P6, R20, R2, 0x1 ;  /* 0x0000000214187211 */ /* 0x000fca00078c08ff */
[----:B------:R4:W-:Y:S01]  /*383f0*/  @P5 STG.E.U16 desc[UR24][R26.64], R21 ;  /* 0x000000151a005986 */ /* 0x0009e2000c101518 */
[-C--:B------:R-:W-:Y:S02]  /*38400*/  LEA.HI.X.SX32 R25, R20, R3.reuse, 0x1, P6 ;  /* 0x0000000314197211 */ /* 0x080fe400030f0eff */
[----:B------:R-:W-:Y:S02]  /*38410*/  LEA R20, P6, R0, R2, 0x1 ;  /* 0x0000000200147211 */ /* 0x000fe400078c08ff */
[----:B0-----:R-:W-:Y:S01]  /*38420*/  ISETP.LT.AND P3, PT, R34, UR6, !P0 ;  /* 0x0000000622007c0c */ /* 0x001fe2000c761270 */
[----:B------:R-:W0:Y:S01]  /*38430*/  LDCU UR6, c[0x0][0x39c] ;  /* 0x00007380ff0677ac */ /* 0x000e220008000800 */
[----:B----4-:R-:W-:Y:S02]  /*38440*/  PRMT R27, R21, 0x7632, R27 ;  /* 0x00007632151b7816 */ /* 0x010fe4000000001b */
[----:B------:R-:W-:Y:S01]  /*38450*/  LEA.HI.X.SX32 R21, R0, R3, 0x1, P6 ;  /* 0x0000000300157211 */ /* 0x000fe200030f0eff */
[----:B------:R-:W-:Y:S01]  /*38460*/  IMAD R0, R93, 0x2, R0 ;  /* 0x000000025d007824 */ /* 0x000fe200078e0200 */
[----:B-1----:R-:W-:Y:S01]  /*38470*/  ISETP.LT.AND P5, PT, R32, UR5, !P0 ;  /* 0x0000000520007c0c */ /* 0x002fe2000c7a1270 */
[----:B------:R1:W-:Y:S01]  /*38480*/  @P4 STG.E.U16 desc[UR24][R24.64], R27 ;  /* 0x0000001b18004986 */ /* 0x0003e2000c101518 */
[----:B------:R-:W4:Y:S01]  /*38490*/  LDCU UR5, c[0x0][0x39c] ;  /* 0x00007380ff0577ac */ /* 0x000f220008000800 */
[----:B---3--:R-:W-:-:S02]  /*384a0*/  ISETP.LT.AND P4, PT, R33, UR4, !P0 ;  /* 0x0000000421007c0c */ /* 0x008fc4000c781270 */
[----:B------:R-:W3:Y:S01]  /*384b0*/  LDL.LU R32, [R1+0xa84] ;  /* 0x000a840001207983 */ /* 0x000ee20000300800 */
[----:B------:R-:W2:Y:S03]  /*384c0*/  LDCU UR4, c[0x0][0x39c] ;  /* 0x00007380ff0477ac */ /* 0x000ea60008000800 */
[----:B------:R-:W3:Y:S01]  /*384d0*/  LDL.LU R29, [R1+0xbe0] ;  /* 0x000be000011d7983 */ /* 0x000ee20000300800 */
[----:B------:R-:W-:Y:S01]  /*384e0*/  IMAD R26, R93, 0x2, R0 ;  /* 0x000000025d1a7824 */ /* 0x000fe200078e0200 */
[C---:B-1----:R-:W-:Y:S02]  /*384f0*/  LEA R24, P6, R0.reuse, R2, 0x1 ;  /* 0x0000000200187211 */ /* 0x042fe400078c08ff */
[----:B------:R1:W-:Y:S02]  /*38500*/  @P2 STG.E.U16 desc[UR24][R20.64], R22 ;  /* 0x0000001614002986 */ /* 0x0003e4000c101518 */
[----:B------:R-:W-:-:S02]  /*38510*/  LEA.HI.X.SX32 R25, R0, R3, 0x1, P6 ;  /* 0x0000000300197211 */ /* 0x000fc400030f0eff */
[----:B-1----:R-:W-:Y:S02]  /*38520*/  PRMT R21, R22, 0x7632, R21 ;  /* 0x0000763216157816 */ /* 0x002fe40000000015 */
[----:B------:R-:W-:-:S03]  /*38530*/  LEA R20, P6, R26, R2, 0x1 ;  /* 0x000000021a147211 */ /* 0x000fc600078c08ff */
[----:B------:R1:W-:Y:S01]  /*38540*/  @P3 STG.E.U16 desc[UR24][R24.64], R21 ;  /* 0x0000001518003986 */ /* 0x0003e2000c101518 */
[----:B0-----:R-:W-:Y:S01]  /*38550*/  ISETP.LT.AND P2, PT, R31, UR6, !P0 ;  /* 0x000000061f007c0c */ /* 0x001fe2000c741270 */
[----:B------:R-:W-:Y:S01]  /*38560*/  IMAD R0, R93, 0x2, R26 ;  /* 0x000000025d007824 */ /* 0x000fe200078e021a */
[----:B----4-:R-:W-:Y:S01]  /*38570*/  ISETP.LT.AND P3, PT, R30, UR5, !P0 ;  /* 0x000000051e007c0c */ /* 0x010fe2000c761270 */
[----:B------:R-:W4:Y:S01]  /*38580*/  LDL.LU R31, [R1+0xbd4] ;  /* 0x000bd400011f7983 */ /* 0x000f220000300800 */
[----:B------:R-:W-:Y:S01]  /*38590*/  PRMT R27, R23, 0x7632, R27 ;  /* 0x00007632171b7816 */ /* 0x000fe2000000001b */
[----:B------:R-:W3:Y:S02]  /*385a0*/  LDCU UR5, c[0x0][0x39c] ;  /* 0x00007380ff0577ac */ /* 0x000ee40008000800 */
[----:B------:R-:W4:Y:S01]  /*385b0*/  LDL.LU R30, [R1+0xa80] ;  /* 0x000a8000011e7983 */ /* 0x000f220000300800 */
[----:B-1----:R-:W-:Y:S01]  /*385c0*/  LEA.HI.X.SX32 R21, R26, R3, 0x1, P6 ;  /* 0x000000031a157211 */ /* 0x002fe200030f0eff */
[----:B------:R-:W0:Y:S04]  /*385d0*/  LDCU UR6, c[0x0][0x39c] ;  /* 0x00007380ff0677ac */ /* 0x000e280008000800 */
[----:B------:R-:W-:Y:S01]  /*385e0*/  @P5 STG.E.U16 desc[UR24][R20.64], R23 ;  /* 0x0000001714005986 */ /* 0x000fe2000c101518 */
[----:B------:R-:W-:-:S04]  /*385f0*/  LEA R24, P6, R0, R2, 0x1 ;  /* 0x0000000200187211 */ /* 0x000fc800078c08ff */
[----:B------:R-:W-:-:S05]  /*38600*/  LEA.HI.X.SX32 R25, R0, R3, 0x1, P6 ;  /* 0x0000000300197211 */ /* 0x000fca00030f0eff */
[----:B------:R1:W-:Y:S01]  /*38610*/  @P4 STG.E.U16 desc[UR24][R24.64], R27 ;  /* 0x0000001b18004986 */ /* 0x0003e2000c101518 */
[----:B--2---:R-:W-:Y:S01]  /*38620*/  ISETP.LT.AND P5, PT, R28, UR4, !P0 ;  /* 0x000000041c007c0c */ /* 0x004fe2000c7a1270 */
[C---:B------:R-:W-:Y:S02]  /*38630*/  IMAD R22, R93.reuse, 0x2, R0 ;  /* 0x000000025d167824 */ /* 0x040fe400078e0200 */
[----:B------:R-:W2:Y:S01]  /*38640*/  LDL.LU R28, [R1+0xa7c] ;  /* 0x000a7c00011c7983 */ /* 0x000ea20000300800 */
[----:B------:R-:W4:Y:S03]  /*38650*/  LDCU UR4, c[0x0][0x39c] ;  /* 0x00007380ff0477ac */ /* 0x000f260008000800 */
[----:B-1----:R-:W2:Y:S01]  /*38660*/  LDL.LU R25, [R1+0xc0c] ;  /* 0x000c0c0001197983 */ /* 0x002ea20000300800 */
[----:B------:R-:W-:Y:S01]  /*38670*/  LEA R20, P6, R22, R2, 0x1 ;  /* 0x0000000216147211 */ /* 0x000fe200078c08ff */
[----:B------:R-:W-:-:S03]  /*38680*/  IMAD R0, R93, 0x2, R22 ;  /* 0x000000025d007824 */ /* 0x000fc600078e0216 */
[----:B------:R-:W-:Y:S01]  /*38690*/  LEA.HI.X.SX32 R21, R22, R3, 0x1, P6 ;  /* 0x0000000316157211 */ /* 0x000fe200030f0eff */
[----:B------:R-:W-:Y:S01]  /*386a0*/  IMAD R26, R93, 0x2, R0 ;  /* 0x000000025d1a7824 */ /* 0x000fe200078e0200 */
[----:B------:R-:W-:-:S03]  /*386b0*/  LEA R22, P6, R0, R2, 0x1 ;  /* 0x0000000200167211 */ /* 0x000fc600078c08ff */
[----:B------:R1:W-:Y:S01]  /*386c0*/  @P2 STG.E.U16 desc[UR24][R20.64], R16 ;  /* 0x0000001014002986 */ /* 0x0003e2000c101518 */
[----:B------:R-:W-:Y:S02]  /*386d0*/  LEA.HI.X.SX32 R23, R0, R3, 0x1, P6 ;  /* 0x0000000300177211 */ /* 0x000fe400030f0eff */
[----:B------:R-:W-:Y:S02]  /*386e0*/  PRMT R24, R16, 0x7632, R24 ;  /* 0x0000763210187816 */ /* 0x000fe40000000018 */
[----:B-1----:R-:W-:-:S04]  /*386f0*/  LEA R20, P6, R26, R2, 0x1 ;  /* 0x000000021a147211 */ /* 0x002fc800078c08ff */
[----:B------:R-:W-:Y:S01]  /*38700*/  LEA.HI.X.SX32 R21, R26, R3, 0x1, P6 ;  /* 0x000000031a157211 */ /* 0x000fe200030f0eff */
[----:B------:R-:W-:Y:S01]  /*38710*/  IMAD R26, R93, 0x2, R26 ;  /* 0x000000025d1a7824 */ /* 0x000fe200078e021a */
[----:B------:R-:W-:Y:S04]  /*38720*/  @P3 STG.E.U16 desc[UR24][R22.64], R24 ;  /* 0x0000001816003986 */ /* 0x000fe8000c101518 */
[----:B------:R1:W-:Y:S01]  /*38730*/  @P5 STG.E.U16 desc[UR24][R20.64], R17 ;  /* 0x0000001114005986 */ /* 0x0003e2000c101518 */
[----:B---3--:R-:W-:Y:S01]  /*38740*/  ISETP.LT.AND P2, PT, R29, UR5, !P0 ;  /* 0x000000051d007c0c */ /* 0x008fe2000c741270 */
[----:B------:R-:W2:Y:S02]  /*38750*/  LDCU UR5, c[0x0][0x39c] ;  /* 0x00007380ff0577ac */ /* 0x000ea40008000800 */
[----:B------:R-:W3:Y:S01]  /*38760*/  LDL.LU R29, [R1+0xb94] ;  /* 0x000b9400011d7983 */ /* 0x000ee20000300800 */
[----:B0-----:R-:W-:-:S02]  /*38770*/  ISETP.LT.AND P4, PT, R32, UR6, !P0 ;  /* 0x0000000620007c0c */ /* 0x001fc4000c781270 */
[CC--:B-1----:R-:W-:Y:S01]  /*38780*/  LEA R20, P6, R26.reuse, R2.reuse, 0x1 ;  /* 0x000000021a147211 */ /* 0x0c2fe200078c08ff */
[----:B------:R-:W3:Y:S01]  /*38790*/  LDL.LU R27, [R1+0xa78] ;  /* 0x000a7800011b7983 */ /* 0x000ee20000300800 */
[----:B------:R-:W-:Y:S01]  /*387a0*/  PRMT R23, R17, 0x7632, R23 ;  /* 0x0000763211177816 */ /* 0x000fe20000000017 */
[C---:B------:R-:W-:Y:S01]  /*387b0*/  IMAD R0, R93.reuse, 0x2, R26 ;  /* 0x000000025d007824 */ /* 0x040fe200078e021a */
[----:B------:R-:W-:Y:S01]  /*387c0*/  LEA.HI.X.SX32 R21, R26, R3, 0x1, P6 ;  /* 0x000000031a157211 */ /* 0x000fe200030f0eff */
[----:B------:R-:W0:Y:S06]  /*387d0*/  LDCU UR6, c[0x0][0x39c] ;  /* 0x00007380ff0677ac */ /* 0x000e2c0008000800 */
[----:B------:R1:W-:Y:S01]  /*387e0*/  @P4 STG.E.U16 desc[UR24][R20.64], R23 ;  /* 0x0000001714004986 */ /* 0x0003e2000c101518 */
[----:B------:R-:W-:Y:S01]  /*387f0*/  IMAD R22, R93, 0x2, R0 ;  /* 0x000000025d167824 */ /* 0x000fe200078e0200 */
[----:B------:R-:W-:-:S02]  /*38800*/  LEA R16, P6, R0, R2, 0x1 ;  /* 0x0000000200107211 */ /* 0x000fc400078c08ff */
[----:B----4-:R-:W-:Y:S01]  /*38810*/  ISETP.LT.AND P3, PT, R31, UR4, !P0 ;  /* 0x000000041f007c0c */ /* 0x010fe2000c761270 */
[----:B------:R-:W4:Y:S01]  /*38820*/  LDCU UR4, c[0x0][0x39c] ;  /* 0x00007380ff0477ac */ /* 0x000f220008000800 */
[-C--:B------:R-:W-:Y:S02]  /*38830*/  LEA.HI.X.SX32 R17, R0, R3.reuse, 0x1, P6 ;  /* 0x0000000300117211 */ /* 0x080fe400030f0eff */
[----:B-1----:R-:W-:Y:S02]  /*38840*/  LEA R20, P6, R22, R2, 0x1 ;  /* 0x0000000216147211 */ /* 0x002fe400078c08ff */
[----:B------:R-:W-:Y:S02]  /*38850*/  PRMT R24, R18, 0x7632, R24 ;  /* 0x0000763212187816 */ /* 0x000fe40000000018 */
[----:B------:R-:W-:Y:S01]  /*38860*/  LEA.HI.X.SX32 R21, R22, R3, 0x1, P6 ;  /* 0x0000000316157211 */ /* 0x000fe200030f0eff */
[----:B------:R-:W-:Y:S04]  /*38870*/  @P2 STG.E.U16 desc[UR24][R16.64], R18 ;  /* 0x0000001210002986 */ /* 0x000fe8000c101518 */
[----:B------:R1:W-:Y:S01]  /*38880*/  @P3 STG.E.U16 desc[UR24][R20.64], R24 ;  /* 0x0000001814003986 */ /* 0x0003e2000c101518 */
[----:B--2---:R-:W-:Y:S01]  /*38890*/  ISETP.LT.AND P4, PT, R28, UR5, !P0 ;  /* 0x000000051c007c0c */ /* 0x004fe2000c781270 */
[----:B------:R-:W2:Y:S02]  /*388a0*/  LDCU UR5, c[0x0][0x39c] ;  /* 0x00007380ff0577ac */ /* 0x000ea40008000800 */
[----:B------:R-:W2:Y:S04]  /*388b0*/  LDL.LU R28, [R1+0xa74] ;  /* 0x000a7400011c7983 */ /* 0x000ea80000300800 */
[----:B------:R-:W2:Y:S01]  /*388c0*/  LDL.LU R26, [R1+0xb98] ;  /* 0x000b9800011a7983 */ /* 0x000ea20000300800 */
[----:B----4-:R-:W-:-:S02]  /*388d0*/  ISETP.LT.AND P2, PT, R25, UR4, !P0 ;  /* 0x0000000419007c0c */ /* 0x010fc4000c741270 */
[----:B0-----:R-:W-:Y:S01]  /*388e0*/  ISETP.LT.AND P5, PT, R30, UR6, !P0 ;  /* 0x000000061e007c0c */ /* 0x001fe2000c7a1270 */
[----:B------:R-:W4:Y:S01]  /*388f0*/  LDL.LU R25, [R1+0xb90] ;  /* 0x000b900001197983 */ /* 0x000f220000300800 */
[----:B------:R-:W3:Y:S03]  /*38900*/  LDCU UR6, c[0x0][0x39c] ;  /* 0x00007380ff0677ac */ /* 0x000ee60008000800 */
[----:B-1----:R-:W4:Y:S01]  /*38910*/  LDL.LU R24, [R1+0xa70] ;  /* 0x000a700001187983 */ /* 0x002f220000300800 */
[----:B------:R-:W-:Y:S01]  /*38920*/  IMAD R0, R93, 0x2, R22 ;  /* 0x000000025d007824 */ /* 0x000fe200078e0216 */
[----:B------:R-:W-:Y:S01]  /*38930*/  PRMT R23, R19, 0x7632, R23 ;  /* 0x0000763213177816 */ /* 0x000fe20000000017 */
[----:B------:R-:W0:Y:S02]  /*38940*/  LDCU UR4, c[0x0][0x39c] ;  /* 0x00007380ff0477ac */ /* 0x000e240008000800 */
[----:B------:R-:W-:Y:S01]  /*38950*/  IMAD R22, R93, 0x2, R0 ;  /* 0x000000025d167824 */ /* 0x000fe200078e0200 */
[----:B------:R-:W-:-:S04]  /*38960*/  LEA R16, P6, R0, R2, 0x1 ;  /* 0x0000000200107211 */ /* 0x000fc800078c08ff */
[----:B------:R-:W-:Y:S02]  /*38970*/  LEA.HI.X.SX32 R17, R0, R3, 0x1, P6 ;  /* 0x0000000300117211 */ /* 0x000fe400030f0eff */
[----:B------:R-:W-:-:S04]  /*38980*/  LEA R20, P6, R22, R2, 0x1 ;  /* 0x0000000216147211 */ /* 0x000fc800078c08ff */
[----:B------:R-:W-:Y:S01]  /*38990*/  LEA.HI.X.SX32 R21, R22, R3, 0x1, P6 ;  /* 0x0000000316157211 */ /* 0x000fe200030f0eff */
[----:B------:R1:W-:Y:S01]  /*389a0*/  @P5 STG.E.U16 desc[UR24][R16.64], R19 ;  /* 0x0000001310005986 */ /* 0x0003e2000c101518 */
[----:B------:R-:W-:-:S03]  /*389b0*/  IMAD R0, R93, 0x2, R22 ;  /* 0x000000025d007824 */ /* 0x000fc600078e0216 */
[----:B------:R0:W-:Y:S02]  /*389c0*/  @P4 STG.E.U16 desc[UR24][R20.64], R23 ;  /* 0x0000001714004986 */ /* 0x0001e4000c101518 */
[C---:B-1----:R-:W-:Y:S02]  /*389d0*/  LEA R16, P6, R0.reuse, R2, 0x1 ;  /* 0x0000000200107211 */ /* 0x042fe400078c08ff */
[----:B---3--:R-:W-:Y:S01]  /*389e0*/  ISETP.LT.AND P3, PT, R29, UR6, !P0 ;  /* 0x000000061d007c0c */ /* 0x008fe2000c761270 */
[----:B------:R-:W1:Y:S01]  /*389f0*/  LDCU UR6, c[0x0][0x39c] ;  /* 0x00007380ff0677ac */ /* 0x000e620008000800 */
[----:B--2---:R-:W-:Y:S01]  /*38a00*/  ISETP.LT.AND P5, PT, R27, UR5, !P0 ;  /* 0x000000051b007c0c */ /* 0x004fe2000c7a1270 */
[----:B------:R-:W4:Y:S01]  /*38a10*/  LDCU UR5, c[0x0][0x39c] ;  /* 0x00007380ff0577ac */ /* 0x000f220008000800 */
[----:B------:R-:W2:Y:S04]  /*38a20*/  LDL.LU R27, [R1+0xa6c] ;  /* 0x000a6c00011b7983 */ /* 0x000ea80000300800 */
[----:B0-----:R-:W3:Y:S01]  /*38a30*/  LDL.LU R23, [R1+0xb8c] ;  /* 0x000b8c0001177983 */ /* 0x001ee20000300800 */
[----:B------:R-:W-:Y:S01]  /*38a40*/  LEA.HI.X.SX32 R17, R0, R3, 0x1, P6 ;  /* 0x0000000300117211 */ /* 0x000fe200030f0eff */
[----:B------:R-:W-:-:S04]  /*38a50*/  IMAD R0, R93, 0x2, R0 ;  /* 0x000000025d007824 */ /* 0x000fc800078e0200 */
[----:B------:R0:W-:Y:S01]  /*38a60*/  @P2 STG.E.U16 desc[UR24][R16.64], R12 ;  /* 0x0000000c10002986 */ /* 0x0001e2000c101518 */
[----:B------:R-:W-:Y:S01]  /*38a70*/  LEA R18, P6, R0, R2, 0x1 ;  /* 0x0000000200127211 */ /* 0x000fe200078c08ff */
[----:B------:R-:W-:-:S03]  /*38a80*/  IMAD R22, R93, 0x2, R0 ;  /* 0x000000025d167824 */ /* 0x000fc600078e0200 */
[----:B------:R-:W-:Y:S01]  /*38a90*/  LEA.HI.X.SX32 R19, R0, R3, 0x1, P6 ;  /* 0x0000000300137211 */ /* 0x000fe200030f0eff */
[----:B------:R-:W-:Y:S01]  /*38aa0*/  IMAD R0, R93, 0x2, R22 ;  /* 0x000000025d007824 */ /* 0x000fe200078e0216 */
[----:B0-----:R-:W-:Y:S02]  /*38ab0*/  PRMT R17, R12, 0x7632, R17 ;  /* 0x000076320c117816 */ /* 0x001fe40000000011 */
[----:B------:R-:W-:-:S03]  /*38ac0*/  LEA R16, P6, R22, R2, 0x1 ;  /* 0x0000000216107211 */ /* 0x000fc600078c08ff */
[----:B------:R0:W-:Y:S01]  /*38ad0*/  @P3 STG.E.U16 desc[UR24][R18.64], R17 ;  /* 0x0000001112003986 */ /* 0x0001e2000c101518 */
[----:B------:R-:W-:Y:S02]  /*38ae0*/  PRMT R21, R13, 0x7632, R21 ;  /* 0x000076320d157816 */ /* 0x000fe40000000015 */
[----:B0-----:R-:W-:Y:S02]  /*38af0*/  LEA.HI.X.SX32 R17, R22, R3, 0x1, P6 ;  /* 0x0000000316117211 */ /* 0x001fe400030f0eff */
[----:B------:R-:W-:-:S04]  /*38b00*/  LEA R18, P6, R0, R2, 0x1 ;  /* 0x0000000200127211 */ /* 0x000fc800078c08ff */
[----:B------:R-:W-:Y:S01]  /*38b10*/  LEA.HI.X.SX32 R19, R0, R3, 0x1, P6 ;  /* 0x0000000300137211 */ /* 0x000fe200030f0eff */
[----:B------:R-:W-:Y:S01]  /*38b20*/  @P5 STG.E.U16 desc[UR24][R16.64], R13 ;  /* 0x0000000d10005986 */ /* 0x000fe2000c101518 */
[----:B------:R-:W-:Y:S01]  /*38b30*/  ISETP.LT.AND P4, PT, R28, UR4, !P0 ;  /* 0x000000041c007c0c */ /* 0x000fe2000c781270 */
[----:B------:R-:W0:Y:S01]  /*38b40*/  LDCU UR4, c[0x0][0x39c] ;  /* 0x00007380ff0477ac */ /* 0x000e220008000800 */
[----:B-1----:R-:W-:Y:S01]  /*38b50*/  ISETP.LT.AND P2, PT, R26, UR6, !P0 ;  /* 0x000000061a007c0c */ /* 0x002fe2000c741270 */
[----:B------:R-:W-:Y:S01]  /*38b60*/  IMAD R20, R93, 0x2, R0 ;  /* 0x000000025d147824 */ /* 0x000fe200078e0200 */
[----:B------:R-:W2:Y:S01]  /*38b70*/  LDL.LU R26, [R1+0xb84] ;  /* 0x000b8400011a7983 */ /* 0x000ea20000300800 */
[----:B------:R-:W2:Y:S01]  /*38b80*/  LDCU UR6, c[0x0][0x39c] ;  /* 0x00007380ff0677ac */ /* 0x000ea20008000800 */
[----:B----4-:R-:W-:Y:S02]  /*38b90*/  ISETP.LT.AND P3, PT, R25, UR5, !P0 ;  /* 0x0000000519007c0c */ /* 0x010fe4000c761270 */
[----:B------:R-:W4:Y:S01]  /*38ba0*/  LDL.LU R25, [R1+0xa68] ;  /* 0x000a680001197983 */ /* 0x000f220000300800 */
[----:B------:R-:W3:Y:S04]  /*38bb0*/  LDCU UR5, c[0x0][0x39c] ;  /* 0x00007380ff0577ac */ /* 0x000ee80008000800 */
[----:B------:R1:W-:Y:S01]  /*38bc0*/  @P4 STG.E.U16 desc[UR24][R18.64], R21 ;  /* 0x0000001512004986 */ /* 0x0003e2000c101518 */
[----:B0-----:R-:W-:Y:S01]  /*38bd0*/  ISETP.LT.AND P5, PT, R24, UR4, !P0 ;  /* 0x0000000418007c0c */ /* 0x001fe2000c7a1270 */
[----:B------:R-:W-:-:S02]  /*38be0*/  IMAD R0, R93, 0x2, R20 ;  /* 0x000000025d007824 */ /* 0x000fc400078e0214 */
[----:B------:R-:W4:Y:S01]  /*38bf0*/  LDL.LU R24, [R1+0xa64] ;  /* 0x000a640001187983 */ /* 0x000f220000300800 */
[CC--:B------:R-:W-:Y:S01]  /*38c00*/  LEA R12, P6, R20.reuse, R2.reuse, 0x1 ;  /* 0x00000002140c7211 */ /* 0x0c0fe200078c08ff */
[----:B------:R-:W0:Y:S02]  /*38c10*/  LDCU UR4, c[0x0][0x39c] ;  /* 0x00007380ff0477ac */ /* 0x000e240008000800 */
[----:B-1----:R-:W4:Y:S01]  /*38c20*/  LDL.LU R19, [R1+0xb88] ;  /* 0x000b880001137983 */ /* 0x002f220000300800 */
        /* <DEDUP_REMOVED lines=9> */
[----:B------:R1:W-:Y:S01]  /*38cc0*/  @P3 STG.E.U16 desc[UR24][R16.64], R18 ;  /* 0x0000001210003986 */ /* 0x0003e2000c101518 */
[----:B---3--:R-:W-:-:S03]  /*38cd0*/  ISETP.LT.AND P2, PT, R23, UR5, !P0 ;  /* 0x0000000517007c0c */ /* 0x008fc6000c741270 */
[----:B------:R3:W-:Y:S01]  /*38ce0*/  @P5 STG.E.U16 desc[UR24][R12.64], R15 ;  /* 0x0000000f0c005986 */ /* 0x0007e2000c101518 */
[----:B------:R-:W-:Y:S01]  /*38cf0*/  IMAD R0, R93, 0x2, R20 ;  /* 0x000000025d007824 */ /* 0x000fe200078e0214 */
[----:B--2---:R-:W-:Y:S01]  /*38d00*/  ISETP.LT.AND P4, PT, R27, UR6, !P0 ;  /* 0x000000061b007c0c */ /* 0x004fe2000c781270 */
[----:B------:R-:W2:Y:S01]  /*38d10*/  LDCU UR6, c[0x0][0x39c] ;  /* 0x00007380ff0677ac */ /* 0x000ea20008000800 */
[----:B------:R-:W2:Y:S01]  /*38d20*/  LDL.LU R23, [R1+0xb80] ;  /* 0x000b800001177983 */ /* 0x000ea20000300800 */
[----:B-1----:R-:W-:Y:S01]  /*38d30*/  PRMT R17, R15, 0x7632, R17 ;  /* 0x000076320f117816 */ /* 0x002fe20000000011 */
[----:B------:R-:W1:Y:S02]  /*38d40*/  LDCU UR5, c[0x0][0x39c] ;  /* 0x00007380ff0577ac */ /* 0x000e640008000800 */
[----:B------:R-:W2:Y:S01]  /*38d50*/  LDL.LU R22, [R1+0xa60] ;  /* 0x000a600001167983 */ /* 0x000ea20000300800 */
[----:B---3--:R-:W-:-:S03]  /*38d60*/  LEA R12, P6, R20, R2, 0x1 ;  /* 0x00000002140c7211 */ /* 0x008fc600078c08ff */
[----:B------:R-:W3:Y:S01]  /*38d70*/  LDL.LU R21, [R1+0xa5c] ;  /* 0x000a5c0001157983 */ /* 0x000ee20000300800 */
[----:B------:R-:W-:-:S03]  /*38d80*/  LEA.HI.X.SX32 R13, R20, R3, 0x1, P6 ;  /* 0x00000003140d7211 */ /* 0x000fc600030f0eff */
[----:B------:R-:W3:Y:S01]  /*38d90*/  LDL.LU R20, [R1+0xb7c] ;  /* 0x000b7c0001147983 */ /* 0x000ee20000300800 */
[----:B------:R-:W-:-:S04]  /*38da0*/  LEA R14, P6, R0, R2, 0x1 ;  /* 0x00000002000e7211 */ /* 0x000fc800078c08ff */
[-C--:B------:R-:W-:Y:S01]  /*38db0*/  LEA.HI.X.SX32 R15, R0, R3.reuse, 0x1, P6 ;  /* 0x00000003000f7211 */ /* 0x080fe200030f0eff */
[----:B------:R0:W-:Y:S04]  /*38dc0*/  @P4 STG.E.U16 desc[UR24][R12.64], R17 ;  /* 0x000000110c004986 */ /* 0x0001e8000c101518 */
[----:B------:R0:W-:Y:S02]  /*38dd0*/  @P2 STG.E.U16 desc[UR24][R14.64], R8 ;  /* 0x000000080e002986 */ /* 0x0001e4000c101518 */
[----:B0-----:R-:W-:Y:S01]  /*38de0*/  ISETP.LT.AND P3, PT, R26, UR4, !P0 ;  /* 0x000000041a007c0c */ /* 0x001fe2000c761270 */
[----:B------:R-:W4:Y:S02]  /*38df0*/  LDCU UR4, c[0x0][0x39c] ;  /* 0x00007380ff0477ac */ /* 0x000f240008000800 */
[----:B----4-:R-:W-:Y:S01]  /*38e00*/  ISETP.LT.AND P2, PT, R19, UR4, !P0 ;  /* 0x0000000413007c0c */ /* 0x010fe2000c741270 */
[----:B------:R-:W-:Y:S01]  /*38e10*/  IMAD R16, R93, 0x2, R0 ;  /* 0x000000025d107824 */ /* 0x000fe200078e0200 */
[----:B------:R-:W4:Y:S01]  /*38e20*/  LDL.LU R19, [R1+0xb78] ;  /* 0x000b780001137983 */ /* 0x000f220000300800 */
[----:B--2---:R-:W-:Y:S01]  /*38e30*/  ISETP.LT.AND P5, PT, R25, UR6, !P0 ;  /* 0x0000000619007c0c */ /* 0x004fe2000c7a1270 */
[----:B------:R-:W0:Y:S02]  /*38e40*/  LDCU UR6, c[0x0][0x39c] ;  /* 0x00007380ff0677ac */ /* 0x000e240008000800 */
[-C--:B------:R-:W-:Y:S01]  /*38e50*/  LEA R12, P6, R16, R2.reuse, 0x1 ;  /* 0x00000002100c7211 */ /* 0x080fe200078c08ff */
[C---:B------:R-:W-:Y:S01]  /*38e60*/  IMAD R0, R93.reuse, 0x2, R16 ;  /* 0x000000025d007824 */ /* 0x040fe200078e0210 */
[----:B------:R-:W-:Y:S01]  /*38e70*/  PRMT R18, R8, 0x7632, R18 ;  /* 0x0000763208127816 */ /* 0x000fe20000000012 */
[----:B------:R-:W2:Y:S01]  /*38e80*/  LDL.LU R17, [R1+0xa58] ;  /* 0x000a580001117983 */ /* 0x000ea20000300800 */
[-C--:B------:R-:W-:Y:S01]  /*38e90*/  LEA.HI.X.SX32 R13, R16, R3.reuse, 0x1, P6 ;  /* 0x00000003100d7211 */ /* 0x080fe200030f0eff */
[C---:B------:R-:W-:Y:S01]  /*38ea0*/  IMAD R16, R93.reuse, 0x2, R0 ;  /* 0x000000025d107824 */ /* 0x040fe200078e0200 */
[----:B-1----:R-:W-:Y:S01]  /*38eb0*/  ISETP.LT.AND P4, PT, R24, UR5, !P0 ;  /* 0x0000000518007c0c */ /* 0x002fe2000c781270 */
[----:B------:R-:W1:Y:S01]  /*38ec0*/  LDCU UR5, c[0x0][0x39c] ;  /* 0x00007380ff0577ac */ /* 0x000e620008000800 */
[CC--:B------:R-:W-:Y:S01]  /*38ed0*/  LEA R14, P6, R0.reuse, R2.reuse, 0x1 ;  /* 0x00000002000e7211 */ /* 0x0c0fe200078c08ff */
[----:B------:R0:W-:Y:S01]  /*38ee0*/  @P3 STG.E.U16 desc[UR24][R12.64], R18 ;  /* 0x000000120c003986 */ /* 0x0001e2000c101518 */
[----:B------:R-:W1:Y:S02]  /*38ef0*/  LDCU UR4, c[0x0][0x39c] ;  /* 0x00007380ff0477ac */ /* 0x000e640008000800 */
[----:B------:R-:W-:Y:S01]  /*38f00*/  LEA.HI.X.SX32 R15, R0, R3, 0x1, P6 ;  /* 0x00000003000f7211 */ /* 0x000fe200030f0eff */
[----:B------:R-:W-:Y:S01]  /*38f10*/  IMAD R0, R93, 0x2, R16 ;  /* 0x000000025d007824 */ /* 0x000fe200078e0210 */
[----:B0-----:R-:W-:-:S03]  /*38f20*/  LEA R12, P6, R16, R2, 0x1 ;  /* 0x00000002100c7211 */ /* 0x001fc600078c08ff */
[----:B------:R0:W-:Y:S01]  /*38f30*/  @P5 STG.E.U16 desc[UR24][R14.64], R9 ;  /* 0x000000090e005986 */ /* 0x0001e2000c101518 */
[----:B------:R-:W-:-:S03]  /*38f40*/  LEA.HI.X.SX32 R13, R16, R3, 0x1, P6 ;  /* 0x00000003100d7211 */ /* 0x000fc600030f0eff */
[----:B------:R-:W2:Y:S01]  /*38f50*/  LDL.LU R18, [R1+0xa54] ;  /* 0x000a540001127983 */ /* 0x000ea20000300800 */
[C---:B------:R-:W-:Y:S02]  /*38f60*/  LEA R8, P6, R0.reuse, R2, 0x1 ;  /* 0x0000000200087211 */ /* 0x040fe400078c08ff */
[----:B------:R-:W-:Y:S01]  /*38f70*/  ISETP.LT.AND P3, PT, R23, UR6, !P0 ;  /* 0x0000000617007c0c */ /* 0x000fe2000c761270 */
[----:B------:R-:W3:Y:S01]  /*38f80*/  LDCU UR6, c[0x0][0x39c] ;  /* 0x00007380ff0677ac */ /* 0x000ee20008000800 */
[----:B0-----:R-:W-:Y:S02]  /*38f90*/  PRMT R15, R9, 0x7632, R15 ;  /* 0x00007632090f7816 */ /* 0x001fe4000000000f */
[----:B------:R-:W-:Y:S02]  /*38fa0*/  LEA.HI.X.SX32 R9, R0, R3, 0x1, P6 ;  /* 0x0000000300097211 */ /* 0x000fe400030f0eff */
[----:B-1----:R-:W-:Y:S01]  /*38fb0*/  ISETP.LT.AND P5, PT, R22, UR5, !P0 ;  /* 0x0000000516007c0c */ /* 0x002fe2000c7a1270 */
[----:B------:R-:W-:Y:S01]  /*38fc0*/  @P4 STG.E.U16 desc[UR24][R12.64], R15 ;  /* 0x0000000f0c004986 */ /* 0x000fe2000c101518 */
[----:B------:R-:W4:Y:S03]  /*38fd0*/  LDCU UR5, c[0x0][0x39c] ;  /* 0x00007380ff0577ac */ /* 0x000f260008000800 */
[----:B------:R0:W-:Y:S01]  /*38fe0*/  @P2 STG.E.U16 desc[UR24][R8.64], R10 ;  /* 0x0000000a08002986 */ /* 0x0001e2000c101518 */
[----:B------:R-:W-:Y:S01]  /*38ff0*/  IMAD R0, R93, 0x2, R0 ;  /* 0x000000025d007824 */ /* 0x000fe200078e0200 */
[----:B---3--:R-:W-:-:S02]  /*39000*/  ISETP.LT.AND P2, PT, R20, UR6, !P0 ;  /* 0x0000000614007c0c */ /* 0x008fc4000c741270 */
[----:B0-----:R-:W-:Y:S01]  /*39010*/  PRMT R9, R10, 0x7632, R9 ;  /* 0x000076320a097816 */ /* 0x001fe20000000009 */
[----:B------:R-:W3:Y:S01]  /*39020*/  LDL.LU R20, [R1+0xb74] ;  /* 0x000b740001147983 */ /* 0x000ee20000300800 */
[CC--:B------:R-:W-:Y:S01]  /*39030*/  LEA R14, P6, R0.reuse, R2.reuse, 0x1 ;  /* 0x00000002000e7211 */ /* 0x0c0fe200078c08ff */
[----:B------:R-:W-:Y:S01]  /*39040*/  IMAD R16, R93, 0x2, R0 ;  /* 0x000000025d107824 */ /* 0x000fe200078e0200 */
[----:B------:R-:W-:Y:S01]  /*39050*/  ISETP.LT.AND P4, PT, R21, UR4, !P0 ;  /* 0x0000000415007c0c */ /* 0x000fe2000c781270 */
[----:B------:R-:W3:Y:S01]  /*39060*/  LDL.LU R23, [R1+0xb70] ;  /* 0x000b700001177983 */ /* 0x000ee20000300800 */
[-C--:B------:R-:W-:Y:S01]  /*39070*/  LEA.HI.X.SX32 R15, R0, R3.reuse, 0x1, P6 ;  /* 0x00000003000f7211 */ /* 0x080fe200030f0eff */
[----:B------:R-:W2:Y:S04]  /*39080*/  LDCU UR4, c[0x0][0x39c] ;  /* 0x00007380ff0477ac */ /* 0x000ea80008000800 */
[----:B------:R0:W-:Y:S01]  /*39090*/  @P3 STG.E.U16 desc[UR24][R14.64], R9 ;  /* 0x000000090e003986 */ /* 0x0001e2000c101518 */
[----:B------:R-:W1:Y:S01]  /*390a0*/  LDCU UR6, c[0x0][0x39c] ;  /* 0x00007380ff0677ac */ /* 0x000e620008000800 */
[----:B----4-:R-:W-:Y:S01]  /*390b0*/  ISETP.LT.AND P3, PT, R19, UR5, !P0 ;  /* 0x0000000513007c0c */ /* 0x010fe2000c761270 */
[C---:B------:R-:W-:Y:S01]  /*390c0*/  IMAD R0, R93.reuse, 0x2, R16 ;  /* 0x000000025d007824 */ /* 0x040fe200078e0210 */
[----:B------:R-:W4:Y:S01]  /*390d0*/  LDL.LU R19, [R1+0xa40] ;  /* 0x000a400001137983 */ /* 0x000f220000300800 */
[C---:B------:R-:W-:Y:S01]  /*390e0*/  LEA R12, P6, R16.reuse, R2, 0x1 ;  /* 0x00000002100c7211 */ /* 0x040fe200078c08ff */
[----:B------:R-:W3:Y:S01]  /*390f0*/  LDCU UR5, c[0x0][0x39c] ;  /* 0x00007380ff0577ac */ /* 0x000ee20008000800 */
[----:B------:R-:W-:Y:S01]  /*39100*/  IMAD R10, R93, 0x2, R0 ;  /* 0x000000025d0a7824 */ /* 0x000fe200078e0200 */
[----:B0-----:R-:W-:Y:S01]  /*39110*/  PRMT R15, R11, 0x7632, R15 ;  /* 0x000076320b0f7816 */ /* 0x001fe2000000000f */
[----:B------:R-:W4:Y:S01]  /*39120*/  LDL.LU R22, [R1+0xa3c] ;  /* 0x000a3c0001167983 */ /* 0x000f220000300800 */
[----:B------:R-:W-:-:S02]  /*39130*/  LEA.HI.X.SX32 R13, R16, R3, 0x1, P6 ;  /* 0x00000003100d7211 */ /* 0x000fc400030f0eff */
[CC--:B------:R-:W-:Y:S01]  /*39140*/  LEA R8, P6, R0.reuse, R2.reuse, 0x1 ;  /* 0x0000000200087211 */ /* 0x0c0fe200078c08ff */
[----:B------:R-:W4:Y:S03]  /*39150*/  LDL.LU R21, [R1+0xb6c] ;  /* 0x000b6c0001157983 */ /* 0x000f260000300800 */
[-C--:B------:R-:W-:Y:S02]  /*39160*/  LEA.HI.X.SX32 R9, R0, R3.reuse, 0x1, P6 ;  /* 0x0000000300097211 */ /* 0x080fe400030f0eff */
[CC--:B------:R-:W-:Y:S01]  /*39170*/  LEA R16, P6, R10.reuse, R2.reuse, 0x1 ;  /* 0x000000020a107211 */ /* 0x0c0fe200078c08ff */
[----:B------:R-:W-:Y:S01]  /*39180*/  @P5 STG.E.U16 desc[UR24][R12.64], R11 ;  /* 0x0000000b0c005986 */ /* 0x000fe2000c101518 */
[----:B--2---:R-:W-:Y:S01]  /*39190*/  ISETP.LT.AND P5, PT, R17, UR4, !P0 ;  /* 0x0000000411007c0c */ /* 0x004fe2000c7a1270 */
[C---:B------:R-:W-:Y:S01]  /*391a0*/  IMAD R0, R93.reuse, 0x2, R10 ;  /* 0x000000025d007824 */ /* 0x040fe200078e020a */
[-C--:B------:R-:W-:Y:S01]  /*391b0*/  LEA.HI.X.SX32 R17, R10, R3.reuse, 0x1, P6 ;  /* 0x000000030a117211 */ /* 0x080fe200030f0eff */
[----:B------:R0:W-:Y:S01]  /*391c0*/  @P4 STG.E.U16 desc[UR24][R8.64], R15 ;  /* 0x0000000f08004986 */ /* 0x0001e2000c101518 */
[----:B------:R-:W2:Y:S02]  /*391d0*/  LDCU UR4, c[0x0][0x39c] ;  /* 0x00007380ff0477ac */ /* 0x000ea40008000800 */
[----:B------:R-:W-:Y:S01]  /*391e0*/  LEA R14, P6, R0, R2, 0x1 ;  /* 0x00000002000e7211 */ /* 0x000fe200078c08ff */
[----:B------:R-:W-:Y:S01]  /*391f0*/  @P2 STG.E.U16 desc[UR24][R16.64], R4 ;  /* 0x0000000410002986 */ /* 0x000fe2000c101518 */
[----:B-1----:R-:W-:Y:S01]  /*39200*/  ISETP.LT.AND P4, PT, R18, UR6, !P0 ;  /* 0x0000000612007c0c */ /* 0x002fe2000c781270 */
[----:B------:R-:W4:Y:S01]  /*39210*/  LDCU UR6, c[0x0][0x39c] ;  /* 0x00007380ff0677ac */ /* 0x000f220008000800 */
[----:B------:R-:W-:Y:S01]  /*39220*/  IMAD R18, R93, 0x2, R0 ;  /* 0x000000025d127824 */ /* 0x000fe200078e0200 */
[----:B0-----:R-:W-:-:S04]  /*39230*/  LEA.HI.X.SX32 R15, R0, R3, 0x1, P6 ;  /* 0x00000003000f7211 */ /* 0x001fc800030f0eff */
[-C--:B------:R-:W-:Y:S02]  /*39240*/  LEA R10, P6, R18, R2.reuse, 0x1 ;  /* 0x00000002120a7211 */ /* 0x080fe400078c08ff */
[----:B------:R-:W-:Y:S02]  /*39250*/  PRMT R9, R4, 0x7632, R9 ;  /* 0x0000763204097816 */ /* 0x000fe40000000009 */
[----:B------:R-:W-:Y:S01]  /*39260*/  LEA.HI.X.SX32 R11, R18, R3, 0x1, P6 ;  /* 0x00000003120b7211 */ /* 0x000fe200030f0eff */
[C---:B------:R-:W-:Y:S02]  /*39270*/  IMAD R18, R93.reuse, 0x2, R18 ;  /* 0x000000025d127824 */ /* 0x040fe400078e0212 */
[----:B------:R0:W-:Y:S03]  /*39280*/  @P3 STG.E.U16 desc[UR24][R14.64], R9 ;  /* 0x000000090e003986 */ /* 0x0001e6000c101518 */
[----:B------:R-:W-:Y:S01]  /*39290*/  LEA R8, P6, R18, R2, 0x1 ;  /* 0x0000000212087211 */ /* 0x000fe200078c08ff */
[----:B------:R1:W-:Y:S01]  /*392a0*/  @P5 STG.E.U16 desc[UR24][R10.64], R5 ;  /* 0x000000050a005986 */ /* 0x0003e2000c101518 */
[----:B---3--:R-:W-:Y:S01]  /*392b0*/  ISETP.LT.AND P2, PT, R20, UR5, !P0 ;  /* 0x0000000514007c0c */ /* 0x008fe2000c741270 */
[----:B------:R-:W-:-:S02]  /*392c0*/  IMAD R0, R93, 0x2, R18 ;  /* 0x000000025d007824 */ /* 0x000fc400078e0212 */
[----:B------:R-:W3:Y:S01]  /*392d0*/  LDL.LU R20, [R1+0xb68] ;  /* 0x000b680001147983 */ /* 0x000ee20000300800 */
[----:B0-----:R-:W-:Y:S01]  /*392e0*/  LEA.HI.X.SX32 R9, R18, R3, 0x1, P6 ;  /* 0x0000000312097211 */ /* 0x001fe200030f0eff */
[----:B------:R-:W0:Y:S01]  /*392f0*/  LDCU UR5, c[0x0][0x39c] ;  /* 0x00007380ff0577ac */ /* 0x000e220008000800 */
[----:B----4-:R-:W-:Y:S01]  /*39300*/  ISETP.LT.AND P5, PT, R19, UR6, !P0 ;  /* 0x0000000613007c0c */ /* 0x010fe2000c7a1270 */
[----:B------:R-:W3:Y:S01]  /*39310*/  LDCU UR6, c[0x0][0x39c] ;  /* 0x00007380ff0677ac */ /* 0x000ee20008000800 */
[----:B------:R-:W4:Y:S04]  /*39320*/  LDL.LU R19, [R1+0xa38] ;  /* 0x000a380001137983 */ /* 0x000f280000300800 */
[----:B------:R-:W4:Y:S04]  /*39330*/  LDL.LU R18, [R1+0xa34] ;  /* 0x000a340001127983 */ /* 0x000f280000300800 */
[----:B------:R-:W4:Y:S01]  /*39340*/  LDL.LU R16, [R1+0xb64] ;  /* 0x000b640001107983 */ /* 0x000f220000300800 */
[----:B------:R-:W-:Y:S01]  /*39350*/  IMAD R14, R93, 0x2, R0 ;  /* 0x000000025d0e7824 */ /* 0x000fe200078e0200 */
[----:B------:R-:W-:-:S02]  /*39360*/  LEA R12, P6, R0, R2, 0x1 ;  /* 0x00000002000c7211 */ /* 0x000fc400078c08ff */
[----:B--2---:R-:W-:Y:S01]  /*39370*/  ISETP.LT.AND P3, PT, R23, UR4, !P0 ;  /* 0x0000000417007c0c */ /* 0x004fe2000c761270 */
[----:B------:R-:W2:Y:S01]  /*39380*/  LDCU UR4, c[0x0][0x39c] ;  /* 0x00007380ff0477ac */ /* 0x000ea20008000800 */
[-C--:B------:R-:W-:Y:S01]  /*39390*/  LEA.HI.X.SX32 R13, R0, R3.reuse, 0x1, P6 ;  /* 0x00000003000d7211 */ /* 0x080fe200030f0eff */
[----:B------:R-:W4:Y:S01]  /*393a0*/  LDL.LU R17, [R1+0xb60] ;  /* 0x000b600001117983 */ /* 0x000f220000300800 */
[-C--:B------:R-:W-:Y:S02]  /*393b0*/  LEA R4, P6, R14, R2.reuse, 0x1 ;  /* 0x000000020e047211 */ /* 0x080fe400078c08ff */
[----:B-1----:R-:W-:Y:S01]  /*393c0*/  PRMT R11, R5, 0x7632, R11 ;  /* 0x00007632050b7816 */ /* 0x002fe2000000000b */
[----:B------:R-:W-:Y:S01]  /*393d0*/  IMAD R0, R93, 0x2, R14 ;  /* 0x000000025d007824 */ /* 0x000fe200078e020e */
[----:B------:R-:W-:Y:S02]  /*393e0*/  PRMT R15, R6, 0x7632, R15 ;  /* 0x00007632060f7816 */ /* 0x000fe4000000000f */
[----:B------:R-:W-:Y:S01]  /*393f0*/  LEA.HI.X.SX32 R5, R14, R3, 0x1, P6 ;  /* 0x000000030e057211 */ /* 0x000fe200030f0eff */
[----:B------:R1:W-:Y:S01]  /*39400*/  @P4 STG.E.U16 desc[UR24][R8.64], R11 ;  /* 0x0000000b08004986 */ /* 0x0003e2000c101518 */
[----:B------:R-:W-:-:S03]  /*39410*/  LEA R10, P6, R0, R2, 0x1 ;  /* 0x00000002000a7211 */ /* 0x000fc600078c08ff */
[----:B------:R-:W-:Y:S04]  /*39420*/  @P2 STG.E.U16 desc[UR24][R12.64], R6 ;  /* 0x000000060c002986 */ /* 0x000fe8000c101518 */
[----:B------:R2:W-:Y:S01]  /*39430*/  @P3 STG.E.U16 desc[UR24][R4.64], R15 ;  /* 0x0000000f04003986 */ /* 0x0005e2000c101518 */
[----:B-1----:R-:W-:-:S03]  /*39440*/  IMAD R9, R93, 0x2, R0 ;  /* 0x000000025d097824 */ /* 0x002fc600078e0200 */
[----:B------:R-:W4:Y:S01]  /*39450*/  LDL.LU R14, [R1+0xa30] ;  /* 0x000a3000010e7983 */ /* 0x000f220000300800 */
[-C--:B------:R-:W-:Y:S02]  /*39460*/  LEA.HI.X.SX32 R11, R0, R3.reuse, 0x1, P6 ;  /* 0x00000003000b7211 */ /* 0x080fe400030f0eff */
[----:B0-----:R-:W-:Y:S01]  /*39470*/  ISETP.LT.AND P4, PT, R22, UR5, !P0 ;  /* 0x0000000516007c0c */ /* 0x001fe2000c781270 */
[----:B------:R-:W-:Y:S01]  /*39480*/  IMAD R0, R93, 0x2, R9 ;  /* 0x000000025d007824 */ /* 0x000fe200078e0209 */
[-C--:B------:R-:W-:Y:S02]  /*39490*/  LEA R8, P6, R9, R2.reuse, 0x1 ;  /* 0x0000000209087211 */ /* 0x080fe400078c08ff */
[----:B--2---:R-:W-:Y:S01]  /*394a0*/  ISETP.LT.AND P2, PT, R21, UR4, !P0 ;  /* 0x0000000415007c0c */ /* 0x004fe2000c741270 */
[----:B------:R-:W2:Y:S01]  /*394b0*/  LDL.LU R15, [R1+0xa2c] ;  /* 0x000a2c00010f7983 */ /* 0x000ea20000300800 */
[----:B------:R-:W-:Y:S01]  /*394c0*/  LEA.HI.X.SX32 R9, R9, R3, 0x1, P6 ;  /* 0x0000000309097211 */ /* 0x000fe200030f0eff */
[----:B------:R-:W0:Y:S01]  /*394d0*/  LDCU UR5, c[0x0][0x39c] ;  /* 0x00007380ff0577ac */ /* 0x000e220008000800 */
[----:B------:R-:W-:-:S02]  /*394e0*/  LEA R12, P6, R0, R2, 0x1 ;  /* 0x00000002000c7211 */ /* 0x000fc400078c08ff */
[----:B------:R-:W-:Y:S02]  /*394f0*/  PRMT R5, R7, 0x7632, R5 ;  /* 0x0000763207057816 */ /* 0x000fe40000000005 */
[----:B---3--:R-:W-:Y:S01]  /*39500*/  ISETP.LT.AND P3, PT, R20, UR6, !P0 ;  /* 0x0000000614007c0c */ /* 0x008fe2000c761270 */
[----:B------:R-:W4:Y:S01]  /*39510*/  LDCU UR6, c[0x0][0x39c] ;  /* 0x00007380ff0677ac */ /* 0x000f220008000800 */
[----:B------:R-:W-:Y:S01]  /*39520*/  LEA.HI.X.SX32 R13, R0, R3, 0x1, P6 ;  /* 0x00000003000d7211 */ /* 0x000fe200030f0eff */
[----:B------:R1:W-:Y:S01]  /*39530*/  @P5 STG.E.U16 desc[UR24][R10.64], R7 ;  /* 0x000000070a005986 */ /* 0x0003e2000c101518 */
[----:B------:R-:W3:Y:S03]  /*39540*/  LDCU UR4, c[0x0][0x39c] ;  /* 0x00007380ff0477ac */ /* 0x000ee60008000800 */
[----:B------:R0:W-:Y:S04]  /*39550*/  @P4 STG.E.U16 desc[UR24][R8.64], R5 ;  /* 0x0000000508004986 */ /* 0x0001e8000c101518 */
[----:B------:R0:W-:Y:S01]  /*39560*/  @P2 STG.E.U16 desc[UR24][R12.64], R72 ;  /* 0x000000480c002986 */ /* 0x0001e2000c101518 */
[----:B----4-:R-:W-:Y:S01]  /*39570*/  ISETP.LT.AND P2, PT, R16, UR6, !P0 ;  /* 0x0000000610007c0c */ /* 0x010fe2000c741270 */
[----:B------:R-:W-:-:S02]  /*39580*/  IMAD R0, R93, 0x2, R0 ;  /* 0x000000025d007824 */ /* 0x000fc400078e0200 */
[----:B------:R-:W4:Y:S01]  /*39590*/  LDL.LU R16, [R1+0xb5c] ;  /* 0x000b5c0001107983 */ /* 0x000f220000300800 */
[----:B0-----:R-:W-:Y:S01]  /*395a0*/  ISETP.LT.AND P5, PT, R19, UR5, !P0 ;  /* 0x0000000513007c0c */ /* 0x001fe2000c7a1270 */
[----:B------:R-:W0:Y:S01]  /*395b0*/  LDCU UR5, c[0x0][0x39c] ;  /* 0x00007380ff0577ac */ /* 0x000e220008000800 */
[----:B---3--:R-:W-:Y:S02]  /*395c0*/  ISETP.LT.AND P4, PT, R18, UR4, !P0 ;  /* 0x0000000412007c0c */ /* 0x008fe4000c781270 */
[-C--:B------:R-:W-:Y:S01]  /*395d0*/  LEA R4, P6, R0, R2.reuse, 0x1 ;  /* 0x0000000200047211 */ /* 0x080fe200078c08ff */
[----:B------:R-:W3:Y:S01]  /*395e0*/  LDCU UR4, c[0x0][0x39c] ;  /* 0x00007380ff0477ac */ /* 0x000ee20008000800 */
[----:B-1----:R-:W-:Y:S01]  /*395f0*/  IMAD R7, R93, 0x2, R0 ;  /* 0x000000025d077824 */ /* 0x002fe200078e0200 */
[----:B------:R-:W-:Y:S02]  /*39600*/  PRMT R9, R72, 0x7632, R9 ;  /* 0x0000763248097816 */ /* 0x000fe40000000009 */
[----:B------:R-:W-:Y:S01]  /*39610*/  LEA.HI.X.SX32 R5, R0, R3, 0x1, P6 ;  /* 0x0000000300057211 */ /* 0x000fe200030f0eff */
[----:B------:R-:W2:Y:S01]  /*39620*/  LDCU UR6, c[0x0][0x39c] ;  /* 0x00007380ff0677ac */ /* 0x000ea20008000800 */
[----:B------:R-:W-:-:S03]  /*39630*/  LEA R6, P6, R7, R2, 0x1 ;  /* 0x0000000207067211 */ /* 0x000fc600078c08ff */
[----:B------:R1:W-:Y:S01]  /*39640*/  @P3 STG.E.U16 desc[UR24][R4.64], R9 ;  /* 0x0000000904003986 */ /* 0x0003e2000c101518 */
[----:B------:R-:W-:Y:S01]  /*39650*/  IMAD R0, R93, 0x2, R7 ;  /* 0x000000025d007824 */ /* 0x000fe200078e0207 */
[----:B------:R-:W-:Y:S02]  /*39660*/  LEA.HI.X.SX32 R7, R7, R3, 0x1, P6 ;  /* 0x0000000307077211 */ /* 0x000fe400030f0eff */
[----:B0-----:R-:W-:Y:S01]  /*39670*/  ISETP.LT.AND P3, PT, R17, UR5, !P0 ;  /* 0x0000000511007c0c */ /* 0x001fe2000c761270 */
[----:B------:R-:W4:Y:S01]  /*39680*/  LDCU UR5, c[0x0][0x39c] ;  /* 0x00007380ff0577ac */ /* 0x000f220008000800 */
[----:B------:R-:W4:Y:S04]  /*39690*/  LDL.LU R17, [R1+0xb58] ;  /* 0x000b580001117983 */ /* 0x000f280000300800 */
[----:B------:R-:W4:Y:S01]  /*396a0*/  LDL.LU R13, [R1+0xa28] ;  /* 0x000a2800010d7983 */ /* 0x000f220000300800 */
[----:B------:R-:W-:-:S03]  /*396b0*/  LEA R8, P6, R0, R2, 0x1 ;  /* 0x0000000200087211 */ /* 0x000fc600078c08ff */
[----:B------:R-:W-:Y:S01]  /*396c0*/  @P5 STG.E.U16 desc[UR24][R6.64], R73 ;  /* 0x0000004906005986 */ /* 0x000fe2000c101518 */
[----:B---3--:R-:W-:Y:S01]  /*396d0*/  ISETP.LT.AND P5, PT, R14, UR4, !P0 ;  /* 0x000000040e007c0c */ /* 0x008fe2000c7a1270 */
[----:B------:R-:W-:Y:S01]  /*396e0*/  IMAD R11, R93, 0x2, R0 ;  /* 0x000000025d0b7824 */ /* 0x000fe200078e0200 */
[----:B-1----:R-:W-:Y:S01]  /*396f0*/  PRMT R5, R73, 0x7632, R5 ;  /* 0x0000763249057816 */ /* 0x002fe20000000005 */
[----:B------:R-:W3:Y:S01]  /*39700*/  LDL.LU R14, [R1+0xa18] ;  /* 0x000a1800010e7983 */ /* 0x000ee20000300800 */
[-C--:B------:R-:W-:Y:S01]  /*39710*/  LEA.HI.X.SX32 R9, R0, R3.reuse, 0x1, P6 ;  /* 0x0000000300097211 */ /* 0x080fe200030f0eff */
[----:B------:R-:W0:Y:S01]  /*39720*/  LDCU UR4, c[0x0][0x39c] ;  /* 0x00007380ff0477ac */ /* 0x000e220008000800 */
[----:B------:R-:W-:Y:S01]  /*39730*/  LEA R10, P6, R11, R2, 0x1 ;  /* 0x000000020b0a7211 */ /* 0x000fe200078c08ff */
[----:B------:R-:W-:Y:S02]  /*39740*/  IMAD R0, R93, 0x2, R11 ;  /* 0x000000025d007824 */ /* 0x000fe400078e020b */
[----:B------:R1:W-:Y:S01]  /*39750*/  @P4 STG.E.U16 desc[UR24][R8.64], R5 ;  /* 0x0000000508004986 */ /* 0x0003e2000c101518 */
[----:B--2---:R-:W-:Y:S01]  /*39760*/  ISETP.LT.AND P4, PT, R15, UR6, !P0 ;  /* 0x000000060f007c0c */ /* 0x004fe2000c781270 */
[----:B------:R-:W2:Y:S01]  /*39770*/  LDCU UR6, c[0x0][0x39c] ;  /* 0x00007380ff0677ac */ /* 0x000ea20008000800 */
[----:B------:R-:W-:Y:S01]  /*39780*/  LEA.HI.X.SX32 R11, R11, R3, 0x1, P6 ;  /* 0x000000030b0b7211 */ /* 0x000fe200030f0eff */
[----:B------:R-:W3:Y:S04]  /*39790*/  LDL.LU R15, [R1+0xb54] ;  /* 0x000b5400010f7983 */ /* 0x000ee80000300800 */
[----:B------:R-:W-:Y:S01]  /*397a0*/  @P2 STG.E.U16 desc[UR24][R10.64], R74 ;  /* 0x0000004a0a002986 */ /* 0x000fe2000c101518 */
[----:B----4-:R-:W-:Y:S01]  /*397b0*/  ISETP.LT.AND P2, PT, R16, UR5, !P0 ;  /* 0x0000000510007c0c */ /* 0x010fe2000c741270 */
[----:B------:R-:W-:-:S02]  /*397c0*/  IMAD R12, R93, 0x2, R0 ;  /* 0x000000025d0c7824 */ /* 0x000fc400078e0200 */
[----:B------:R-:W4:Y:S01]  /*397d0*/  LDL.LU R16, [R1+0xb50] ;  /* 0x000b500001107983 */ /* 0x000f220000300800 */
[CC--:B------:R-:W-:Y:S01]  /*397e0*/  LEA R4, P6, R0.reuse, R2.reuse, 0x1 ;  /* 0x0000000200047211 */ /* 0x0c0fe200078c08ff */
[----:B------:R-:W3:Y:S03]  /*397f0*/  LDCU UR5, c[0x0][0x39c] ;  /* 0x00007380ff0577ac */ /* 0x000ee60008000800 */
[-C--:B-1----:R-:W-:Y:S02]  /*39800*/  LEA.HI.X.SX32 R5, R0, R3.reuse, 0x1, P6 ;  /* 0x0000000300057211 */ /* 0x082fe400030f0eff */
[----:B------:R-:W-:Y:S02]  /*39810*/  LEA R6, P6, R12, R2, 0x1 ;  /* 0x000000020c067211 */ /* 0x000fe400078c08ff */
[----:B------:R-:W-:Y:S02]  /*39820*/  PRMT R9, R74, 0x7632, R9 ;  /* 0x000076324a097816 */ /* 0x000fe40000000009 */
[----:B------:R-:W-:Y:S01]  /*39830*/  LEA.HI.X.SX32 R7, R12, R3, 0x1, P6 ;  /* 0x000000030c077211 */ /* 0x000fe200030f0eff */
[----:B------:R-:W-:-:S02]  /*39840*/  IMAD R12, R93, 0x2, R12 ;  /* 0x000000025d0c7824 */ /* 0x000fc400078e020c */
[----:B------:R1:W-:Y:S03]  /*39850*/  @P3 STG.E.U16 desc[UR24][R4.64], R9 ;  /* 0x0000000904003986 */ /* 0x0003e6000c101518 */
[CC--:B------:R-:W-:Y:S01]  /*39860*/  LEA R8, P6, R12.reuse, R2.reuse, 0x1 ;  /* 0x000000020c087211 */ /* 0x0c0fe200078c08ff */
[----:B------:R-:W-:Y:S01]  /*39870*/  @P5 STG.E.U16 desc[UR24][R6.64], R75 ;  /* 0x0000004b06005986 */ /* 0x000fe2000c101518 */
[----:B0-----:R-:W-:Y:S01]  /*39880*/  ISETP.LT.AND P3, PT, R17, UR4, !P0 ;  /* 0x0000000411007c0c */ /* 0x001fe2000c761270 */
[----:B------:R-:W0:Y:S01]  /*39890*/  LDCU UR4, c[0x0][0x39c] ;  /* 0x00007380ff0477ac */ /* 0x000e220008000800 */
[----:B--2---:R-:W-:Y:S01]  /*398a0*/  ISETP.LT.AND P5, PT, R13, UR6, !P0 ;  /* 0x000000060d007c0c */ /* 0x004fe2000c7a1270 */
[----:B------:R-:W-:Y:S01]  /*398b0*/  IMAD R0, R93, 0x2, R12 ;  /* 0x000000025d007824 */ /* 0x000fe200078e020c */
[----:B------:R-:W2:Y:S01]  /*398c0*/  LDL.LU R13, [R1+0xa24] ;  /* 0x000a2400010d7983 */ /* 0x000ea20000300800 */
[----:B-1----:R-:W-:Y:S01]  /*398d0*/  LEA.HI.X.SX32 R9, R12, R3, 0x1, P6 ;  /* 0x000000030c097211 */ /* 0x002fe200030f0eff */
[----:B------:R-:W4:Y:S01]  /*398e0*/  LDCU UR6, c[0x0][0x39c] ;  /* 0x00007380ff0677ac */ /* 0x000f220008000800 */
[----:B------:R-:W-:Y:S01]  /*398f0*/  PRMT R5, R75, 0x7632, R5 ;  /* 0x000076324b057816 */ /* 0x000fe20000000005 */
[----:B------:R-:W2:Y:S01]  /*39900*/  LDL.LU R18, [R1+0xa14] ;  /* 0x000a140001127983 */ /* 0x000ea20000300800 */
[----:B------:R-:W-:-:S03]  /*39910*/  LEA R4, P6, R0, R2, 0x1 ;  /* 0x0000000200047211 */ /* 0x000fc600078c08ff */
[----:B------:R1:W-:Y:S01]  /*39920*/  @P4 STG.E.U16 desc[UR24][R8.64], R5 ;  /* 0x0000000508004986 */ /* 0x0003e2000c101518 */
[----:B---3--:R-:W-:Y:S01]  /*39930*/  ISETP.LT.AND P4, PT, R14, UR5, !P0 ;  /* 0x000000050e007c0c */ /* 0x008fe2000c781270 */
[----:B------:R-:W-:Y:S01]  /*39940*/  IMAD R10, R93, 0x2, R0 ;  /* 0x000000025d0a7824 */ /* 0x000fe200078e0200 */
[----:B------:R-:W-:Y:S01]  /*39950*/  PRMT R11, R80, 0x7632, R11 ;  /* 0x00007632500b7816 */ /* 0x000fe2000000000b */
[----:B------:R-:W3:Y:S01]  /*39960*/  LDL.LU R14, [R1+0xb4c] ;  /* 0x000b4c00010e7983 */ /* 0x000ee20000300800 */
[----:B------:R-:W2:Y:S01]  /*39970*/  LDCU UR5, c[0x0][0x39c] ;  /* 0x00007380ff0577ac */ /* 0x000ea20008000800 */
[----:B-1----:R-:W-:Y:S02]  /*39980*/  LEA.HI.X.SX32 R5, R0, R3, 0x1, P6 ;  /* 0x0000000300057211 */ /* 0x002fe400030f0eff */
[----:B------:R-:W-:-:S03]  /*39990*/  LEA R6, P6, R10, R2, 0x1 ;  /* 0x000000020a067211 */ /* 0x000fc600078c08ff */
[----:B------:R-:W-:Y:S01]  /*399a0*/  @P2 STG.E.U16 desc[UR24][R4.64], R80 ;  /* 0x0000005004002986 */ /* 0x000fe2000c101518 */
[----:B0-----:R-:W-:Y:S01]  /*399b0*/  ISETP.LT.AND P2, PT, R15, UR4, !P0 ;  /* 0x000000040f007c0c */ /* 0x001fe2000c741270 */
[C---:B------:R-:W-:Y:S01]  /*399c0*/  IMAD R0, R93.reuse, 0x2, R10 ;  /* 0x000000025d007824 */ /* 0x040fe200078e020a */
[----:B------:R-:W-:Y:S01]  /*399d0*/  LEA.HI.X.SX32 R7, R10, R3, 0x1, P6 ;  /* 0x000000030a077211 */ /* 0x000fe200030f0eff */
[----:B------:R-:W3:Y:S01]  /*399e0*/  LDL.LU R15, [R1+0xb48] ;  /* 0x000b4800010f7983 */ /* 0x000ee20000300800 */
[----:B------:R-:W0:Y:S03]  /*399f0*/  LDCU UR4, c[0x0][0x39c] ;  /* 0x00007380ff0477ac */ /* 0x000e260008000800 */
[----:B------:R1:W-:Y:S01]  /*39a00*/  @P3 STG.E.U16 desc[UR24][R6.64], R11 ;  /* 0x0000000b06003986 */ /* 0x0003e2000c101518 */
[----:B------:R-:W-:Y:S01]  /*39a10*/  LEA R10, P6, R0, R2, 0x1 ;  /* 0x00000002000a7211 */ /* 0x000fe200078c08ff */
[----:B------:R-:W-:-:S02]  /*39a20*/  IMAD R9, R93, 0x2, R0 ;  /* 0x000000025d097824 */ /* 0x000fc400078e0200 */
[----:B------:R-:W0:Y:S01]  /*39a30*/  LDS.128 R4, [R91+UR10+0x800] ;  /* 0x0008000a5b047984 */ /* 0x000e220008000c00 */
[----:B----4-:R-:W-:Y:S01]  /*39a40*/  ISETP.LT.AND P3, PT, R16, UR6, !P0 ;  /* 0x0000000610007c0c */ /* 0x010fe2000c761270 */
[----:B------:R-:W3:Y:S02]  /*39a50*/  LDCU UR6, c[0x0][0x39c] ;  /* 0x00007380ff0677ac */ /* 0x000ee40008000800 */
[----:B------:R-:W4:Y:S04]  /*39a60*/  LDL.LU R16, [R1+0xa20] ;  /* 0x000a200001107983 */ /* 0x000f280000300800 */
[----:B------:R-:W4:Y:S04]  /*39a70*/  LDL.LU R17, [R1+0xa10] ;  /* 0x000a100001117983 */ /* 0x000f280000300800 */
[----:B------:R-:W4:Y:S04]  /*39a80*/  LDL.LU R23, [R1+0xb44] ;  /* 0x000b440001177983 */ /* 0x000f280000300800 */
[----:B------:R-:W4:Y:S04]  /*39a90*/  LDL.LU R22, [R1+0xb40] ;  /* 0x000b400001167983 */ /* 0x000f280000300800 */
[----:B------:R-:W4:Y:S01]  /*39aa0*/  LDL.LU R21, [R1+0xa1c] ;  /* 0x000a1c0001157983 */ /* 0x000f220000300800 */
[----:B-1----:R-:W-:Y:S01]  /*39ab0*/  LEA.HI.X.SX32 R11, R0, R3, 0x1, P6 ;  /* 0x00000003000b7211 */ /* 0x002fe200030f0eff */
[----:B------:R-:W-:Y:S01]  /*39ac0*/  IMAD R0, R93, 0x2, R9 ;  /* 0x000000025d007824 */ /* 0x000fe200078e0209 */
[----:B------:R-:W-:-:S04]  /*39ad0*/  LEA R8, P6, R9, R2, 0x1 ;  /* 0x0000000209087211 */ /* 0x000fc800078c08ff */
[-C--:B------:R-:W-:Y:S01]  /*39ae0*/  LEA.HI.X.SX32 R9, R9, R3.reuse, 0x1, P6 ;  /* 0x0000000309097211 */ /* 0x080fe200030f0eff */
[----:B------:R1:W-:Y:S01]  /*39af0*/  @P5 STG.E.U16 desc[UR24][R10.64], R81 ;  /* 0x000000510a005986 */ /* 0x0003e2000c101518 */
[C---:B------:R-:W-:Y:S02]  /*39b00*/  LEA R12, P6, R0.reuse, R2, 0x1 ;  /* 0x00000002000c7211 */ /* 0x040fe400078c08ff */
[----:B--2---:R-:W-:Y:S01]  /*39b10*/  ISETP.LT.AND P5, PT, R13, UR5, !P0 ;  /* 0x000000050d007c0c */ /* 0x004fe2000c7a1270 */
[----:B------:R-:W2:Y:S01]  /*39b20*/  LDCU UR5, c[0x0][0x39c] ;  /* 0x00007380ff0577ac */ /* 0x000ea20008000800 */
[----:B------:R-:W-:Y:S01]  /*39b30*/  LEA.HI.X.SX32 R13, R0, R3, 0x1, P6 ;  /* 0x00000003000d7211 */ /* 0x000fe200030f0eff */
[----:B------:R-:W-:Y:S01]  /*39b40*/  IMAD R0, R93, 0x2, R0 ;  /* 0x000000025d007824 */ /* 0x000fe200078e0200 */
[----:B-1----:R-:W-:-:S04]  /*39b50*/  PRMT R11, R81, 0x7632, R11 ;  /* 0x00007632510b7816 */ /* 0x002fc8000000000b */
[-C--:B------:R-:W-:Y:S01]  /*39b60*/  LEA R10, P6, R0, R2.reuse, 0x1 ;  /* 0x00000002000a7211 */ /* 0x080fe200078c08ff */
[----:B------:R1:W-:Y:S01]  /*39b70*/  @P4 STG.E.U16 desc[UR24][R8.64], R11 ;  /* 0x0000000b08004986 */ /* 0x0003e2000c101518 */
[----:B0-----:R-:W-:Y:S01]  /*39b80*/  ISETP.LT.AND P4, PT, R18, UR4, !P0 ;  /* 0x0000000412007c0c */ /* 0x001fe2000c781270 */
[----:B------:R-:W4:Y:S02]  /*39b90*/  LDCU UR4, c[0x0][0x39c] ;  /* 0x00007380ff0477ac */ /* 0x000f240008000800 */
[----:B------:R-:W-:Y:S01]  /*39ba0*/  @P2 STG.E.U16 desc[UR24][R12.64], R82 ;  /* 0x000000520c002986 */ /* 0x000fe2000c101518 */
[----:B---3--:R-:W-:Y:S01]  /*39bb0*/  ISETP.LT.AND P2, PT, R14, UR6, !P0 ;  /* 0x000000060e007c0c */ /* 0x008fe2000c741270 */
[C---:B------:R-:W-:Y:S01]  /*39bc0*/  IMAD R14, R93.reuse, 0x2, R0 ;  /* 0x000000025d0e7824 */ /* 0x040fe200078e0200 */
[----:B------:R-:W0:Y:S01]  /*39bd0*/  LDCU UR6, c[0x0][0x39c] ;  /* 0x00007380ff0677ac */ /* 0x000e220008000800 */
[----:B-1----:R-:W-:Y:S02]  /*39be0*/  LEA.HI.X.SX32 R11, R0, R3, 0x1, P6 ;  /* 0x00000003000b7211 */ /* 0x002fe400030f0eff */
[----:B------:R-:W-:Y:S01]  /*39bf0*/  PRMT R9, R82, 0x7632, R9 ;  /* 0x0000763252097816 */ /* 0x000fe20000000009 */
[----:B------:R-:W-:Y:S01]  /*39c00*/  IMAD R0, R93, 0x2, R14 ;  /* 0x000000025d007824 */ /* 0x000fe200078e020e */
[----:B------:R-:W-:-:S03]  /*39c10*/  LEA R8, P6, R14, R2, 0x1 ;  /* 0x000000020e087211 */ /* 0x000fc600078c08ff */
[----:B------:R1:W-:Y:S01]  /*39c20*/  @P3 STG.E.U16 desc[UR24][R10.64], R9 ;  /* 0x000000090a003986 */ /* 0x0003e2000c101518 */
[----:B--2---:R-:W-:Y:S01]  /*39c30*/  ISETP.LT.AND P3, PT, R15, UR5, !P0 ;  /* 0x000000050f007c0c */ /* 0x004fe2000c761270 */
[----:B------:R-:W-:Y:S01]  /*39c40*/  IMAD R15, R93, 0x2, R0 ;  /* 0x000000025d0f7824 */ /* 0x000fe200078e0200 */
[----:B------:R-:W2:Y:S01]  /*39c50*/  LDCU UR5, c[0x0][0x39c] ;  /* 0x00007380ff0577ac */ /* 0x000ea20008000800 */
[-C--:B-1----:R-:W-:Y:S02]  /*39c60*/  LEA.HI.X.SX32 R9, R14, R3.reuse, 0x1, P6 ;  /* 0x000000030e097211 */ /* 0x082fe400030f0eff */
[CC--:B------:R-:W-:Y:S02]  /*39c70*/  LEA R12, P6, R0.reuse, R2.reuse, 0x1 ;  /* 0x00000002000c7211 */ /* 0x0c0fe400078c08ff */
[----:B------:R-:W-:Y:S02]  /*39c80*/  PRMT R11, R83, 0x7632, R11 ;  /* 0x00007632530b7816 */ /* 0x000fe4000000000b */
[----:B------:R-:W-:Y:S01]  /*39c90*/  LEA.HI.X.SX32 R13, R0, R3, 0x1, P6 ;  /* 0x00000003000d7211 */ /* 0x000fe200030f0eff */
[----:B------:R-:W-:Y:S01]  /*39ca0*/  IMAD R0, R93, 0x2, R15 ;  /* 0x000000025d007824 */ /* 0x000fe200078e020f */
[----:B------:R1:W-:Y:S01]  /*39cb0*/  @P5 STG.E.U16 desc[UR24][R8.64], R83 ;  /* 0x0000005308005986 */ /* 0x0003e2000c101518 */
[----:B------:R-:W-:-:S03]  /*39cc0*/  LEA R14, P6, R15, R2, 0x1 ;  /* 0x000000020f0e7211 */ /* 0x000fc600078c08ff */
[----:B------:R3:W-:Y:S01]  /*39cd0*/  @P4 STG.E.U16 desc[UR24][R12.64], R11 ;  /* 0x0000000b0c004986 */ /* 0x0007e2000c101518 */
[----:B------:R-:W-:Y:S02]  /*39ce0*/  LEA.HI.X.SX32 R15, R15, R3, 0x1, P6 ;  /* 0x000000030f0f7211 */ /* 0x000fe400030f0eff */
[----:B------:R-:W-:-:S03]  /*39cf0*/  LEA R10, P6, R0, R2, 0x1 ;  /* 0x00000002000a7211 */ /* 0x000fc600078c08ff */
[----:B------:R-:W-:Y:S01]  /*39d00*/  @P2 STG.E.U16 desc[UR24][R14.64], R4 ;  /* 0x000000040e002986 */ /* 0x000fe2000c101518 */
[----:B-1----:R-:W-:Y:S02]  /*39d10*/  PRMT R9, R4, 0x7632, R9 ;  /* 0x0000763204097816 */ /* 0x002fe40000000009 */
[----:B---3--:R-:W-:-:S05]  /*39d20*/  LEA.HI.X.SX32 R11, R0, R3, 0x1, P6 ;  /* 0x00000003000b7211 */ /* 0x008fca00030f0eff */
[----:B------:R1:W-:Y:S01]  /*39d30*/  @P3 STG.E.U16 desc[UR24][R10.64], R9 ;  /* 0x000000090a003986 */ /* 0x0003e2000c101518 */
[----:B----4-:R-:W-:Y:S01]  /*39d40*/  ISETP.LT.AND P5, PT, R16, UR4, !P0 ;  /* 0x0000000410007c0c */ /* 0x010fe2000c7a1270 */
[----:B------:R-:W-:Y:S01]  /*39d50*/  IMAD R16, R93, 0x2, R0 ;  /* 0x000000025d107824 */ /* 0x000fe200078e0200 */
[----:B------:R-:W3:Y:S01]  /*39d60*/  LDCU UR4, c[0x0][0x39c] ;  /* 0x00007380ff0477ac */ /* 0x000ee20008000800 */
[----:B0-----:R-:W-:Y:S02]  /*39d70*/  ISETP.LT.AND P4, PT, R17, UR6, !P0 ;  /* 0x0000000611007c0c */ /* 0x001fe4000c781270 */
[C---:B------:R-:W-:Y:S01]  /*39d80*/  IMAD R17, R93.reuse, 0x2, R16 ;  /* 0x000000025d117824 */ /* 0x040fe200078e0210 */
[----:B------:R-:W0:Y:S03]  /*39d90*/  LDCU UR6, c[0x0][0x39c] ;  /* 0x00007380ff0677ac */ /* 0x000e260008000800 */
[----:B------:R-:W-:Y:S01]  /*39da0*/  IMAD R18, R93, 0x2, R17 ;  /* 0x000000025d127824 */ /* 0x000fe200078e0211 */
[----:B------:R-:W-:-:S03]  /*39db0*/  LEA R8, P2, R16, R2, 0x1 ;  /* 0x0000000210087211 */ /* 0x000fc600078408ff */
[----:B------:R-:W-:Y:S01]  /*39dc0*/  IMAD R0, R93, 0x2, R18 ;  /* 0x000000025d007824 */ /* 0x000fe200078e0212 */
[----:B------:R-:W-:-:S03]  /*39dd0*/  LEA R12, P3, R17, R2, 0x1 ;  /* 0x00000002110c7211 */ /* 0x000fc600078608ff */
[C---:B------:R-:W-:Y:S01]  /*39de0*/  IMAD R20, R93.reuse, 0x2, R0 ;  /* 0x000000025d147824 */ /* 0x040fe200078e0200 */
[-C--:B-1----:R-:W-:Y:S02]  /*39df0*/  LEA.HI.X.SX32 R9, R16, R3.reuse, 0x1, P2 ;  /* 0x0000000310097211 */ /* 0x082fe400010f0eff */
[-C--:B------:R-:W-:Y:S01]  /*39e00*/  LEA R14, P6, R18, R2.reuse, 0x1 ;  /* 0x00000002120e7211 */ /* 0x080fe200078c08ff */
[----:B------:R-:W-:Y:S01]  /*39e10*/  IMAD R4, R93, 0x2, R20 ;  /* 0x000000025d047824 */ /* 0x000fe200078e0214 */
[----:B------:R-:W-:Y:S02]  /*39e20*/  LEA R16, P2, R0, R2, 0x1 ;  /* 0x0000000200107211 */ /* 0x000fe400078408ff */
[-C--:B------:R-:W-:Y:S02]  /*39e30*/  LEA.HI.X.SX32 R13, R17, R3.reuse, 0x1, P3 ;  /* 0x00000003110d7211 */ /* 0x080fe400018f0eff */
[----:B------:R-:W-:Y:S02]  /*39e40*/  LEA.HI.X.SX32 R15, R18, R3, 0x1, P6 ;  /* 0x00000003120f7211 */ /* 0x000fe400030f0eff */
[----:B---3--:R-:W-:-:S02]  /*39e50*/  ISETP.LT.AND P3, PT, R23, UR4, !P0 ;  /* 0x0000000417007c0c */ /* 0x008fc4000c761270 */
[-C--:B------:R-:W-:Y:S02]  /*39e60*/  LEA.HI.X.SX32 R17, R0, R3.reuse, 0x1, P2 ;  /* 0x0000000300117211 */ /* 0x080fe400010f0eff */
[-C--:B------:R-:W-:Y:S02]  /*39e70*/  LEA R18, P6, R4, R2.reuse, 0x1 ;  /* 0x0000000204127211 */ /* 0x080fe400078c08ff */
[----:B--2---:R-:W-:Y:S02]  /*39e80*/  ISETP.LT.AND P2, PT, R22, UR5, !P0 ;  /* 0x0000000516007c0c */ /* 0x004fe4000c741270 */
[----:B0-----:R-:W-:Y:S02]  /*39e90*/  ISETP.LT.AND P0, PT, R21, UR6, !P0 ;  /* 0x0000000615007c0c */ /* 0x001fe4000c701270 */
[----:B------:R-:W-:Y:S02]  /*39ea0*/  LEA.HI.X.SX32 R19, R4, R3, 0x1, P6 ;  /* 0x0000000304137211 */ /* 0x000fe400030f0eff */
[----:B------:R-:W-:-:S02]  /*39eb0*/  LEA R2, P6, R20, R2, 0x1 ;  /* 0x0000000214027211 */ /* 0x000fc400078c08ff */
[----:B------:R-:W-:Y:S01]  /*39ec0*/  PRMT R0, R5, 0x7632, R0 ;  /* 0x0000763205007816 */ /* 0x000fe20000000000 */
[----:B------:R0:W-:Y:S01]  /*39ed0*/  @P5 STG.E.U16 desc[UR24][R8.64], R5 ;  /* 0x0000000508005986 */ /* 0x0001e2000c101518 */
[----:B------:R-:W-:Y:S02]  /*39ee0*/  PRMT R4, R6, 0x7632, R4 ;  /* 0x0000763206047816 */ /* 0x000fe40000000004 */
[----:B------:R-:W-:Y:S01]  /*39ef0*/  LEA.HI.X.SX32 R3, R20, R3, 0x1, P6 ;  /* 0x0000000314037211 */ /* 0x000fe200030f0eff */
[----:B------:R1:W-:Y:S04]  /*39f00*/  @P4 STG.E.U16 desc[UR24][R12.64], R0 ;  /* 0x000000000c004986 */ /* 0x0003e8000c101518 */
[----:B------:R1:W-:Y:S01]  /*39f10*/  @P3 STG.E.U16 desc[UR24][R14.64], R6 ;  /* 0x000000060e003986 */ /* 0x0003e2000c101518 */
[----:B0-----:R-:W-:-:S03]  /*39f20*/  PRMT R9, R7, 0x7632, R9 ;  /* 0x0000763207097816 */ /* 0x001fc60000000009 */
[----:B------:R1:W-:Y:S04]  /*39f30*/  @P2 STG.E.U16 desc[UR24][R16.64], R4 ;  /* 0x0000000410002986 */ /* 0x0003e8000c101518 */
[----:B------:R1:W-:Y:S04]  /*39f40*/  @P0 STG.E.U16 desc[UR24][R2.64], R7 ;  /* 0x0000000702000986 */ /* 0x0003e8000c101518 */
[----:B------:R1:W-:Y:S01]  /*39f50*/  @P1 STG.E.U16 desc[UR24][R18.64], R9 ;  /* 0x0000000912001986 */ /* 0x0003e2000c101518 */
[----:B------:R-:W-:Y:S06]  /*39f60*/  BAR.SYNC.DEFER_BLOCKING 0x0 ;  /* 0x0000000000007b1d */ /* 0x000fec0000010000 */
[----:B------:R-:W-:Y:S05]  /*39f70*/  BRA.U UP0, `(.L_x_13) ;  /* 0x0000000100a07547 */ /* 0x000fea000b800000 */
[----:B------:R-:W0:Y:S01]  /*39f80*/  S2UR UR5, SR_CgaCtaId ;  /* 0x00000000000579c3 */ /* 0x000e220000008800 */
[----:B------:R-:W-:Y:S01]  /*39f90*/  NOP ;  /* 0x0000000000007918 */ /* 0x000fe20000000000 */
[----:B------:R-:W-:Y:S01]  /*39fa0*/  UMOV UR4, 0x50 ;  /* 0x0000005000047882 */ /* 0x000fe20000000000 */
[----:B-1----:R-:W-:Y:S02]  /*39fb0*/  IMAD.U32 R0, RZ, RZ, UR9 ;  /* 0x00000009ff007e24 */ /* 0x002fe4000f8e00ff */
[----:B------:R-:W-:Y:S02]  /*39fc0*/  IMAD.MOV.U32 R3, RZ, RZ, 0xff ;  /* 0x000000ffff037424 */ /* 0x000fe400078e00ff */
[----:B------:R-:W-:Y:S01]  /*39fd0*/  IMAD.MOV.U32 R7, RZ, RZ, 0x1 ;  /* 0x00000001ff077424 */ /* 0x000fe200078e00ff */
[----:B------:R-:W-:-:S04]  /*39fe0*/  LOP3.LUT R0, R0, 0xffff, RZ, 0xc0, !PT ;  /* 0x0000ffff00007812 */ /* 0x000fc800078ec0ff */
[----:B------:R-:W-:-:S05]  /*39ff0*/  SHF.R.U32.HI R0, RZ, 0x5, R0 ;  /* 0x00000005ff007819 */ /* 0x000fca0000011600 */
[----:B------:R-:W-:Y:S01]  /*3a000*/  VIADD R2, R0, 0x10 ;  /* 0x0000001000027836 */ /* 0x000fe20000000000 */
[----:B------:R-:W-:Y:S01]  /*3a010*/  SHF.L.U32 R0, R3, R0, RZ ;  /* 0x0000000003007219 */ /* 0x000fe200000006ff */
[----:B0-----:R-:W-:-:S03]  /*3a020*/  ULEA UR6, UR5, UR4, 0x18 ;  /* 0x0000000405067291 */ /* 0x001fc6000f8ec0ff */
[----:B------:R-:W-:-:S04]  /*3a030*/  SHF.L.U32 R3, R7, R2, RZ ;  /* 0x0000000207037219 */ /* 0x000fc800000006ff */
[----:B------:R-:W-:Y:S02]  /*3a040*/  LOP3.LUT R0, R3, R0, RZ, 0xfc, !PT ;  /* 0x0000000003007212 */ /* 0x000fe400078efcff */
[----:B------:R-:W0:Y:S02]  /*3a050*/  LDS R5, [UR6] ;  /* 0x00000006ff057984 */ /* 0x000e240008000800 */
[C---:B------:R-:W-:Y:S02]  /*3a060*/  LOP3.LUT R2, R0.reuse, 0xffff, RZ, 0xc0, !PT ;  /* 0x0000ffff00027812 */ /* 0x040fe400078ec0ff */
[----:B0-----:R-:W-:-:S04]  /*3a070*/  LOP3.LUT R3, R0, 0xffff, R5, 0x80, !PT ;  /* 0x0000ffff00037812 */ /* 0x001fc800078e8005 */
[----:B------:R-:W-:-:S13]  /*3a080*/  ISETP.NE.AND P0, PT, R3, R2, PT ;  /* 0x000000020300720c */ /* 0x000fda0003f05270 */
[----:B------:R-:W-:Y:S05]  /*3a090*/  @P0 BRA `(.L_x_14) ;  /* 0x0000000000500947 */ /* 0x000fea0003800000 */
[----:B------:R-:W-:Y:S02]  /*3a0a0*/  SHF.R.U32.HI R5, RZ, 0x10, R5 ;  /* 0x00000010ff057819 */ /* 0x000fe40000011605 */
[----:B------:R-:W-:-:S04]  /*3a0b0*/  SHF.R.U32.HI R2, RZ, 0x10, R0 ;  /* 0x00000010ff027819 */ /* 0x000fc80000011600 */
[----:B------:R-:W-:-:S04]  /*3a0c0*/  LOP3.LUT R5, R5, R2, RZ, 0xc0, !PT ;  /* 0x0000000205057212 */ /* 0x000fc800078ec0ff */
[----:B------:R-:W-:-:S13]  /*3a0d0*/  ISETP.NE.AND P0, PT, R5, R2, PT ;  /* 0x000000020500720c */ /* 0x000fda0003f05270 */
[----:B------:R-:W-:Y:S05]  /*3a0e0*/  @P0 BRA `(.L_x_15) ;  /* 0x0000000000300947 */ /* 0x000fea0003800000 */
[----:B------:R-:W-:Y:S01]  /*3a0f0*/  R2UR UR4, R0 ;  /* 0x00000000000472ca */ /* 0x000fe200000e0000 */
[----:B------:R-:W-:Y:S01]  /*3a100*/  VOTEU.ANY UR5, UPT, PT ;  /* 0x0000000000057886 */ /* 0x000fe200038e0100 */
[----:B------:R-:W0:Y:S01]  /*3a110*/  S2R R0, SR_LANEID ;  /* 0x0000000000007919 */ /* 0x000e220000000000 */
[----:B------:R-:W-:-:S10]  /*3a120*/  UFLO.U32 UR5, UR5 ;  /* 0x00000005000572bd */ /* 0x000fd400080e0000 */
[----:B------:R-:W-:-:S06]  /*3a130*/  ULOP3.LUT UR4, URZ, UR4, URZ, 0x33, !UPT ;  /* 0x00000004ff047292 */ /* 0x000fcc000f8e33ff */
[----:B------:R-:W-:-:S04]  /*3a140*/  IMAD.U32 R2, RZ, RZ, UR4 ;  /* 0x00000004ff027e24 */ /* 0x000fc8000f8e00ff */
[----:B------:R-:W1:Y:S02]  /*3a150*/  REDUX UR7, R2 ;  /* 0x00000000020773c4 */ /* 0x000e640000000000 */
[----:B------:R2:W-:Y:S01]  /*3a160*/  UTCATOMSWS.AND URZ, UR4 ;  /* 0x0000000400ff79e3 */ /* 0x0005e20008000000 */
[----:B0-----:R-:W-:Y:S01]  /*3a170*/  ISETP.EQ.U32.AND P0, PT, R0, UR5, PT ;  /* 0x0000000500007c0c */ /* 0x001fe2000bf02070 */
[----:B-1----:R-:W-:-:S12]  /*3a180*/  IMAD.U32 R0, RZ, RZ, UR7 ;  /* 0x00000007ff007e24 */ /* 0x002fd8000f8e00ff */
[----:B------:R2:W-:Y:S01]  /*3a190*/  @P0 ATOMS.AND RZ, [UR6], R0 ;  /* 0x00000000ffff098c */ /* 0x0005e2000a800006 */
[----:B------:R-:W-:Y:S05]  /*3a1a0*/  BRA `(.L_x_13) ;  /* 0x0000000000147947 */ /* 0x000fea0003800000 */
.L_x_15:
[----:B------:R-:W-:-:S07]  /*3a1b0*/  MOV R2, 0x3a1d0 ;  /* 0x0003a1d000027802 */ /* 0x000fce0000000f00 */
[----:B------:R-:W-:Y:S05]  /*3a1c0*/  CALL.REL.NOINC `($__internal_0_$__cuda_sm10x_tcgen05_guardrail_trap_col_being_dealloced_not_returned_by_alloc) ;  /* 0x00000000002c7944 */ /* 0x000fea0003c00000 */
[----:B------:R-:W-:Y:S05]  /*3a1d0*/  BRA `(.L_x_13) ;  /* 0x0000000000087947 */ /* 0x000fea0003800000 */
.L_x_14:
[----:B------:R-:W-:-:S07]  /*3a1e0*/  MOV R2, 0x3a200 ;  /* 0x0003a20000027802 */ /* 0x000fce0000000f00 */
[----:B------:R-:W-:Y:S05]  /*3a1f0*/  CALL.REL.NOINC `($__internal_2_$__cuda_sm10x_tcgen05_guardrail_trap_unallocated_columns_being_dealloced) ;  /* 0x0000000000387944 */ /* 0x000fea0003c00000 */
.L_x_13:
[----:B------:R-:W-:Y:S01]  /*3a200*/  NOP ;  /* 0x0000000000007918 */ /* 0x000fe20000000000 */
[----:B--2---:R-:W-:Y:S05]  /*3a210*/  EXIT ;  /* 0x000000000000794d */ /* 0x004fea0003800000 */
.L_x_8:
[----:B------:R-:W0:Y:S02]  /*3a220*/  SYNCS.PHASECHK.TRANS64.TRYWAIT P2, [UR14], R3 ;  /* 0x00000003ff0075a7 */ /* 0x000e24000804110e */
[----:B0-----:R-:W-:Y:S05]  /*3a230*/  @!P2 BRA `(.L_x_8) ;  /* 0xfffffffc00f8a947 */ /* 0x001fea000383ffff */
[----:B------:R-:W-:Y:S05]  /*3a240*/  BRA `(.L_x_16) ;  /* 0xfffffebc006c7947 */ /* 0x000fea000383ffff */
.L_x_12:
[----:B------:R-:W2:Y:S02]  /*3a250*/  SYNCS.PHASECHK.TRANS64.TRYWAIT P0, [UR14], R2 ;  /* 0x00000002ff0075a7 */ /* 0x000ea4000800110e */
[----:B--2---:R-:W-:Y:S05]  /*3a260*/  @!P0 BRA `(.L_x_12) ;  /* 0xfffffffc00f88947 */ /* 0x004fea000383ffff */
[----:B------:R-:W-:Y:S05]  /*3a270*/  BRA `(.L_x_11) ;  /* 0xffffff5400647947 */ /* 0x000fea000383ffff */
        .weak           $__internal_0_$__cuda_sm10x_tcgen05_guardrail_trap_col_being_dealloced_not_returned_by_alloc
        .type           $__internal_0_$__cuda_sm10x_tcgen05_guardrail_trap_col_being_dealloced_not_returned_by_alloc,@function
        .size           $__internal_0_$__cuda_sm10x_tcgen05_guardrail_trap_col_being_dealloced_not_returned_by_alloc,($__internal_1_$__cuda_sm10x_tcgen05_guardrail_trap_phase_invalid_during_alloc - $__internal_0_$__cuda_sm10x_tcgen05_guardrail_trap_col_being_dealloced_not_returned_by_alloc)
$__internal_0_$__cuda_sm10x_tcgen05_guardrail_trap_col_being_dealloced_not_returned_by_alloc:
[----:B------:R-:W-:Y:S05]  /*3a280*/  BPT.TRAP 0x1 ;  /* 0x000000040000795c */ /* 0x000fea0000300000 */
[----:B------:R-:W-:-:S04]  /*3a290*/  IMAD.MOV.U32 R3, RZ, RZ, 0x0 ;  /* 0x00000000ff037424 */ /* 0x000fc800078e00ff */
[----:B------:R-:W-:Y:S05]  /*3a2a0*/  RET.REL.NODEC R2 `(matmul_kernel) ;  /* 0xfffffc5c02547950 */ /* 0x000fea0003c3ffff */
        .weak           $__internal_1_$__cuda_sm10x_tcgen05_guardrail_trap_phase_invalid_during_alloc
        .type           $__internal_1_$__cuda_sm10x_tcgen05_guardrail_trap_phase_invalid_during_alloc,@function
        .size           $__internal_1_$__cuda_sm10x_tcgen05_guardrail_trap_phase_invalid_during_alloc,($__internal_2_$__cuda_sm10x_tcgen05_guardrail_trap_unallocated_columns_being_dealloced - $__internal_1_$__cuda_sm10x_tcgen05_guardrail_trap_phase_invalid_during_alloc)
$__internal_1_$__cuda_sm10x_tcgen05_guardrail_trap_phase_invalid_during_alloc:
[----:B------:R-:W-:Y:S05]  /*3a2b0*/  BPT.TRAP 0x1 ;  /* 0x000000040000795c */ /* 0x000fea0000300000 */
[----:B------:R-:W-:-:S04]  /*3a2c0*/  IMAD.MOV.U32 R3, RZ, RZ, 0x0 ;  /* 0x00000000ff037424 */ /* 0x000fc800078e00ff */
[----:B------:R-:W-:Y:S05]  /*3a2d0*/  RET.REL.NODEC R2 `(matmul_kernel) ;  /* 0xfffffc5c02487950 */ /* 0x000fea0003c3ffff */
        .weak           $__internal_2_$__cuda_sm10x_tcgen05_guardrail_trap_unallocated_columns_being_dealloced
        .type           $__internal_2_$__cuda_sm10x_tcgen05_guardrail_trap_unallocated_columns_being_dealloced,@function
        .size           $__internal_2_$__cuda_sm10x_tcgen05_guardrail_trap_unallocated_columns_being_dealloced,(.L_x_20 - $__internal_2_$__cuda_sm10x_tcgen05_guardrail_trap_unallocated_columns_being_dealloced)
$__internal_2_$__cuda_sm10x_tcgen05_guardrail_trap_unallocated_columns_being_dealloced:
[----:B------:R-:W-:Y:S05]  /*3a2e0*/  BPT.TRAP 0x1 ;  /* 0x000000040000795c */ /* 0x000fea0000300000 */
[----:B------:R-:W-:-:S04]  /*3a2f0*/  IMAD.MOV.U32 R3, RZ, RZ, 0x0 ;  /* 0x00000000ff037424 */ /* 0x000fc800078e00ff */
[----:B------:R-:W-:Y:S05]  /*3a300*/  RET.REL.NODEC R2 `(matmul_kernel) ;  /* 0xfffffc5c023c7950 */ /* 0x000fea0003c3ffff */
.L_x_17:
[----:B------:R-:W-:-:S00]  /*3a310*/  BRA `(.L_x_17) ;  /* 0xfffffffc00fc7947 */ /* 0x000fc0000383ffff */
[----:B------:R-:W-:-:S00]  /*3a320*/  NOP ;  /* 0x0000000000007918 */ /* 0x000fc00000000000 */
        /* <DEDUP_REMOVED lines=13> */
.L_x_20:


//--------------------- .nv.shared.matmul_kernel  --------------------------
	.section	.nv.shared.matmul_kernel,"aw",@nobits
	.sectionflags	@""
	.align	16
	.zero		1024


//--------------------- .nv.shared.reserved.0     --------------------------
	.section	.nv.shared.reserved.0,"aw",@nobits
	.align	8
	.weak		__nv_reservedSMEM_offset_0_alias
	.size		__nv_reservedSMEM_offset_0_alias, 0, 64
	.other		__nv_reservedSMEM_offset_0_alias,@"STO_CUDA_RESERVED_SHARED STV_DEFAULT"
__nv_reservedSMEM_offset_0_alias:
	.zero		0
.nv.shared.reserved.0:
	.zero		64
	.weak		__nv_reservedSMEM_allocation_phase
	.type		__nv_reservedSMEM_allocation_phase,@object
	.size		__nv_reservedSMEM_allocation_phase,(.L_0 - __nv_reservedSMEM_allocation_phase)
__nv_reservedSMEM_allocation_phase:
	.zero		1
.L_0:
	.zero		7
	.weak		__nv_reservedSMEM_devtool_atexit_pc
	.type		__nv_reservedSMEM_devtool_atexit_pc,@object
	.size		__nv_reservedSMEM_devtool_atexit_pc,(__nv_reservedSMEM_allocation_mask - __nv_reservedSMEM_devtool_atexit_pc)
__nv_reservedSMEM_devtool_atexit_pc:
	.zero		8
	.weak		__nv_reservedSMEM_allocation_mask
	.type		__nv_reservedSMEM_allocation_mask,@object
	.size		__nv_reservedSMEM_allocation_mask,(.L_2 - __nv_reservedSMEM_allocation_mask)
__nv_reservedSMEM_allocation_mask:
	.zero		4
.L_2:


//--------------------- .nv.constant0.matmul_kernel --------------------------
	.section	.nv.constant0.matmul_kernel,"a",@progbits
	.sectionflags	@""
	.align	4
.nv.constant0.matmul_kernel:
	.zero		976


//--------------------- SYMBOLS --------------------------

	.type		.nv.reservedSmem.offset0,@object
	.size		.nv.reservedSmem.offset0,0x4
	.type		.nv.reservedSmem.cap,@object
	.size		.nv.reservedSmem.cap,0x4
